	.target	sm_90

	.elftype	@"ET_EXEC"


//--------------------- .note.nv.tkinfo           --------------------------
	.section	.note.nv.tkinfo,"",@"SHT_NOTE"
	.sectionflags	@"SHF_NOTE_NV_TKINFO"
	.tkinfo
        /*0018*/ 	.word	0x00000002
        /*0030*/ 	.string	""
        /*0030*/ 	.string	"ptxas"
        /*0030*/ 	.string	"Cuda compilation tools, release 13.0, V13.0.88"
        /*0030*/ 	.string	"Build cuda_13.0.r13.0/compiler.36424714_0"
        /*0030*/ 	.string	"-arch sm_90 -m 64 "



//--------------------- .note.nv.cuinfo           --------------------------
	.section	.note.nv.cuinfo,"",@"SHT_NOTE"
	.sectionflags	@"SHF_NOTE_NV_CUINFO"
        /*0018*/ 	.short	0x0002
        /*001a*/ 	.short	0x005a
        /*001c*/ 	.short	0x0082
	.zero		2


//--------------------- .nv.info                  --------------------------
	.section	.nv.info,"",@"SHT_CUDA_INFO"
	.align	4


	//----- nvinfo : EIATTR_REGCOUNT
	.align		4
        /*0000*/ 	.byte	0x04, 0x2f
        /*0002*/ 	.short	(.L_50 - .L_49)
	.align		4
.L_49:
        /*0004*/ 	.word	index@(_ZN2at6native30max_unpooling2d_forward_kernelIhEEvlPKT_PKllllllPS2_)
        /*0008*/ 	.word	0x00000020


	//----- nvinfo : EIATTR_FRAME_SIZE
	.align		4
.L_50:
        /*000c*/ 	.byte	0x04, 0x11
        /*000e*/ 	.short	(.L_52 - .L_51)
	.align		4
.L_51:
        /*0010*/ 	.word	index@($__internal_44_$__cuda_sm20_div_s64)
        /*0014*/ 	.word	0x00000000


	//----- nvinfo : EIATTR_FRAME_SIZE
	.align		4
.L_52:
        /*0018*/ 	.byte	0x04, 0x11
        /*001a*/ 	.short	(.L_54 - .L_53)
	.align		4
.L_53:
        /*001c*/ 	.word	index@(_ZN2at6native30max_unpooling2d_forward_kernelIhEEvlPKT_PKllllllPS2_)
        /*0020*/ 	.word	0x00000000


	//----- nvinfo : EIATTR_REGCOUNT
	.align		4
.L_54:
        /*0024*/ 	.byte	0x04, 0x2f
        /*0026*/ 	.short	(.L_56 - .L_55)
	.align		4
.L_55:
        /*0028*/ 	.word	index@(_ZN2at6native30max_unpooling2d_forward_kernelIaEEvlPKT_PKllllllPS2_)
        /*002c*/ 	.word	0x00000020


	//----- nvinfo : EIATTR_FRAME_SIZE
	.align		4
.L_56:
        /*0030*/ 	.byte	0x04, 0x11
        /*0032*/ 	.short	(.L_58 - .L_57)
	.align		4
.L_57:
        /*0034*/ 	.word	index@($__internal_43_$__cuda_sm20_div_s64)
        /*0038*/ 	.word	0x00000000


	//----- nvinfo : EIATTR_FRAME_SIZE
	.align		4
.L_58:
        /*003c*/ 	.byte	0x04, 0x11
        /*003e*/ 	.short	(.L_60 - .L_59)
	.align		4
.L_59:
        /*0040*/ 	.word	index@(_ZN2at6native30max_unpooling2d_forward_kernelIaEEvlPKT_PKllllllPS2_)
        /*0044*/ 	.word	0x00000000


	//----- nvinfo : EIATTR_REGCOUNT
	.align		4
.L_60:
        /*0048*/ 	.byte	0x04, 0x2f
        /*004a*/ 	.short	(.L_62 - .L_61)
	.align		4
.L_61:
        /*004c*/ 	.word	index@(_ZN2at6native30max_unpooling2d_forward_kernelIiEEvlPKT_PKllllllPS2_)
        /*0050*/ 	.word	0x0000001e


	//----- nvinfo : EIATTR_FRAME_SIZE
	.align		4
.L_62:
        /*0054*/ 	.byte	0x04, 0x11
        /*0056*/ 	.short	(.L_64 - .L_63)
	.align		4
.L_63:
        /*0058*/ 	.word	index@($__internal_42_$__cuda_sm20_div_s64)
        /*005c*/ 	.word	0x00000000


	//----- nvinfo : EIATTR_FRAME_SIZE
	.align		4
.L_64:
        /*0060*/ 	.byte	0x04, 0x11
        /*0062*/ 	.short	(.L_66 - .L_65)
	.align		4
.L_65:
        /*0064*/ 	.word	index@(_ZN2at6native30max_unpooling2d_forward_kernelIiEEvlPKT_PKllllllPS2_)
        /*0068*/ 	.word	0x00000000


	//----- nvinfo : EIATTR_REGCOUNT
	.align		4
.L_66:
        /*006c*/ 	.byte	0x04, 0x2f
        /*006e*/ 	.short	(.L_68 - .L_67)
	.align		4
.L_67:
        /*0070*/ 	.word	index@(_ZN2at6native30max_unpooling2d_forward_kernelIlEEvlPKT_PKllllllPS2_)
        /*0074*/ 	.word	0x00000020


	//----- nvinfo : EIATTR_FRAME_SIZE
	.align		4
.L_68:
        /*0078*/ 	.byte	0x04, 0x11
        /*007a*/ 	.short	(.L_70 - .L_69)
	.align		4
.L_69:
        /*007c*/ 	.word	index@($__internal_41_$__cuda_sm20_div_s64)
        /*0080*/ 	.word	0x00000000


	//----- nvinfo : EIATTR_FRAME_SIZE
	.align		4
.L_70:
        /*0084*/ 	.byte	0x04, 0x11
        /*0086*/ 	.short	(.L_72 - .L_71)
	.align		4
.L_71:
        /*0088*/ 	.word	index@(_ZN2at6native30max_unpooling2d_forward_kernelIlEEvlPKT_PKllllllPS2_)
        /*008c*/ 	.word	0x00000000


	//----- nvinfo : EIATTR_REGCOUNT
	.align		4
.L_72:
        /*0090*/ 	.byte	0x04, 0x2f
        /*0092*/ 	.short	(.L_74 - .L_73)
	.align		4
.L_73:
        /*0094*/ 	.word	index@(_ZN2at6native30max_unpooling2d_forward_kernelIsEEvlPKT_PKllllllPS2_)
        /*0098*/ 	.word	0x0000001e


	//----- nvinfo : EIATTR_FRAME_SIZE
	.align		4
.L_74:
        /*009c*/ 	.byte	0x04, 0x11
        /*009e*/ 	.short	(.L_76 - .L_75)
	.align		4
.L_75:
        /*00a0*/ 	.word	index@($__internal_40_$__cuda_sm20_div_s64)
        /*00a4*/ 	.word	0x00000000


	//----- nvinfo : EIATTR_FRAME_SIZE
	.align		4
.L_76:
        /*00a8*/ 	.byte	0x04, 0x11
        /*00aa*/ 	.short	(.L_78 - .L_77)
	.align		4
.L_77:
        /*00ac*/ 	.word	index@(_ZN2at6native30max_unpooling2d_forward_kernelIsEEvlPKT_PKllllllPS2_)
        /*00b0*/ 	.word	0x00000000


	//----- nvinfo : EIATTR_REGCOUNT
	.align		4
.L_78:
        /*00b4*/ 	.byte	0x04, 0x2f
        /*00b6*/ 	.short	(.L_80 - .L_79)
	.align		4
.L_79:
        /*00b8*/ 	.word	index@(_ZN2at6native30max_unpooling2d_forward_kernelIdEEvlPKT_PKllllllPS2_)
        /*00bc*/ 	.word	0x00000020


	//----- nvinfo : EIATTR_FRAME_SIZE
	.align		4
.L_80:
        /*00c0*/ 	.byte	0x04, 0x11
        /*00c2*/ 	.short	(.L_82 - .L_81)
	.align		4
.L_81:
        /*00c4*/ 	.word	index@($__internal_39_$__cuda_sm20_div_s64)
        /*00c8*/ 	.word	0x00000000


	//----- nvinfo : EIATTR_FRAME_SIZE
	.align		4
.L_82:
        /*00cc*/ 	.byte	0x04, 0x11
        /*00ce*/ 	.short	(.L_84 - .L_83)
	.align		4
.L_83:
        /*00d0*/ 	.word	index@(_ZN2at6native30max_unpooling2d_forward_kernelIdEEvlPKT_PKllllllPS2_)
        /*00d4*/ 	.word	0x00000000


	//----- nvinfo : EIATTR_REGCOUNT
	.align		4
.L_84:
        /*00d8*/ 	.byte	0x04, 0x2f
        /*00da*/ 	.short	(.L_86 - .L_85)
	.align		4
.L_85:
        /*00dc*/ 	.word	index@(_ZN2at6native30max_unpooling2d_forward_kernelIfEEvlPKT_PKllllllPS2_)
        /*00e0*/ 	.word	0x0000001e


	//----- nvinfo : EIATTR_FRAME_SIZE
	.align		4
.L_86:
        /*00e4*/ 	.byte	0x04, 0x11
        /*00e6*/ 	.short	(.L_88 - .L_87)
	.align		4
.L_87:
        /*00e8*/ 	.word	index@($__internal_38_$__cuda_sm20_div_s64)
        /*00ec*/ 	.word	0x00000000


	//----- nvinfo : EIATTR_FRAME_SIZE
	.align		4
.L_88:
        /*00f0*/ 	.byte	0x04, 0x11
        /*00f2*/ 	.short	(.L_90 - .L_89)
	.align		4
.L_89:
        /*00f4*/ 	.word	index@(_ZN2at6native30max_unpooling2d_forward_kernelIfEEvlPKT_PKllllllPS2_)
        /*00f8*/ 	.word	0x00000000


	//----- nvinfo : EIATTR_REGCOUNT
	.align		4
.L_90:
        /*00fc*/ 	.byte	0x04, 0x2f
        /*00fe*/ 	.short	(.L_92 - .L_91)
	.align		4
.L_91:
        /*0100*/ 	.word	index@(_ZN2at6native30max_unpooling2d_forward_kernelIN3c104HalfEEEvlPKT_PKllllllPS4_)
        /*0104*/ 	.word	0x0000001e


	//----- nvinfo : EIATTR_FRAME_SIZE
	.align		4
.L_92:
        /*0108*/ 	.byte	0x04, 0x11
        /*010a*/ 	.short	(.L_94 - .L_93)
	.align		4
.L_93:
        /*010c*/ 	.word	index@($__internal_37_$__cuda_sm20_div_s64)
        /*0110*/ 	.word	0x00000000


	//----- nvinfo : EIATTR_FRAME_SIZE
	.align		4
.L_94:
        /*0114*/ 	.byte	0x04, 0x11
        /*0116*/ 	.short	(.L_96 - .L_95)
	.align		4
.L_95:
        /*0118*/ 	.word	index@(_ZN2at6native30max_unpooling2d_forward_kernelIN3c104HalfEEEvlPKT_PKllllllPS4_)
        /*011c*/ 	.word	0x00000000


	//----- nvinfo : EIATTR_REGCOUNT
	.align		4
.L_96:
        /*0120*/ 	.byte	0x04, 0x2f
        /*0122*/ 	.short	(.L_98 - .L_97)
	.align		4
.L_97:
        /*0124*/ 	.word	index@(_ZN2at6native30max_unpooling2d_forward_kernelIN3c108BFloat16EEEvlPKT_PKllllllPS4_)
        /*0128*/ 	.word	0x0000001e


	//----- nvinfo : EIATTR_FRAME_SIZE
	.align		4
.L_98:
        /*012c*/ 	.byte	0x04, 0x11
        /*012e*/ 	.short	(.L_100 - .L_99)
	.align		4
.L_99:
        /*0130*/ 	.word	index@($__internal_36_$__cuda_sm20_div_s64)
        /*0134*/ 	.word	0x00000000


	//----- nvinfo : EIATTR_FRAME_SIZE
	.align		4
.L_100:
        /*0138*/ 	.byte	0x04, 0x11
        /*013a*/ 	.short	(.L_102 - .L_101)
	.align		4
.L_101:
        /*013c*/ 	.word	index@(_ZN2at6native30max_unpooling2d_forward_kernelIN3c108BFloat16EEEvlPKT_PKllllllPS4_)
        /*0140*/ 	.word	0x00000000


	//----- nvinfo : EIATTR_REGCOUNT
	.align		4
.L_102:
        /*0144*/ 	.byte	0x04, 0x2f
        /*0146*/ 	.short	(.L_104 - .L_103)
	.align		4
.L_103:
        /*0148*/ 	.word	index@(_ZN2at6native30max_unpooling3d_forward_kernelIhEEvNS_27GenericPackedTensorAccessorIKT_Lm4ENS_16DefaultPtrTraitsElEENS2_IKlLm4ES5_lEEPS3_llll)
        /*014c*/ 	.word	0x0000001a


	//----- nvinfo : EIATTR_FRAME_SIZE
	.align		4
.L_104:
        /*0150*/ 	.byte	0x04, 0x11
        /*0152*/ 	.short	(.L_106 - .L_105)
	.align		4
.L_105:
        /*0154*/ 	.word	index@($__internal_35_$__cuda_sm20_div_s64)
        /*0158*/ 	.word	0x00000000


	//----- nvinfo : EIATTR_FRAME_SIZE
	.align		4
.L_106:
        /*015c*/ 	.byte	0x04, 0x11
        /*015e*/ 	.short	(.L_108 - .L_107)
	.align		4
.L_107:
        /*0160*/ 	.word	index@(_ZN2at6native30max_unpooling3d_forward_kernelIhEEvNS_27GenericPackedTensorAccessorIKT_Lm4ENS_16DefaultPtrTraitsElEENS2_IKlLm4ES5_lEEPS3_llll)
        /*0164*/ 	.word	0x00000000


	//----- nvinfo : EIATTR_REGCOUNT
	.align		4
.L_108:
        /*0168*/ 	.byte	0x04, 0x2f
        /*016a*/ 	.short	(.L_110 - .L_109)
	.align		4
.L_109:
        /*016c*/ 	.word	index@(_ZN2at6native30max_unpooling3d_forward_kernelIaEEvNS_27GenericPackedTensorAccessorIKT_Lm4ENS_16DefaultPtrTraitsElEENS2_IKlLm4ES5_lEEPS3_llll)
        /*0170*/ 	.word	0x0000001a


	//----- nvinfo : EIATTR_FRAME_SIZE
	.align		4
.L_110:
        /*0174*/ 	.byte	0x04, 0x11
        /*0176*/ 	.short	(.L_112 - .L_111)
	.align		4
.L_111:
        /*0178*/ 	.word	index@($__internal_34_$__cuda_sm20_div_s64)
        /*017c*/ 	.word	0x00000000


	//----- nvinfo : EIATTR_FRAME_SIZE
	.align		4
.L_112:
        /*0180*/ 	.byte	0x04, 0x11
        /*0182*/ 	.short	(.L_114 - .L_113)
	.align		4
.L_113:
        /*0184*/ 	.word	index@(_ZN2at6native30max_unpooling3d_forward_kernelIaEEvNS_27GenericPackedTensorAccessorIKT_Lm4ENS_16DefaultPtrTraitsElEENS2_IKlLm4ES5_lEEPS3_llll)
        /*0188*/ 	.word	0x00000000


	//----- nvinfo : EIATTR_REGCOUNT
	.align		4
.L_114:
        /*018c*/ 	.byte	0x04, 0x2f
        /*018e*/ 	.short	(.L_116 - .L_115)
	.align		4
.L_115:
        /*0190*/ 	.word	index@(_ZN2at6native30max_unpooling3d_forward_kernelIiEEvNS_27GenericPackedTensorAccessorIKT_Lm4ENS_16DefaultPtrTraitsElEENS2_IKlLm4ES5_lEEPS3_llll)
        /*0194*/ 	.word	0x0000001a


	//----- nvinfo : EIATTR_FRAME_SIZE
	.align		4
.L_116:
        /*0198*/ 	.byte	0x04, 0x11
        /*019a*/ 	.short	(.L_118 - .L_117)
	.align		4
.L_117:
        /*019c*/ 	.word	index@($__internal_33_$__cuda_sm20_div_s64)
        /*01a0*/ 	.word	0x00000000


	//----- nvinfo : EIATTR_FRAME_SIZE
	.align		4
.L_118:
        /*01a4*/ 	.byte	0x04, 0x11
        /*01a6*/ 	.short	(.L_120 - .L_119)
	.align		4
.L_119:
        /*01a8*/ 	.word	index@(_ZN2at6native30max_unpooling3d_forward_kernelIiEEvNS_27GenericPackedTensorAccessorIKT_Lm4ENS_16DefaultPtrTraitsElEENS2_IKlLm4ES5_lEEPS3_llll)
        /*01ac*/ 	.word	0x00000000


	//----- nvinfo : EIATTR_REGCOUNT
	.align		4
.L_120:
        /*01b0*/ 	.byte	0x04, 0x2f
        /*01b2*/ 	.short	(.L_122 - .L_121)
	.align		4
.L_121:
        /*01b4*/ 	.word	index@(_ZN2at6native30max_unpooling3d_forward_kernelIlEEvNS_27GenericPackedTensorAccessorIKT_Lm4ENS_16DefaultPtrTraitsElEENS2_IKlLm4ES5_lEEPS3_llll)
        /*01b8*/ 	.word	0x0000001a


	//----- nvinfo : EIATTR_FRAME_SIZE
	.align		4
.L_122:
        /*01bc*/ 	.byte	0x04, 0x11
        /*01be*/ 	.short	(.L_124 - .L_123)
	.align		4
.L_123:
        /*01c0*/ 	.word	index@($__internal_32_$__cuda_sm20_div_s64)
        /*01c4*/ 	.word	0x00000000


	//----- nvinfo : EIATTR_FRAME_SIZE
	.align		4
.L_124:
        /*01c8*/ 	.byte	0x04, 0x11
        /*01ca*/ 	.short	(.L_126 - .L_125)
	.align		4
.L_125:
        /*01cc*/ 	.word	index@(_ZN2at6native30max_unpooling3d_forward_kernelIlEEvNS_27GenericPackedTensorAccessorIKT_Lm4ENS_16DefaultPtrTraitsElEENS2_IKlLm4ES5_lEEPS3_llll)
        /*01d0*/ 	.word	0x00000000


	//----- nvinfo : EIATTR_REGCOUNT
	.align		4
.L_126:
        /*01d4*/ 	.byte	0x04, 0x2f
        /*01d6*/ 	.short	(.L_128 - .L_127)
	.align		4
.L_127:
        /*01d8*/ 	.word	index@(_ZN2at6native30max_unpooling3d_forward_kernelIsEEvNS_27GenericPackedTensorAccessorIKT_Lm4ENS_16DefaultPtrTraitsElEENS2_IKlLm4ES5_lEEPS3_llll)
        /*01dc*/ 	.word	0x0000001a


	//----- nvinfo : EIATTR_FRAME_SIZE
	.align		4
.L_128:
        /*01e0*/ 	.byte	0x04, 0x11
        /*01e2*/ 	.short	(.L_130 - .L_129)
	.align		4
.L_129:
        /*01e4*/ 	.word	index@($__internal_31_$__cuda_sm20_div_s64)
        /*01e8*/ 	.word	0x00000000


	//----- nvinfo : EIATTR_FRAME_SIZE
	.align		4
.L_130:
        /*01ec*/ 	.byte	0x04, 0x11
        /*01ee*/ 	.short	(.L_132 - .L_131)
	.align		4
.L_131:
        /*01f0*/ 	.word	index@(_ZN2at6native30max_unpooling3d_forward_kernelIsEEvNS_27GenericPackedTensorAccessorIKT_Lm4ENS_16DefaultPtrTraitsElEENS2_IKlLm4ES5_lEEPS3_llll)
        /*01f4*/ 	.word	0x00000000


	//----- nvinfo : EIATTR_REGCOUNT
	.align		4
.L_132:
        /*01f8*/ 	.byte	0x04, 0x2f
        /*01fa*/ 	.short	(.L_134 - .L_133)
	.align		4
.L_133:
        /*01fc*/ 	.word	index@(_ZN2at6native30max_unpooling3d_forward_kernelIdEEvNS_27GenericPackedTensorAccessorIKT_Lm4ENS_16DefaultPtrTraitsElEENS2_IKlLm4ES5_lEEPS3_llll)
        /*0200*/ 	.word	0x0000001a


	//----- nvinfo : EIATTR_FRAME_SIZE
	.align		4
.L_134:
        /*0204*/ 	.byte	0x04, 0x11
        /*0206*/ 	.short	(.L_136 - .L_135)
	.align		4
.L_135:
        /*0208*/ 	.word	index@($__internal_30_$__cuda_sm20_div_s64)
        /*020c*/ 	.word	0x00000000


	//----- nvinfo : EIATTR_FRAME_SIZE
	.align		4
.L_136:
        /*0210*/ 	.byte	0x04, 0x11
        /*0212*/ 	.short	(.L_138 - .L_137)
	.align		4
.L_137:
        /*0214*/ 	.word	index@(_ZN2at6native30max_unpooling3d_forward_kernelIdEEvNS_27GenericPackedTensorAccessorIKT_Lm4ENS_16DefaultPtrTraitsElEENS2_IKlLm4ES5_lEEPS3_llll)
        /*0218*/ 	.word	0x00000000


	//----- nvinfo : EIATTR_REGCOUNT
	.align		4
.L_138:
        /*021c*/ 	.byte	0x04, 0x2f
        /*021e*/ 	.short	(.L_140 - .L_139)
	.align		4
.L_139:
        /*0220*/ 	.word	index@(_ZN2at6native30max_unpooling3d_forward_kernelIfEEvNS_27GenericPackedTensorAccessorIKT_Lm4ENS_16DefaultPtrTraitsElEENS2_IKlLm4ES5_lEEPS3_llll)
        /*0224*/ 	.word	0x0000001a


	//----- nvinfo : EIATTR_FRAME_SIZE
	.align		4
.L_140:
        /*0228*/ 	.byte	0x04, 0x11
        /*022a*/ 	.short	(.L_142 - .L_141)
	.align		4
.L_141:
        /*022c*/ 	.word	index@($__internal_29_$__cuda_sm20_div_s64)
        /*0230*/ 	.word	0x00000000


	//----- nvinfo : EIATTR_FRAME_SIZE
	.align		4
.L_142:
        /*0234*/ 	.byte	0x04, 0x11
        /*0236*/ 	.short	(.L_144 - .L_143)
	.align		4
.L_143:
        /*0238*/ 	.word	index@(_ZN2at6native30max_unpooling3d_forward_kernelIfEEvNS_27GenericPackedTensorAccessorIKT_Lm4ENS_16DefaultPtrTraitsElEENS2_IKlLm4ES5_lEEPS3_llll)
        /*023c*/ 	.word	0x00000000


	//----- nvinfo : EIATTR_REGCOUNT
	.align		4
.L_144:
        /*0240*/ 	.byte	0x04, 0x2f
        /*0242*/ 	.short	(.L_146 - .L_145)
	.align		4
.L_145:
        /*0244*/ 	.word	index@(_ZN2at6native30max_unpooling3d_forward_kernelIN3c104HalfEEEvNS_27GenericPackedTensorAccessorIKT_Lm4ENS_16DefaultPtrTraitsElEENS4_IKlLm4ES7_lEEPS5_llll)
        /*0248*/ 	.word	0x0000001a


	//----- nvinfo : EIATTR_FRAME_SIZE
	.align		4
.L_146:
        /*024c*/ 	.byte	0x04, 0x11
        /*024e*/ 	.short	(.L_148 - .L_147)
	.align		4
.L_147:
        /*0250*/ 	.word	index@($__internal_28_$__cuda_sm20_div_s64)
        /*0254*/ 	.word	0x00000000


	//----- nvinfo : EIATTR_FRAME_SIZE
	.align		4
.L_148:
        /*0258*/ 	.byte	0x04, 0x11
        /*025a*/ 	.short	(.L_150 - .L_149)
	.align		4
.L_149:
        /*025c*/ 	.word	index@(_ZN2at6native30max_unpooling3d_forward_kernelIN3c104HalfEEEvNS_27GenericPackedTensorAccessorIKT_Lm4ENS_16DefaultPtrTraitsElEENS4_IKlLm4ES7_lEEPS5_llll)
        /*0260*/ 	.word	0x00000000


	//----- nvinfo : EIATTR_REGCOUNT
	.align		4
.L_150:
        /*0264*/ 	.byte	0x04, 0x2f
        /*0266*/ 	.short	(.L_152 - .L_151)
	.align		4
.L_151:
        /*0268*/ 	.word	index@(_ZN2at6native30max_unpooling3d_forward_kernelIN3c108BFloat16EEEvNS_27GenericPackedTensorAccessorIKT_Lm4ENS_16DefaultPtrTraitsElEENS4_IKlLm4ES7_lEEPS5_llll)
        /*026c*/ 	.word	0x0000001a


	//----- nvinfo : EIATTR_FRAME_SIZE
	.align		4
.L_152:
        /*0270*/ 	.byte	0x04, 0x11
        /*0272*/ 	.short	(.L_154 - .L_153)
	.align		4
.L_153:
        /*0274*/ 	.word	index@($__internal_27_$__cuda_sm20_div_s64)
        /*0278*/ 	.word	0x00000000


	//----- nvinfo : EIATTR_FRAME_SIZE
	.align		4
.L_154:
        /*027c*/ 	.byte	0x04, 0x11
        /*027e*/ 	.short	(.L_156 - .L_155)
	.align		4
.L_155:
        /*0280*/ 	.word	index@(_ZN2at6native30max_unpooling3d_forward_kernelIN3c108BFloat16EEEvNS_27GenericPackedTensorAccessorIKT_Lm4ENS_16DefaultPtrTraitsElEENS4_IKlLm4ES7_lEEPS5_llll)
        /*0284*/ 	.word	0x00000000


	//----- nvinfo : EIATTR_REGCOUNT
	.align		4
.L_156:
        /*0288*/ 	.byte	0x04, 0x2f
        /*028a*/ 	.short	(.L_158 - .L_157)
	.align		4
.L_157:
        /*028c*/ 	.word	index@(_ZN2at6native31max_unpooling2d_backward_kernelIhEEvlPKT_PKllllllPS2_)
        /*0290*/ 	.word	0x00000022


	//----- nvinfo : EIATTR_FRAME_SIZE
	.align		4
.L_158:
        /*0294*/ 	.byte	0x04, 0x11
        /*0296*/ 	.short	(.L_160 - .L_159)
	.align		4
.L_159:
        /*0298*/ 	.word	index@($__internal_26_$__cuda_sm20_div_u64)
        /*029c*/ 	.word	0x00000000


	//----- nvinfo : EIATTR_FRAME_SIZE
	.align		4
.L_160:
        /*02a0*/ 	.byte	0x04, 0x11
        /*02a2*/ 	.short	(.L_162 - .L_161)
	.align		4
.L_161:
        /*02a4*/ 	.word	index@($__internal_25_$__cuda_sm20_div_s64)
        /*02a8*/ 	.word	0x00000000


	//----- nvinfo : EIATTR_FRAME_SIZE
	.align		4
.L_162:
        /*02ac*/ 	.byte	0x04, 0x11
        /*02ae*/ 	.short	(.L_164 - .L_163)
	.align		4
.L_163:
        /*02b0*/ 	.word	index@(_ZN2at6native31max_unpooling2d_backward_kernelIhEEvlPKT_PKllllllPS2_)
        /*02b4*/ 	.word	0x00000000


	//----- nvinfo : EIATTR_REGCOUNT
	.align		4
.L_164:
        /*02b8*/ 	.byte	0x04, 0x2f
        /*02ba*/ 	.short	(.L_166 - .L_165)
	.align		4
.L_165:
        /*02bc*/ 	.word	index@(_ZN2at6native31max_unpooling2d_backward_kernelIaEEvlPKT_PKllllllPS2_)
        /*02c0*/ 	.word	0x00000022


	//----- nvinfo : EIATTR_FRAME_SIZE
	.align		4
.L_166:
        /*02c4*/ 	.byte	0x04, 0x11
        /*02c6*/ 	.short	(.L_168 - .L_167)
	.align		4
.L_167:
        /*02c8*/ 	.word	index@($__internal_24_$__cuda_sm20_div_u64)
        /*02cc*/ 	.word	0x00000000


	//----- nvinfo : EIATTR_FRAME_SIZE
	.align		4
.L_168:
        /*02d0*/ 	.byte	0x04, 0x11
        /*02d2*/ 	.short	(.L_170 - .L_169)
	.align		4
.L_169:
        /*02d4*/ 	.word	index@($__internal_23_$__cuda_sm20_div_s64)
        /*02d8*/ 	.word	0x00000000


	//----- nvinfo : EIATTR_FRAME_SIZE
	.align		4
.L_170:
        /*02dc*/ 	.byte	0x04, 0x11
        /*02de*/ 	.short	(.L_172 - .L_171)
	.align		4
.L_171:
        /*02e0*/ 	.word	index@(_ZN2at6native31max_unpooling2d_backward_kernelIaEEvlPKT_PKllllllPS2_)
        /*02e4*/ 	.word	0x00000000


	//----- nvinfo : EIATTR_REGCOUNT
	.align		4
.L_172:
        /*02e8*/ 	.byte	0x04, 0x2f
        /*02ea*/ 	.short	(.L_174 - .L_173)
	.align		4
.L_173:
        /*02ec*/ 	.word	index@(_ZN2at6native31max_unpooling2d_backward_kernelIiEEvlPKT_PKllllllPS2_)
        /*02f0*/ 	.word	0x00000020


	//----- nvinfo : EIATTR_FRAME_SIZE
	.align		4
.L_174:
        /*02f4*/ 	.byte	0x04, 0x11
        /*02f6*/ 	.short	(.L_176 - .L_175)
	.align		4
.L_175:
        /*02f8*/ 	.word	index@($__internal_22_$__cuda_sm20_div_u64)
        /*02fc*/ 	.word	0x00000000


	//----- nvinfo : EIATTR_FRAME_SIZE
	.align		4
.L_176:
        /*0300*/ 	.byte	0x04, 0x11
        /*0302*/ 	.short	(.L_178 - .L_177)
	.align		4
.L_177:
        /*0304*/ 	.word	index@($__internal_21_$__cuda_sm20_div_s64)
        /*0308*/ 	.word	0x00000000


	//----- nvinfo : EIATTR_FRAME_SIZE
	.align		4
.L_178:
        /*030c*/ 	.byte	0x04, 0x11
        /*030e*/ 	.short	(.L_180 - .L_179)
	.align		4
.L_179:
        /*0310*/ 	.word	index@(_ZN2at6native31max_unpooling2d_backward_kernelIiEEvlPKT_PKllllllPS2_)
        /*0314*/ 	.word	0x00000000


	//----- nvinfo : EIATTR_REGCOUNT
	.align		4
.L_180:
        /*0318*/ 	.byte	0x04, 0x2f
        /*031a*/ 	.short	(.L_182 - .L_181)
	.align		4
.L_181:
        /*031c*/ 	.word	index@(_ZN2at6native31max_unpooling2d_backward_kernelIlEEvlPKT_PKllllllPS2_)
        /*0320*/ 	.word	0x00000028


	//----- nvinfo : EIATTR_FRAME_SIZE
	.align		4
.L_182:
        /*0324*/ 	.byte	0x04, 0x11
        /*0326*/ 	.short	(.L_184 - .L_183)
	.align		4
.L_183:
        /*0328*/ 	.word	index@($__internal_20_$__cuda_sm20_div_u64)
        /*032c*/ 	.word	0x00000000


	//----- nvinfo : EIATTR_FRAME_SIZE
	.align		4
.L_184:
        /*0330*/ 	.byte	0x04, 0x11
        /*0332*/ 	.short	(.L_186 - .L_185)
	.align		4
.L_185:
        /*0334*/ 	.word	index@($__internal_19_$__cuda_sm20_div_s64)
        /*0338*/ 	.word	0x00000000


	//----- nvinfo : EIATTR_FRAME_SIZE
	.align		4
.L_186:
        /*033c*/ 	.byte	0x04, 0x11
        /*033e*/ 	.short	(.L_188 - .L_187)
	.align		4
.L_187:
        /*0340*/ 	.word	index@(_ZN2at6native31max_unpooling2d_backward_kernelIlEEvlPKT_PKllllllPS2_)
        /*0344*/ 	.word	0x00000000


	//----- nvinfo : EIATTR_REGCOUNT
	.align		4
.L_188:
        /*0348*/ 	.byte	0x04, 0x2f
        /*034a*/ 	.short	(.L_190 - .L_189)
	.align		4
.L_189:
        /*034c*/ 	.word	index@(_ZN2at6native31max_unpooling2d_backward_kernelIsEEvlPKT_PKllllllPS2_)
        /*0350*/ 	.word	0x00000020


	//----- nvinfo : EIATTR_FRAME_SIZE
	.align		4
.L_190:
        /*0354*/ 	.byte	0x04, 0x11
        /*0356*/ 	.short	(.L_192 - .L_191)
	.align		4
.L_191:
        /*0358*/ 	.word	index@($__internal_18_$__cuda_sm20_div_u64)
        /*035c*/ 	.word	0x00000000


	//----- nvinfo : EIATTR_FRAME_SIZE
	.align		4
.L_192:
        /*0360*/ 	.byte	0x04, 0x11
        /*0362*/ 	.short	(.L_194 - .L_193)
	.align		4
.L_193:
        /*0364*/ 	.word	index@($__internal_17_$__cuda_sm20_div_s64)
        /*0368*/ 	.word	0x00000000


	//----- nvinfo : EIATTR_FRAME_SIZE
	.align		4
.L_194:
        /*036c*/ 	.byte	0x04, 0x11
        /*036e*/ 	.short	(.L_196 - .L_195)
	.align		4
.L_195:
        /*0370*/ 	.word	index@(_ZN2at6native31max_unpooling2d_backward_kernelIsEEvlPKT_PKllllllPS2_)
        /*0374*/ 	.word	0x00000000


	//----- nvinfo : EIATTR_REGCOUNT
	.align		4
.L_196:
        /*0378*/ 	.byte	0x04, 0x2f
        /*037a*/ 	.short	(.L_198 - .L_197)
	.align		4
.L_197:
        /*037c*/ 	.word	index@(_ZN2at6native31max_unpooling2d_backward_kernelIdEEvlPKT_PKllllllPS2_)
        /*0380*/ 	.word	0x00000028


	//----- nvinfo : EIATTR_FRAME_SIZE
	.align		4
.L_198:
        /*0384*/ 	.byte	0x04, 0x11
        /*0386*/ 	.short	(.L_200 - .L_199)
	.align		4
.L_199:
        /*0388*/ 	.word	index@($__internal_16_$__cuda_sm20_div_u64)
        /*038c*/ 	.word	0x00000000


	//----- nvinfo : EIATTR_FRAME_SIZE
	.align		4
.L_200:
        /*0390*/ 	.byte	0x04, 0x11
        /*0392*/ 	.short	(.L_202 - .L_201)
	.align		4
.L_201:
        /*0394*/ 	.word	index@($__internal_15_$__cuda_sm20_div_s64)
        /*0398*/ 	.word	0x00000000


	//----- nvinfo : EIATTR_FRAME_SIZE
	.align		4
.L_202:
        /*039c*/ 	.byte	0x04, 0x11
        /*039e*/ 	.short	(.L_204 - .L_203)
	.align		4
.L_203:
        /*03a0*/ 	.word	index@(_ZN2at6native31max_unpooling2d_backward_kernelIdEEvlPKT_PKllllllPS2_)
        /*03a4*/ 	.word	0x00000000


	//----- nvinfo : EIATTR_REGCOUNT
	.align		4
.L_204:
        /*03a8*/ 	.byte	0x04, 0x2f
        /*03aa*/ 	.short	(.L_206 - .L_205)
	.align		4
.L_205:
        /*03ac*/ 	.word	index@(_ZN2at6native31max_unpooling2d_backward_kernelIfEEvlPKT_PKllllllPS2_)
        /*03b0*/ 	.word	0x00000020


	//----- nvinfo : EIATTR_FRAME_SIZE
	.align		4
.L_206:
        /*03b4*/ 	.byte	0x04, 0x11
        /*03b6*/ 	.short	(.L_208 - .L_207)
	.align		4
.L_207:
        /*03b8*/ 	.word	index@($__internal_14_$__cuda_sm20_div_u64)
        /*03bc*/ 	.word	0x00000000


	//----- nvinfo : EIATTR_FRAME_SIZE
	.align		4
.L_208:
        /*03c0*/ 	.byte	0x04, 0x11
        /*03c2*/ 	.short	(.L_210 - .L_209)
	.align		4
.L_209:
        /*03c4*/ 	.word	index@($__internal_13_$__cuda_sm20_div_s64)
        /*03c8*/ 	.word	0x00000000


	//----- nvinfo : EIATTR_FRAME_SIZE
	.align		4
.L_210:
        /*03cc*/ 	.byte	0x04, 0x11
        /*03ce*/ 	.short	(.L_212 - .L_211)
	.align		4
.L_211:
        /*03d0*/ 	.word	index@(_ZN2at6native31max_unpooling2d_backward_kernelIfEEvlPKT_PKllllllPS2_)
        /*03d4*/ 	.word	0x00000000


	//----- nvinfo : EIATTR_REGCOUNT
	.align		4
.L_212:
        /*03d8*/ 	.byte	0x04, 0x2f
        /*03da*/ 	.short	(.L_214 - .L_213)
	.align		4
.L_213:
        /*03dc*/ 	.word	index@(_ZN2at6native31max_unpooling2d_backward_kernelIN3c104HalfEEEvlPKT_PKllllllPS4_)
        /*03e0*/ 	.word	0x00000020


	//----- nvinfo : EIATTR_FRAME_SIZE
	.align		4
.L_214:
        /*03e4*/ 	.byte	0x04, 0x11
        /*03e6*/ 	.short	(.L_216 - .L_215)
	.align		4
.L_215:
        /*03e8*/ 	.word	index@($__internal_12_$__cuda_sm20_div_u64)
        /*03ec*/ 	.word	0x00000000


	//----- nvinfo : EIATTR_FRAME_SIZE
	.align		4
.L_216:
        /*03f0*/ 	.byte	0x04, 0x11
        /*03f2*/ 	.short	(.L_218 - .L_217)
	.align		4
.L_217:
        /*03f4*/ 	.word	index@($__internal_11_$__cuda_sm20_div_s64)
        /*03f8*/ 	.word	0x00000000


	//----- nvinfo : EIATTR_FRAME_SIZE
	.align		4
.L_218:
        /*03fc*/ 	.byte	0x04, 0x11
        /*03fe*/ 	.short	(.L_220 - .L_219)
	.align		4
.L_219:
        /*0400*/ 	.word	index@(_ZN2at6native31max_unpooling2d_backward_kernelIN3c104HalfEEEvlPKT_PKllllllPS4_)
        /*0404*/ 	.word	0x00000000


	//----- nvinfo : EIATTR_REGCOUNT
	.align		4
.L_220:
        /*0408*/ 	.byte	0x04, 0x2f
        /*040a*/ 	.short	(.L_222 - .L_221)
	.align		4
.L_221:
        /*040c*/ 	.word	index@(_ZN2at6native31max_unpooling2d_backward_kernelIN3c108BFloat16EEEvlPKT_PKllllllPS4_)
        /*0410*/ 	.word	0x00000020


	//----- nvinfo : EIATTR_FRAME_SIZE
	.align		4
.L_222:
        /*0414*/ 	.byte	0x04, 0x11
        /*0416*/ 	.short	(.L_224 - .L_223)
	.align		4
.L_223:
        /*0418*/ 	.word	index@($__internal_10_$__cuda_sm20_div_u64)
        /*041c*/ 	.word	0x00000000


	//----- nvinfo : EIATTR_FRAME_SIZE
	.align		4
.L_224:
        /*0420*/ 	.byte	0x04, 0x11
        /*0422*/ 	.short	(.L_226 - .L_225)
	.align		4
.L_225:
        /*0424*/ 	.word	index@($__internal_9_$__cuda_sm20_div_s64)
        /*0428*/ 	.word	0x00000000


	//----- nvinfo : EIATTR_FRAME_SIZE
	.align		4
.L_226:
        /*042c*/ 	.byte	0x04, 0x11
        /*042e*/ 	.short	(.L_228 - .L_227)
	.align		4
.L_227:
        /*0430*/ 	.word	index@(_ZN2at6native31max_unpooling2d_backward_kernelIN3c108BFloat16EEEvlPKT_PKllllllPS4_)
        /*0434*/ 	.word	0x00000000


	//----- nvinfo : EIATTR_REGCOUNT
	.align		4
.L_228:
        /*0438*/ 	.byte	0x04, 0x2f
        /*043a*/ 	.short	(.L_230 - .L_229)
	.align		4
.L_229:
        /*043c*/ 	.word	index@(_ZN2at6native31max_unpooling3d_backward_kernelIhEEvPKT_lllNS_27GenericPackedTensorAccessorIlLm4ENS_16DefaultPtrTraitsElEENS5_IS2_Lm4ES6_lEEi)
        /*0440*/ 	.word	0x00000012


	//----- nvinfo : EIATTR_FRAME_SIZE
	.align		4
.L_230:
        /*0444*/ 	.byte	0x04, 0x11
        /*0446*/ 	.short	(.L_232 - .L_231)
	.align		4
.L_231:
        /*0448*/ 	.word	index@($__internal_8_$__cuda_sm20_div_s64)
        /*044c*/ 	.word	0x00000000


	//----- nvinfo : EIATTR_FRAME_SIZE
	.align		4
.L_232:
        /*0450*/ 	.byte	0x04, 0x11
        /*0452*/ 	.short	(.L_234 - .L_233)
	.align		4
.L_233:
        /*0454*/ 	.word	index@(_ZN2at6native31max_unpooling3d_backward_kernelIhEEvPKT_lllNS_27GenericPackedTensorAccessorIlLm4ENS_16DefaultPtrTraitsElEENS5_IS2_Lm4ES6_lEEi)
        /*0458*/ 	.word	0x00000000


	//----- nvinfo : EIATTR_REGCOUNT
	.align		4
.L_234:
        /*045c*/ 	.byte	0x04, 0x2f
        /*045e*/ 	.short	(.L_236 - .L_235)
	.align		4
.L_235:
        /*0460*/ 	.word	index@(_ZN2at6native31max_unpooling3d_backward_kernelIaEEvPKT_lllNS_27GenericPackedTensorAccessorIlLm4ENS_16DefaultPtrTraitsElEENS5_IS2_Lm4ES6_lEEi)
        /*0464*/ 	.word	0x00000012


	//----- nvinfo : EIATTR_FRAME_SIZE
	.align		4
.L_236:
        /*0468*/ 	.byte	0x04, 0x11
        /*046a*/ 	.short	(.L_238 - .L_237)
	.align		4
.L_237:
        /*046c*/ 	.word	index@($__internal_7_$__cuda_sm20_div_s64)
        /*0470*/ 	.word	0x00000000


	//----- nvinfo : EIATTR_FRAME_SIZE
	.align		4
.L_238:
        /*0474*/ 	.byte	0x04, 0x11
        /*0476*/ 	.short	(.L_240 - .L_239)
	.align		4
.L_239:
        /*0478*/ 	.word	index@(_ZN2at6native31max_unpooling3d_backward_kernelIaEEvPKT_lllNS_27GenericPackedTensorAccessorIlLm4ENS_16DefaultPtrTraitsElEENS5_IS2_Lm4ES6_lEEi)
        /*047c*/ 	.word	0x00000000


	//----- nvinfo : EIATTR_REGCOUNT
	.align		4
.L_240:
        /*0480*/ 	.byte	0x04, 0x2f
        /*0482*/ 	.short	(.L_242 - .L_241)
	.align		4
.L_241:
        /*0484*/ 	.word	index@(_ZN2at6native31max_unpooling3d_backward_kernelIiEEvPKT_lllNS_27GenericPackedTensorAccessorIlLm4ENS_16DefaultPtrTraitsElEENS5_IS2_Lm4ES6_lEEi)
        /*0488*/ 	.word	0x00000012


	//----- nvinfo : EIATTR_FRAME_SIZE
	.align		4
.L_242:
        /*048c*/ 	.byte	0x04, 0x11
        /*048e*/ 	.short	(.L_244 - .L_243)
	.align		4
.L_243:
        /*0490*/ 	.word	index@($__internal_6_$__cuda_sm20_div_s64)
        /*0494*/ 	.word	0x00000000


	//----- nvinfo : EIATTR_FRAME_SIZE
	.align		4
.L_244:
        /*0498*/ 	.byte	0x04, 0x11
        /*049a*/ 	.short	(.L_246 - .L_245)
	.align		4
.L_245:
        /*049c*/ 	.word	index@(_ZN2at6native31max_unpooling3d_backward_kernelIiEEvPKT_lllNS_27GenericPackedTensorAccessorIlLm4ENS_16DefaultPtrTraitsElEENS5_IS2_Lm4ES6_lEEi)
        /*04a0*/ 	.word	0x00000000


	//----- nvinfo : EIATTR_REGCOUNT
	.align		4
.L_246:
        /*04a4*/ 	.byte	0x04, 0x2f
        /*04a6*/ 	.short	(.L_248 - .L_247)
	.align		4
.L_247:
        /*04a8*/ 	.word	index@(_ZN2at6native31max_unpooling3d_backward_kernelIlEEvPKT_lllNS_27GenericPackedTensorAccessorIlLm4ENS_16DefaultPtrTraitsElEENS5_IS2_Lm4ES6_lEEi)
        /*04ac*/ 	.word	0x00000012


	//----- nvinfo : EIATTR_FRAME_SIZE
	.align		4
.L_248:
        /*04b0*/ 	.byte	0x04, 0x11
        /*04b2*/ 	.short	(.L_250 - .L_249)
	.align		4
.L_249:
        /*04b4*/ 	.word	index@($__internal_5_$__cuda_sm20_div_s64)
        /*04b8*/ 	.word	0x00000000


	//----- nvinfo : EIATTR_FRAME_SIZE
	.align		4
.L_250:
        /*04bc*/ 	.byte	0x04, 0x11
        /*04be*/ 	.short	(.L_252 - .L_251)
	.align		4
.L_251:
        /*04c0*/ 	.word	index@(_ZN2at6native31max_unpooling3d_backward_kernelIlEEvPKT_lllNS_27GenericPackedTensorAccessorIlLm4ENS_16DefaultPtrTraitsElEENS5_IS2_Lm4ES6_lEEi)
        /*04c4*/ 	.word	0x00000000


	//----- nvinfo : EIATTR_REGCOUNT
	.align		4
.L_252:
        /*04c8*/ 	.byte	0x04, 0x2f
        /*04ca*/ 	.short	(.L_254 - .L_253)
	.align		4
.L_253:
        /*04cc*/ 	.word	index@(_ZN2at6native31max_unpooling3d_backward_kernelIsEEvPKT_lllNS_27GenericPackedTensorAccessorIlLm4ENS_16DefaultPtrTraitsElEENS5_IS2_Lm4ES6_lEEi)
        /*04d0*/ 	.word	0x00000012


	//----- nvinfo : EIATTR_FRAME_SIZE
	.align		4
.L_254:
        /*04d4*/ 	.byte	0x04, 0x11
        /*04d6*/ 	.short	(.L_256 - .L_255)
	.align		4
.L_255:
        /*04d8*/ 	.word	index@($__internal_4_$__cuda_sm20_div_s64)
        /*04dc*/ 	.word	0x00000000


	//----- nvinfo : EIATTR_FRAME_SIZE
	.align		4
.L_256:
        /*04e0*/ 	.byte	0x04, 0x11
        /*04e2*/ 	.short	(.L_258 - .L_257)
	.align		4
.L_257:
        /*04e4*/ 	.word	index@(_ZN2at6native31max_unpooling3d_backward_kernelIsEEvPKT_lllNS_27GenericPackedTensorAccessorIlLm4ENS_16DefaultPtrTraitsElEENS5_IS2_Lm4ES6_lEEi)
        /*04e8*/ 	.word	0x00000000


	//----- nvinfo : EIATTR_REGCOUNT
	.align		4
.L_258:
        /*04ec*/ 	.byte	0x04, 0x2f
        /*04ee*/ 	.short	(.L_260 - .L_259)
	.align		4
.L_259:
        /*04f0*/ 	.word	index@(_ZN2at6native31max_unpooling3d_backward_kernelIdEEvPKT_lllNS_27GenericPackedTensorAccessorIlLm4ENS_16DefaultPtrTraitsElEENS5_IS2_Lm4ES6_lEEi)
        /*04f4*/ 	.word	0x00000012


	//----- nvinfo : EIATTR_FRAME_SIZE
	.align		4
.L_260:
        /*04f8*/ 	.byte	0x04, 0x11
        /*04fa*/ 	.short	(.L_262 - .L_261)
	.align		4
.L_261:
        /*04fc*/ 	.word	index@($__internal_3_$__cuda_sm20_div_s64)
        /*0500*/ 	.word	0x00000000


	//----- nvinfo : EIATTR_FRAME_SIZE
	.align		4
.L_262:
        /*0504*/ 	.byte	0x04, 0x11
        /*0506*/ 	.short	(.L_264 - .L_263)
	.align		4
.L_263:
        /*0508*/ 	.word	index@(_ZN2at6native31max_unpooling3d_backward_kernelIdEEvPKT_lllNS_27GenericPackedTensorAccessorIlLm4ENS_16DefaultPtrTraitsElEENS5_IS2_Lm4ES6_lEEi)
        /*050c*/ 	.word	0x00000000


	//----- nvinfo : EIATTR_REGCOUNT
	.align		4
.L_264:
        /*0510*/ 	.byte	0x04, 0x2f
        /*0512*/ 	.short	(.L_266 - .L_265)
	.align		4
.L_265:
        /*0514*/ 	.word	index@(_ZN2at6native31max_unpooling3d_backward_kernelIfEEvPKT_lllNS_27GenericPackedTensorAccessorIlLm4ENS_16DefaultPtrTraitsElEENS5_IS2_Lm4ES6_lEEi)
        /*0518*/ 	.word	0x00000012


	//----- nvinfo : EIATTR_FRAME_SIZE
	.align		4
.L_266:
        /*051c*/ 	.byte	0x04, 0x11
        /*051e*/ 	.short	(.L_268 - .L_267)
	.align		4
.L_267:
        /*0520*/ 	.word	index@($__internal_2_$__cuda_sm20_div_s64)
        /*0524*/ 	.word	0x00000000


	//----- nvinfo : EIATTR_FRAME_SIZE
	.align		4
.L_268:
        /*0528*/ 	.byte	0x04, 0x11
        /*052a*/ 	.short	(.L_270 - .L_269)
	.align		4
.L_269:
        /*052c*/ 	.word	index@(_ZN2at6native31max_unpooling3d_backward_kernelIfEEvPKT_lllNS_27GenericPackedTensorAccessorIlLm4ENS_16DefaultPtrTraitsElEENS5_IS2_Lm4ES6_lEEi)
        /*0530*/ 	.word	0x00000000


	//----- nvinfo : EIATTR_REGCOUNT
	.align		4
.L_270:
        /*0534*/ 	.byte	0x04, 0x2f
        /*0536*/ 	.short	(.L_272 - .L_271)
	.align		4
.L_271:
        /*0538*/ 	.word	index@(_ZN2at6native31max_unpooling3d_backward_kernelIN3c104HalfEEEvPKT_lllNS_27GenericPackedTensorAccessorIlLm4ENS_16DefaultPtrTraitsElEENS7_IS4_Lm4ES8_lEEi)
        /*053c*/ 	.word	0x00000012


	//----- nvinfo : EIATTR_FRAME_SIZE
	.align		4
.L_272:
        /*0540*/ 	.byte	0x04, 0x11
        /*0542*/ 	.short	(.L_274 - .L_273)
	.align		4
.L_273:
        /*0544*/ 	.word	index@($__internal_1_$__cuda_sm20_div_s64)
        /*0548*/ 	.word	0x00000000


	//----- nvinfo : EIATTR_FRAME_SIZE
	.align		4
.L_274:
        /*054c*/ 	.byte	0x04, 0x11
        /*054e*/ 	.short	(.L_276 - .L_275)
	.align		4
.L_275:
        /*0550*/ 	.word	index@(_ZN2at6native31max_unpooling3d_backward_kernelIN3c104HalfEEEvPKT_lllNS_27GenericPackedTensorAccessorIlLm4ENS_16DefaultPtrTraitsElEENS7_IS4_Lm4ES8_lEEi)
        /*0554*/ 	.word	0x00000000


	//----- nvinfo : EIATTR_REGCOUNT
	.align		4
.L_276:
        /*0558*/ 	.byte	0x04, 0x2f
        /*055a*/ 	.short	(.L_278 - .L_277)
	.align		4
.L_277:
        /*055c*/ 	.word	index@(_ZN2at6native31max_unpooling3d_backward_kernelIN3c108BFloat16EEEvPKT_lllNS_27GenericPackedTensorAccessorIlLm4ENS_16DefaultPtrTraitsElEENS7_IS4_Lm4ES8_lEEi)
        /*0560*/ 	.word	0x00000012


	//----- nvinfo : EIATTR_FRAME_SIZE
	.align		4
.L_278:
        /*0564*/ 	.byte	0x04, 0x11
        /*0566*/ 	.short	(.L_280 - .L_279)
	.align		4
.L_279:
        /*0568*/ 	.word	index@($__internal_0_$__cuda_sm20_div_s64)
        /*056c*/ 	.word	0x00000000


	//----- nvinfo : EIATTR_FRAME_SIZE
	.align		4
.L_280:
        /*0570*/ 	.byte	0x04, 0x11
        /*0572*/ 	.short	(.L_282 - .L_281)
	.align		4
.L_281:
        /*0574*/ 	.word	index@(_ZN2at6native31max_unpooling3d_backward_kernelIN3c108BFloat16EEEvPKT_lllNS_27GenericPackedTensorAccessorIlLm4ENS_16DefaultPtrTraitsElEENS7_IS4_Lm4ES8_lEEi)
        /*0578*/ 	.word	0x00000000


	//----- nvinfo : EIATTR_MIN_STACK_SIZE
	.align		4
.L_282:
        /*057c*/ 	.byte	0x04, 0x12
        /*057e*/ 	.short	(.L_284 - .L_283)
	.align		4
.L_283:
        /*0580*/ 	.word	index@(_ZN2at6native31max_unpooling3d_backward_kernelIN3c108BFloat16EEEvPKT_lllNS_27GenericPackedTensorAccessorIlLm4ENS_16DefaultPtrTraitsElEENS7_IS4_Lm4ES8_lEEi)
        /*0584*/ 	.word	0x00000000


	//----- nvinfo : EIATTR_MIN_STACK_SIZE
	.align		4
.L_284:
        /*0588*/ 	.byte	0x04, 0x12
        /*058a*/ 	.short	(.L_286 - .L_285)
	.align		4
.L_285:
        /*058c*/ 	.word	index@(_ZN2at6native31max_unpooling3d_backward_kernelIN3c104HalfEEEvPKT_lllNS_27GenericPackedTensorAccessorIlLm4ENS_16DefaultPtrTraitsElEENS7_IS4_Lm4ES8_lEEi)
        /*0590*/ 	.word	0x00000000


	//----- nvinfo : EIATTR_MIN_STACK_SIZE
	.align		4
.L_286:
        /*0594*/ 	.byte	0x04, 0x12
        /*0596*/ 	.short	(.L_288 - .L_287)
	.align		4
.L_287:
        /*0598*/ 	.word	index@(_ZN2at6native31max_unpooling3d_backward_kernelIfEEvPKT_lllNS_27GenericPackedTensorAccessorIlLm4ENS_16DefaultPtrTraitsElEENS5_IS2_Lm4ES6_lEEi)
        /*059c*/ 	.word	0x00000000


	//----- nvinfo : EIATTR_MIN_STACK_SIZE
	.align		4
.L_288:
        /*05a0*/ 	.byte	0x04, 0x12
        /*05a2*/ 	.short	(.L_290 - .L_289)
	.align		4
.L_289:
        /*05a4*/ 	.word	index@(_ZN2at6native31max_unpooling3d_backward_kernelIdEEvPKT_lllNS_27GenericPackedTensorAccessorIlLm4ENS_16DefaultPtrTraitsElEENS5_IS2_Lm4ES6_lEEi)
        /*05a8*/ 	.word	0x00000000


	//----- nvinfo : EIATTR_MIN_STACK_SIZE
	.align		4
.L_290:
        /*05ac*/ 	.byte	0x04, 0x12
        /*05ae*/ 	.short	(.L_292 - .L_291)
	.align		4
.L_291:
        /*05b0*/ 	.word	index@(_ZN2at6native31max_unpooling3d_backward_kernelIsEEvPKT_lllNS_27GenericPackedTensorAccessorIlLm4ENS_16DefaultPtrTraitsElEENS5_IS2_Lm4ES6_lEEi)
        /*05b4*/ 	.word	0x00000000


	//----- nvinfo : EIATTR_MIN_STACK_SIZE
	.align		4
.L_292:
        /*05b8*/ 	.byte	0x04, 0x12
        /*05ba*/ 	.short	(.L_294 - .L_293)
	.align		4
.L_293:
        /*05bc*/ 	.word	index@(_ZN2at6native31max_unpooling3d_backward_kernelIlEEvPKT_lllNS_27GenericPackedTensorAccessorIlLm4ENS_16DefaultPtrTraitsElEENS5_IS2_Lm4ES6_lEEi)
        /*05c0*/ 	.word	0x00000000


	//----- nvinfo : EIATTR_MIN_STACK_SIZE
	.align		4
.L_294:
        /*05c4*/ 	.byte	0x04, 0x12
        /*05c6*/ 	.short	(.L_296 - .L_295)
	.align		4
.L_295:
        /*05c8*/ 	.word	index@(_ZN2at6native31max_unpooling3d_backward_kernelIiEEvPKT_lllNS_27GenericPackedTensorAccessorIlLm4ENS_16DefaultPtrTraitsElEENS5_IS2_Lm4ES6_lEEi)
        /*05cc*/ 	.word	0x00000000


	//----- nvinfo : EIATTR_MIN_STACK_SIZE
	.align		4
.L_296:
        /*05d0*/ 	.byte	0x04, 0x12
        /*05d2*/ 	.short	(.L_298 - .L_297)
	.align		4
.L_297:
        /*05d4*/ 	.word	index@(_ZN2at6native31max_unpooling3d_backward_kernelIaEEvPKT_lllNS_27GenericPackedTensorAccessorIlLm4ENS_16DefaultPtrTraitsElEENS5_IS2_Lm4ES6_lEEi)
        /*05d8*/ 	.word	0x00000000


	//----- nvinfo : EIATTR_MIN_STACK_SIZE
	.align		4
.L_298:
        /*05dc*/ 	.byte	0x04, 0x12
        /*05de*/ 	.short	(.L_300 - .L_299)
	.align		4
.L_299:
        /*05e0*/ 	.word	index@(_ZN2at6native31max_unpooling3d_backward_kernelIhEEvPKT_lllNS_27GenericPackedTensorAccessorIlLm4ENS_16DefaultPtrTraitsElEENS5_IS2_Lm4ES6_lEEi)
        /*05e4*/ 	.word	0x00000000


	//----- nvinfo : EIATTR_MIN_STACK_SIZE
	.align		4
.L_300:
        /*05e8*/ 	.byte	0x04, 0x12
        /*05ea*/ 	.short	(.L_302 - .L_301)
	.align		4
.L_301:
        /*05ec*/ 	.word	index@(_ZN2at6native31max_unpooling2d_backward_kernelIN3c108BFloat16EEEvlPKT_PKllllllPS4_)
        /*05f0*/ 	.word	0x00000000


	//----- nvinfo : EIATTR_MIN_STACK_SIZE
	.align		4
.L_302:
        /*05f4*/ 	.byte	0x04, 0x12
        /*05f6*/ 	.short	(.L_304 - .L_303)
	.align		4
.L_303:
        /*05f8*/ 	.word	index@(_ZN2at6native31max_unpooling2d_backward_kernelIN3c104HalfEEEvlPKT_PKllllllPS4_)
        /*05fc*/ 	.word	0x00000000


	//----- nvinfo : EIATTR_MIN_STACK_SIZE
	.align		4
.L_304:
        /*0600*/ 	.byte	0x04, 0x12
        /*0602*/ 	.short	(.L_306 - .L_305)
	.align		4
.L_305:
        /*0604*/ 	.word	index@(_ZN2at6native31max_unpooling2d_backward_kernelIfEEvlPKT_PKllllllPS2_)
        /*0608*/ 	.word	0x00000000


	//----- nvinfo : EIATTR_MIN_STACK_SIZE
	.align		4
.L_306:
        /*060c*/ 	.byte	0x04, 0x12
        /*060e*/ 	.short	(.L_308 - .L_307)
	.align		4
.L_307:
        /*0610*/ 	.word	index@(_ZN2at6native31max_unpooling2d_backward_kernelIdEEvlPKT_PKllllllPS2_)
        /*0614*/ 	.word	0x00000000


	//----- nvinfo : EIATTR_MIN_STACK_SIZE
	.align		4
.L_308:
        /*0618*/ 	.byte	0x04, 0x12
        /*061a*/ 	.short	(.L_310 - .L_309)
	.align		4
.L_309:
        /*061c*/ 	.word	index@(_ZN2at6native31max_unpooling2d_backward_kernelIsEEvlPKT_PKllllllPS2_)
        /*0620*/ 	.word	0x00000000


	//----- nvinfo : EIATTR_MIN_STACK_SIZE
	.align		4
.L_310:
        /*0624*/ 	.byte	0x04, 0x12
        /*0626*/ 	.short	(.L_312 - .L_311)
	.align		4
.L_311:
        /*0628*/ 	.word	index@(_ZN2at6native31max_unpooling2d_backward_kernelIlEEvlPKT_PKllllllPS2_)
        /*062c*/ 	.word	0x00000000


	//----- nvinfo : EIATTR_MIN_STACK_SIZE
	.align		4
.L_312:
        /*0630*/ 	.byte	0x04, 0x12
        /*0632*/ 	.short	(.L_314 - .L_313)
	.align		4
.L_313:
        /*0634*/ 	.word	index@(_ZN2at6native31max_unpooling2d_backward_kernelIiEEvlPKT_PKllllllPS2_)
        /*0638*/ 	.word	0x00000000


	//----- nvinfo : EIATTR_MIN_STACK_SIZE
	.align		4
.L_314:
        /*063c*/ 	.byte	0x04, 0x12
        /*063e*/ 	.short	(.L_316 - .L_315)
	.align		4
.L_315:
        /*0640*/ 	.word	index@(_ZN2at6native31max_unpooling2d_backward_kernelIaEEvlPKT_PKllllllPS2_)
        /*0644*/ 	.word	0x00000000


	//----- nvinfo : EIATTR_MIN_STACK_SIZE
	.align		4
.L_316:
        /*0648*/ 	.byte	0x04, 0x12
        /*064a*/ 	.short	(.L_318 - .L_317)
	.align		4
.L_317:
        /*064c*/ 	.word	index@(_ZN2at6native31max_unpooling2d_backward_kernelIhEEvlPKT_PKllllllPS2_)
        /*0650*/ 	.word	0x00000000


	//----- nvinfo : EIATTR_MIN_STACK_SIZE
	.align		4
.L_318:
        /*0654*/ 	.byte	0x04, 0x12
        /*0656*/ 	.short	(.L_320 - .L_319)
	.align		4
.L_319:
        /*0658*/ 	.word	index@(_ZN2at6native30max_unpooling3d_forward_kernelIN3c108BFloat16EEEvNS_27GenericPackedTensorAccessorIKT_Lm4ENS_16DefaultPtrTraitsElEENS4_IKlLm4ES7_lEEPS5_llll)
        /*065c*/ 	.word	0x00000000


	//----- nvinfo : EIATTR_MIN_STACK_SIZE
	.align		4
.L_320:
        /*0660*/ 	.byte	0x04, 0x12
        /*0662*/ 	.short	(.L_322 - .L_321)
	.align		4
.L_321:
        /*0664*/ 	.word	index@(_ZN2at6native30max_unpooling3d_forward_kernelIN3c104HalfEEEvNS_27GenericPackedTensorAccessorIKT_Lm4ENS_16DefaultPtrTraitsElEENS4_IKlLm4ES7_lEEPS5_llll)
        /*0668*/ 	.word	0x00000000


	//----- nvinfo : EIATTR_MIN_STACK_SIZE
	.align		4
.L_322:
        /*066c*/ 	.byte	0x04, 0x12
        /*066e*/ 	.short	(.L_324 - .L_323)
	.align		4
.L_323:
        /*0670*/ 	.word	index@(_ZN2at6native30max_unpooling3d_forward_kernelIfEEvNS_27GenericPackedTensorAccessorIKT_Lm4ENS_16DefaultPtrTraitsElEENS2_IKlLm4ES5_lEEPS3_llll)
        /*0674*/ 	.word	0x00000000


	//----- nvinfo : EIATTR_MIN_STACK_SIZE
	.align		4
.L_324:
        /*0678*/ 	.byte	0x04, 0x12
        /*067a*/ 	.short	(.L_326 - .L_325)
	.align		4
.L_325:
        /*067c*/ 	.word	index@(_ZN2at6native30max_unpooling3d_forward_kernelIdEEvNS_27GenericPackedTensorAccessorIKT_Lm4ENS_16DefaultPtrTraitsElEENS2_IKlLm4ES5_lEEPS3_llll)
        /*0680*/ 	.word	0x00000000


	//----- nvinfo : EIATTR_MIN_STACK_SIZE
	.align		4
.L_326:
        /*0684*/ 	.byte	0x04, 0x12
        /*0686*/ 	.short	(.L_328 - .L_327)
	.align		4
.L_327:
        /*0688*/ 	.word	index@(_ZN2at6native30max_unpooling3d_forward_kernelIsEEvNS_27GenericPackedTensorAccessorIKT_Lm4ENS_16DefaultPtrTraitsElEENS2_IKlLm4ES5_lEEPS3_llll)
        /*068c*/ 	.word	0x00000000


	//----- nvinfo : EIATTR_MIN_STACK_SIZE
	.align		4
.L_328:
        /*0690*/ 	.byte	0x04, 0x12
        /*0692*/ 	.short	(.L_330 - .L_329)
	.align		4
.L_329:
        /*0694*/ 	.word	index@(_ZN2at6native30max_unpooling3d_forward_kernelIlEEvNS_27GenericPackedTensorAccessorIKT_Lm4ENS_16DefaultPtrTraitsElEENS2_IKlLm4ES5_lEEPS3_llll)
        /*0698*/ 	.word	0x00000000


	//----- nvinfo : EIATTR_MIN_STACK_SIZE
	.align		4
.L_330:
        /*069c*/ 	.byte	0x04, 0x12
        /*069e*/ 	.short	(.L_332 - .L_331)
	.align		4
.L_331:
        /*06a0*/ 	.word	index@(_ZN2at6native30max_unpooling3d_forward_kernelIiEEvNS_27GenericPackedTensorAccessorIKT_Lm4ENS_16DefaultPtrTraitsElEENS2_IKlLm4ES5_lEEPS3_llll)
        /*06a4*/ 	.word	0x00000000


	//----- nvinfo : EIATTR_MIN_STACK_SIZE
	.align		4
.L_332:
        /*06a8*/ 	.byte	0x04, 0x12
        /*06aa*/ 	.short	(.L_334 - .L_333)
	.align		4
.L_333:
        /*06ac*/ 	.word	index@(_ZN2at6native30max_unpooling3d_forward_kernelIaEEvNS_27GenericPackedTensorAccessorIKT_Lm4ENS_16DefaultPtrTraitsElEENS2_IKlLm4ES5_lEEPS3_llll)
        /*06b0*/ 	.word	0x00000000


	//----- nvinfo : EIATTR_MIN_STACK_SIZE
	.align		4
.L_334:
        /*06b4*/ 	.byte	0x04, 0x12
        /*06b6*/ 	.short	(.L_336 - .L_335)
	.align		4
.L_335:
        /*06b8*/ 	.word	index@(_ZN2at6native30max_unpooling3d_forward_kernelIhEEvNS_27GenericPackedTensorAccessorIKT_Lm4ENS_16DefaultPtrTraitsElEENS2_IKlLm4ES5_lEEPS3_llll)
        /*06bc*/ 	.word	0x00000000


	//----- nvinfo : EIATTR_MIN_STACK_SIZE
	.align		4
.L_336:
        /*06c0*/ 	.byte	0x04, 0x12
        /*06c2*/ 	.short	(.L_338 - .L_337)
	.align		4
.L_337:
        /*06c4*/ 	.word	index@(_ZN2at6native30max_unpooling2d_forward_kernelIN3c108BFloat16EEEvlPKT_PKllllllPS4_)
        /*06c8*/ 	.word	0x00000000


	//----- nvinfo : EIATTR_MIN_STACK_SIZE
	.align		4
.L_338:
        /*06cc*/ 	.byte	0x04, 0x12
        /*06ce*/ 	.short	(.L_340 - .L_339)
	.align		4
.L_339:
        /*06d0*/ 	.word	index@(_ZN2at6native30max_unpooling2d_forward_kernelIN3c104HalfEEEvlPKT_PKllllllPS4_)
        /*06d4*/ 	.word	0x00000000


	//----- nvinfo : EIATTR_MIN_STACK_SIZE
	.align		4
.L_340:
        /*06d8*/ 	.byte	0x04, 0x12
        /*06da*/ 	.short	(.L_342 - .L_341)
	.align		4
.L_341:
        /*06dc*/ 	.word	index@(_ZN2at6native30max_unpooling2d_forward_kernelIfEEvlPKT_PKllllllPS2_)
        /*06e0*/ 	.word	0x00000000


	//----- nvinfo : EIATTR_MIN_STACK_SIZE
	.align		4
.L_342:
        /*06e4*/ 	.byte	0x04, 0x12
        /*06e6*/ 	.short	(.L_344 - .L_343)
	.align		4
.L_343:
        /*06e8*/ 	.word	index@(_ZN2at6native30max_unpooling2d_forward_kernelIdEEvlPKT_PKllllllPS2_)
        /*06ec*/ 	.word	0x00000000


	//----- nvinfo : EIATTR_MIN_STACK_SIZE
	.align		4
.L_344:
        /*06f0*/ 	.byte	0x04, 0x12
        /*06f2*/ 	.short	(.L_346 - .L_345)
	.align		4
.L_345:
        /*06f4*/ 	.word	index@(_ZN2at6native30max_unpooling2d_forward_kernelIsEEvlPKT_PKllllllPS2_)
        /*06f8*/ 	.word	0x00000000


	//----- nvinfo : EIATTR_MIN_STACK_SIZE
	.align		4
.L_346:
        /*06fc*/ 	.byte	0x04, 0x12
        /*06fe*/ 	.short	(.L_348 - .L_347)
	.align		4
.L_347:
        /*0700*/ 	.word	index@(_ZN2at6native30max_unpooling2d_forward_kernelIlEEvlPKT_PKllllllPS2_)
        /*0704*/ 	.word	0x00000000


	//----- nvinfo : EIATTR_MIN_STACK_SIZE
	.align		4
.L_348:
        /*0708*/ 	.byte	0x04, 0x12
        /*070a*/ 	.short	(.L_350 - .L_349)
	.align		4
.L_349:
        /*070c*/ 	.word	index@(_ZN2at6native30max_unpooling2d_forward_kernelIiEEvlPKT_PKllllllPS2_)
        /*0710*/ 	.word	0x00000000


	//----- nvinfo : EIATTR_MIN_STACK_SIZE
	.align		4
.L_350:
        /*0714*/ 	.byte	0x04, 0x12
        /*0716*/ 	.short	(.L_352 - .L_351)
	.align		4
.L_351:
        /*0718*/ 	.word	index@(_ZN2at6native30max_unpooling2d_forward_kernelIaEEvlPKT_PKllllllPS2_)
        /*071c*/ 	.word	0x00000000


	//----- nvinfo : EIATTR_MIN_STACK_SIZE
	.align		4
.L_352:
        /*0720*/ 	.byte	0x04, 0x12
        /*0722*/ 	.short	(.L_354 - .L_353)
	.align		4
.L_353:
        /*0724*/ 	.word	index@(_ZN2at6native30max_unpooling2d_forward_kernelIhEEvlPKT_PKllllllPS2_)
        /*0728*/ 	.word	0x00000000
.L_354:


//--------------------- .nv.compat                --------------------------
	.section	.nv.compat,"",@"SHT_CUDA_COMPAT_INFO"
	.align	4
        /*0000*/ 	.byte	0x02, 0x09, 0x00, 0x00, 0x02, 0x02, 0x01, 0x00, 0x02, 0x05, 0x05, 0x00, 0x03, 0x07, 0x01, 0x01
        /*0010*/ 	.byte	0x02, 0x03, 0x00, 0x00, 0x02, 0x06, 0x01, 0x00, 0x04, 0x0b, 0x08, 0x00, 0x00, 0x00, 0x00, 0x00
        /*0020*/ 	.byte	0x00, 0x00, 0x00, 0x00


//--------------------- .nv.info._ZN2at6native31max_unpooling3d_backward_kernelIN3c108BFloat16EEEvPKT_lllNS_27GenericPackedTensorAccessorIlLm4ENS_16DefaultPtrTraitsElEENS7_IS4_Lm4ES8_lEEi --------------------------
	.section	.nv.info._ZN2at6native31max_unpooling3d_backward_kernelIN3c108BFloat16EEEvPKT_lllNS_27GenericPackedTensorAccessorIlLm4ENS_16DefaultPtrTraitsElEENS7_IS4_Lm4ES8_lEEi,"",@"SHT_CUDA_INFO"
	.sectionflags	@""
	.align	4


	//----- nvinfo : EIATTR_CUDA_API_VERSION
	.align		4
        /*0000*/ 	.byte	0x04, 0x37
        /*0002*/ 	.short	(.L_356 - .L_355)
.L_355:
        /*0004*/ 	.word	0x00000082


	//----- nvinfo : EIATTR_KPARAM_INFO
	.align		4
.L_356:
        /*0008*/ 	.byte	0x04, 0x17
        /*000a*/ 	.short	(.L_358 - .L_357)
.L_357:
        /*000c*/ 	.word	0x00000000
        /*0010*/ 	.short	0x0006
        /*0012*/ 	.short	0x00b0
        /*0014*/ 	.byte	0x00, 0xf0, 0x11, 0x00


	//----- nvinfo : EIATTR_KPARAM_INFO
	.align		4
.L_358:
        /*0018*/ 	.byte	0x04, 0x17
        /*001a*/ 	.short	(.L_360 - .L_359)
.L_359:
        /*001c*/ 	.word	0x00000000
        /*0020*/ 	.short	0x0005
        /*0022*/ 	.short	0x0068
        /*0024*/ 	.byte	0x00, 0xf0, 0x21, 0x01


	//----- nvinfo : EIATTR_KPARAM_INFO
	.align		4
.L_360:
        /*0028*/ 	.byte	0x04, 0x17
        /*002a*/ 	.short	(.L_362 - .L_361)
.L_361:
        /*002c*/ 	.word	0x00000000
        /*0030*/ 	.short	0x0004
        /*0032*/ 	.short	0x0020
        /*0034*/ 	.byte	0x00, 0xf0, 0x21, 0x01


	//----- nvinfo : EIATTR_KPARAM_INFO
	.align		4
.L_362:
        /*0038*/ 	.byte	0x04, 0x17
        /*003a*/ 	.short	(.L_364 - .L_363)
.L_363:
        /*003c*/ 	.word	0x00000000
        /*0040*/ 	.short	0x0003
        /*0042*/ 	.short	0x0018
        /*0044*/ 	.byte	0x00, 0xf0, 0x21, 0x00


	//----- nvinfo : EIATTR_KPARAM_INFO
	.align		4
.L_364:
        /*0048*/ 	.byte	0x04, 0x17
        /*004a*/ 	.short	(.L_366 - .L_365)
.L_365:
        /*004c*/ 	.word	0x00000000
        /*0050*/ 	.short	0x0002
        /*0052*/ 	.short	0x0010
        /*0054*/ 	.byte	0x00, 0xf0, 0x21, 0x00


	//----- nvinfo : EIATTR_KPARAM_INFO
	.align		4
.L_366:
        /*0058*/ 	.byte	0x04, 0x17
        /*005a*/ 	.short	(.L_368 - .L_367)
.L_367:
        /*005c*/ 	.word	0x00000000
        /*0060*/ 	.short	0x0001
        /*0062*/ 	.short	0x0008
        /*0064*/ 	.byte	0x00, 0xf0, 0x21, 0x00


	//----- nvinfo : EIATTR_KPARAM_INFO
	.align		4
.L_368:
        /*0068*/ 	.byte	0x04, 0x17
        /*006a*/ 	.short	(.L_370 - .L_369)
.L_369:
        /*006c*/ 	.word	0x00000000
        /*0070*/ 	.short	0x0000
        /*0072*/ 	.short	0x0000
        /*0074*/ 	.byte	0x00, 0xf0, 0x21, 0x00


	//----- nvinfo : EIATTR_SPARSE_MMA_MASK
	.align		4
.L_370:
        /*0078*/ 	.byte	0x03, 0x50
        /*007a*/ 	.short	0x0000


	//----- nvinfo : EIATTR_MAXREG_COUNT
	.align		4
        /*007c*/ 	.byte	0x03, 0x1b
        /*007e*/ 	.short	0x00ff


	//----- nvinfo : EIATTR_MERCURY_ISA_VERSION
	.align		4
        /*0080*/ 	.byte	0x03, 0x5f
        /*0082*/ 	.short	0x0101


	//----- nvinfo : EIATTR_EXIT_INSTR_OFFSETS
	.align		4
        /*0084*/ 	.byte	0x04, 0x1c
        /*0086*/ 	.short	(.L_372 - .L_371)


	//   ....[0]....
.L_371:
        /*0088*/ 	.word	0x000002e0


	//   ....[1]....
        /*008c*/ 	.word	0x00000370


	//   ....[2]....
        /*0090*/ 	.word	0x000007e0


	//----- nvinfo : EIATTR_CRS_STACK_SIZE
	.align		4
.L_372:
        /*0094*/ 	.byte	0x04, 0x1e
        /*0096*/ 	.short	(.L_374 - .L_373)
.L_373:
        /*0098*/ 	.word	0x00000000


	//----- nvinfo : EIATTR_CBANK_PARAM_SIZE
	.align		4
.L_374:
        /*009c*/ 	.byte	0x03, 0x19
        /*009e*/ 	.short	0x00b4


	//----- nvinfo : EIATTR_PARAM_CBANK
	.align		4
        /*00a0*/ 	.byte	0x04, 0x0a
        /*00a2*/ 	.short	(.L_376 - .L_375)
	.align		4
.L_375:
        /*00a4*/ 	.word	index@(.nv.constant0._ZN2at6native31max_unpooling3d_backward_kernelIN3c108BFloat16EEEvPKT_lllNS_27GenericPackedTensorAccessorIlLm4ENS_16DefaultPtrTraitsElEENS7_IS4_Lm4ES8_lEEi)
        /*00a8*/ 	.short	0x0210
        /*00aa*/ 	.short	0x00b4


	//----- nvinfo : EIATTR_SW_WAR
	.align		4
.L_376:
        /*00ac*/ 	.byte	0x04, 0x36
        /*00ae*/ 	.short	(.L_378 - .L_377)
.L_377:
        /*00b0*/ 	.word	0x00000008
.L_378:


//--------------------- .nv.info._ZN2at6native31max_unpooling3d_backward_kernelIN3c104HalfEEEvPKT_lllNS_27GenericPackedTensorAccessorIlLm4ENS_16DefaultPtrTraitsElEENS7_IS4_Lm4ES8_lEEi --------------------------
	.section	.nv.info._ZN2at6native31max_unpooling3d_backward_kernelIN3c104HalfEEEvPKT_lllNS_27GenericPackedTensorAccessorIlLm4ENS_16DefaultPtrTraitsElEENS7_IS4_Lm4ES8_lEEi,"",@"SHT_CUDA_INFO"
	.sectionflags	@""
	.align	4


	//----- nvinfo : EIATTR_CUDA_API_VERSION
	.align		4
        /*0000*/ 	.byte	0x04, 0x37
        /*0002*/ 	.short	(.L_380 - .L_379)
.L_379:
        /*0004*/ 	.word	0x00000082


	//----- nvinfo : EIATTR_KPARAM_INFO
	.align		4
.L_380:
        /*0008*/ 	.byte	0x04, 0x17
        /*000a*/ 	.short	(.L_382 - .L_381)
.L_381:
        /*000c*/ 	.word	0x00000000
        /*0010*/ 	.short	0x0006
        /*0012*/ 	.short	0x00b0
        /*0014*/ 	.byte	0x00, 0xf0, 0x11, 0x00


	//----- nvinfo : EIATTR_KPARAM_INFO
	.align		4
.L_382:
        /*0018*/ 	.byte	0x04, 0x17
        /*001a*/ 	.short	(.L_384 - .L_383)
.L_383:
        /*001c*/ 	.word	0x00000000
        /*0020*/ 	.short	0x0005
        /*0022*/ 	.short	0x0068
        /*0024*/ 	.byte	0x00, 0xf0, 0x21, 0x01


	//----- nvinfo : EIATTR_KPARAM_INFO
	.align		4
.L_384:
        /*0028*/ 	.byte	0x04, 0x17
        /*002a*/ 	.short	(.L_386 - .L_385)
.L_385:
        /*002c*/ 	.word	0x00000000
        /*0030*/ 	.short	0x0004
        /*0032*/ 	.short	0x0020
        /*0034*/ 	.byte	0x00, 0xf0, 0x21, 0x01


	//----- nvinfo : EIATTR_KPARAM_INFO
	.align		4
.L_386:
        /*0038*/ 	.byte	0x04, 0x17
        /*003a*/ 	.short	(.L_388 - .L_387)
.L_387:
        /*003c*/ 	.word	0x00000000
        /*0040*/ 	.short	0x0003
        /*0042*/ 	.short	0x0018
        /*0044*/ 	.byte	0x00, 0xf0, 0x21, 0x00


	//----- nvinfo : EIATTR_KPARAM_INFO
	.align		4
.L_388:
        /*0048*/ 	.byte	0x04, 0x17
        /*004a*/ 	.short	(.L_390 - .L_389)
.L_389:
        /*004c*/ 	.word	0x00000000
        /*0050*/ 	.short	0x0002
        /*0052*/ 	.short	0x0010
        /*0054*/ 	.byte	0x00, 0xf0, 0x21, 0x00


	//----- nvinfo : EIATTR_KPARAM_INFO
	.align		4
.L_390:
        /*0058*/ 	.byte	0x04, 0x17
        /*005a*/ 	.short	(.L_392 - .L_391)
.L_391:
        /*005c*/ 	.word	0x00000000
        /*0060*/ 	.short	0x0001
        /*0062*/ 	.short	0x0008
        /*0064*/ 	.byte	0x00, 0xf0, 0x21, 0x00


	//----- nvinfo : EIATTR_KPARAM_INFO
	.align		4
.L_392:
        /*0068*/ 	.byte	0x04, 0x17
        /*006a*/ 	.short	(.L_394 - .L_393)
.L_393:
        /*006c*/ 	.word	0x00000000
        /*0070*/ 	.short	0x0000
        /*0072*/ 	.short	0x0000
        /*0074*/ 	.byte	0x00, 0xf0, 0x21, 0x00


	//----- nvinfo : EIATTR_SPARSE_MMA_MASK
	.align		4
.L_394:
        /*0078*/ 	.byte	0x03, 0x50
        /*007a*/ 	.short	0x0000


	//----- nvinfo : EIATTR_MAXREG_COUNT
	.align		4
        /*007c*/ 	.byte	0x03, 0x1b
        /*007e*/ 	.short	0x00ff


	//----- nvinfo : EIATTR_MERCURY_ISA_VERSION
	.align		4
        /*0080*/ 	.byte	0x03, 0x5f
        /*0082*/ 	.short	0x0101


	//----- nvinfo : EIATTR_EXIT_INSTR_OFFSETS
	.align		4
        /*0084*/ 	.byte	0x04, 0x1c
        /*0086*/ 	.short	(.L_396 - .L_395)


	//   ....[0]....
.L_395:
        /*0088*/ 	.word	0x000002e0


	//   ....[1]....
        /*008c*/ 	.word	0x00000370


	//   ....[2]....
        /*0090*/ 	.word	0x000007e0


	//----- nvinfo : EIATTR_CRS_STACK_SIZE
	.align		4
.L_396:
        /*0094*/ 	.byte	0x04, 0x1e
        /*0096*/ 	.short	(.L_398 - .L_397)
.L_397:
        /*0098*/ 	.word	0x00000000


	//----- nvinfo : EIATTR_CBANK_PARAM_SIZE
	.align		4
.L_398:
        /*009c*/ 	.byte	0x03, 0x19
        /*009e*/ 	.short	0x00b4


	//----- nvinfo : EIATTR_PARAM_CBANK
	.align		4
        /*00a0*/ 	.byte	0x04, 0x0a
        /*00a2*/ 	.short	(.L_400 - .L_399)
	.align		4
.L_399:
        /*00a4*/ 	.word	index@(.nv.constant0._ZN2at6native31max_unpooling3d_backward_kernelIN3c104HalfEEEvPKT_lllNS_27GenericPackedTensorAccessorIlLm4ENS_16DefaultPtrTraitsElEENS7_IS4_Lm4ES8_lEEi)
        /*00a8*/ 	.short	0x0210
        /*00aa*/ 	.short	0x00b4


	//----- nvinfo : EIATTR_SW_WAR
	.align		4
.L_400:
        /*00ac*/ 	.byte	0x04, 0x36
        /*00ae*/ 	.short	(.L_402 - .L_401)
.L_401:
        /*00b0*/ 	.word	0x00000008
.L_402:


//--------------------- .nv.info._ZN2at6native31max_unpooling3d_backward_kernelIfEEvPKT_lllNS_27GenericPackedTensorAccessorIlLm4ENS_16DefaultPtrTraitsElEENS5_IS2_Lm4ES6_lEEi --------------------------
	.section	.nv.info._ZN2at6native31max_unpooling3d_backward_kernelIfEEvPKT_lllNS_27GenericPackedTensorAccessorIlLm4ENS_16DefaultPtrTraitsElEENS5_IS2_Lm4ES6_lEEi,"",@"SHT_CUDA_INFO"
	.sectionflags	@""
	.align	4


	//----- nvinfo : EIATTR_CUDA_API_VERSION
	.align		4
        /*0000*/ 	.byte	0x04, 0x37
        /*0002*/ 	.short	(.L_404 - .L_403)
.L_403:
        /*0004*/ 	.word	0x00000082


	//----- nvinfo : EIATTR_KPARAM_INFO
	.align		4
.L_404:
        /*0008*/ 	.byte	0x04, 0x17
        /*000a*/ 	.short	(.L_406 - .L_405)
.L_405:
        /*000c*/ 	.word	0x00000000
        /*0010*/ 	.short	0x0006
        /*0012*/ 	.short	0x00b0
        /*0014*/ 	.byte	0x00, 0xf0, 0x11, 0x00


	//----- nvinfo : EIATTR_KPARAM_INFO
	.align		4
.L_406:
        /*0018*/ 	.byte	0x04, 0x17
        /*001a*/ 	.short	(.L_408 - .L_407)
.L_407:
        /*001c*/ 	.word	0x00000000
        /*0020*/ 	.short	0x0005
        /*0022*/ 	.short	0x0068
        /*0024*/ 	.byte	0x00, 0xf0, 0x21, 0x01


	//----- nvinfo : EIATTR_KPARAM_INFO
	.align		4
.L_408:
        /*0028*/ 	.byte	0x04, 0x17
        /*002a*/ 	.short	(.L_410 - .L_409)
.L_409:
        /*002c*/ 	.word	0x00000000
        /*0030*/ 	.short	0x0004
        /*0032*/ 	.short	0x0020
        /*0034*/ 	.byte	0x00, 0xf0, 0x21, 0x01


	//----- nvinfo : EIATTR_KPARAM_INFO
	.align		4
.L_410:
        /*0038*/ 	.byte	0x04, 0x17
        /*003a*/ 	.short	(.L_412 - .L_411)
.L_411:
        /*003c*/ 	.word	0x00000000
        /*0040*/ 	.short	0x0003
        /*0042*/ 	.short	0x0018
        /*0044*/ 	.byte	0x00, 0xf0, 0x21, 0x00


	//----- nvinfo : EIATTR_KPARAM_INFO
	.align		4
.L_412:
        /*0048*/ 	.byte	0x04, 0x17
        /*004a*/ 	.short	(.L_414 - .L_413)
.L_413:
        /*004c*/ 	.word	0x00000000
        /*0050*/ 	.short	0x0002
        /*0052*/ 	.short	0x0010
        /*0054*/ 	.byte	0x00, 0xf0, 0x21, 0x00


	//----- nvinfo : EIATTR_KPARAM_INFO
	.align		4
.L_414:
        /*0058*/ 	.byte	0x04, 0x17
        /*005a*/ 	.short	(.L_416 - .L_415)
.L_415:
        /*005c*/ 	.word	0x00000000
        /*0060*/ 	.short	0x0001
        /*0062*/ 	.short	0x0008
        /*0064*/ 	.byte	0x00, 0xf0, 0x21, 0x00


	//----- nvinfo : EIATTR_KPARAM_INFO
	.align		4
.L_416:
        /*0068*/ 	.byte	0x04, 0x17
        /*006a*/ 	.short	(.L_418 - .L_417)
.L_417:
        /*006c*/ 	.word	0x00000000
        /*0070*/ 	.short	0x0000
        /*0072*/ 	.short	0x0000
        /*0074*/ 	.byte	0x00, 0xf0, 0x21, 0x00


	//----- nvinfo : EIATTR_SPARSE_MMA_MASK
	.align		4
.L_418:
        /*0078*/ 	.byte	0x03, 0x50
        /*007a*/ 	.short	0x0000


	//----- nvinfo : EIATTR_MAXREG_COUNT
	.align		4
        /*007c*/ 	.byte	0x03, 0x1b
        /*007e*/ 	.short	0x00ff


	//----- nvinfo : EIATTR_MERCURY_ISA_VERSION
	.align		4
        /*0080*/ 	.byte	0x03, 0x5f
        /*0082*/ 	.short	0x0101


	//----- nvinfo : EIATTR_EXIT_INSTR_OFFSETS
	.align		4
        /*0084*/ 	.byte	0x04, 0x1c
        /*0086*/ 	.short	(.L_420 - .L_419)


	//   ....[0]....
.L_419:
        /*0088*/ 	.word	0x000002e0


	//   ....[1]....
        /*008c*/ 	.word	0x00000370


	//   ....[2]....
        /*0090*/ 	.word	0x000007e0


	//----- nvinfo : EIATTR_CRS_STACK_SIZE
	.align		4
.L_420:
        /*0094*/ 	.byte	0x04, 0x1e
        /*0096*/ 	.short	(.L_422 - .L_421)
.L_421:
        /*0098*/ 	.word	0x00000000


	//----- nvinfo : EIATTR_CBANK_PARAM_SIZE
	.align		4
.L_422:
        /*009c*/ 	.byte	0x03, 0x19
        /*009e*/ 	.short	0x00b4


	//----- nvinfo : EIATTR_PARAM_CBANK
	.align		4
        /*00a0*/ 	.byte	0x04, 0x0a
        /*00a2*/ 	.short	(.L_424 - .L_423)
	.align		4
.L_423:
        /*00a4*/ 	.word	index@(.nv.constant0._ZN2at6native31max_unpooling3d_backward_kernelIfEEvPKT_lllNS_27GenericPackedTensorAccessorIlLm4ENS_16DefaultPtrTraitsElEENS5_IS2_Lm4ES6_lEEi)
        /*00a8*/ 	.short	0x0210
        /*00aa*/ 	.short	0x00b4


	//----- nvinfo : EIATTR_SW_WAR
	.align		4
.L_424:
        /*00ac*/ 	.byte	0x04, 0x36
        /*00ae*/ 	.short	(.L_426 - .L_425)
.L_425:
        /*00b0*/ 	.word	0x00000008
.L_426:


//--------------------- .nv.info._ZN2at6native31max_unpooling3d_backward_kernelIdEEvPKT_lllNS_27GenericPackedTensorAccessorIlLm4ENS_16DefaultPtrTraitsElEENS5_IS2_Lm4ES6_lEEi --------------------------
	.section	.nv.info._ZN2at6native31max_unpooling3d_backward_kernelIdEEvPKT_lllNS_27GenericPackedTensorAccessorIlLm4ENS_16DefaultPtrTraitsElEENS5_IS2_Lm4ES6_lEEi,"",@"SHT_CUDA_INFO"
	.sectionflags	@""
	.align	4


	//----- nvinfo : EIATTR_CUDA_API_VERSION
	.align		4
        /*0000*/ 	.byte	0x04, 0x37
        /*0002*/ 	.short	(.L_428 - .L_427)
.L_427:
        /*0004*/ 	.word	0x00000082


	//----- nvinfo : EIATTR_KPARAM_INFO
	.align		4
.L_428:
        /*0008*/ 	.byte	0x04, 0x17
        /*000a*/ 	.short	(.L_430 - .L_429)
.L_429:
        /*000c*/ 	.word	0x00000000
        /*0010*/ 	.short	0x0006
        /*0012*/ 	.short	0x00b0
        /*0014*/ 	.byte	0x00, 0xf0, 0x11, 0x00


	//----- nvinfo : EIATTR_KPARAM_INFO
	.align		4
.L_430:
        /*0018*/ 	.byte	0x04, 0x17
        /*001a*/ 	.short	(.L_432 - .L_431)
.L_431:
        /*001c*/ 	.word	0x00000000
        /*0020*/ 	.short	0x0005
        /*0022*/ 	.short	0x0068
        /*0024*/ 	.byte	0x00, 0xf0, 0x21, 0x01


	//----- nvinfo : EIATTR_KPARAM_INFO
	.align		4
.L_432:
        /*0028*/ 	.byte	0x04, 0x17
        /*002a*/ 	.short	(.L_434 - .L_433)
.L_433:
        /*002c*/ 	.word	0x00000000
        /*0030*/ 	.short	0x0004
        /*0032*/ 	.short	0x0020
        /*0034*/ 	.byte	0x00, 0xf0, 0x21, 0x01


	//----- nvinfo : EIATTR_KPARAM_INFO
	.align		4
.L_434:
        /*0038*/ 	.byte	0x04, 0x17
        /*003a*/ 	.short	(.L_436 - .L_435)
.L_435:
        /*003c*/ 	.word	0x00000000
        /*0040*/ 	.short	0x0003
        /*0042*/ 	.short	0x0018
        /*0044*/ 	.byte	0x00, 0xf0, 0x21, 0x00


	//----- nvinfo : EIATTR_KPARAM_INFO
	.align		4
.L_436:
        /*0048*/ 	.byte	0x04, 0x17
        /*004a*/ 	.short	(.L_438 - .L_437)
.L_437:
        /*004c*/ 	.word	0x00000000
        /*0050*/ 	.short	0x0002
        /*0052*/ 	.short	0x0010
        /*0054*/ 	.byte	0x00, 0xf0, 0x21, 0x00


	//----- nvinfo : EIATTR_KPARAM_INFO
	.align		4
.L_438:
        /*0058*/ 	.byte	0x04, 0x17
        /*005a*/ 	.short	(.L_440 - .L_439)
.L_439:
        /*005c*/ 	.word	0x00000000
        /*0060*/ 	.short	0x0001
        /*0062*/ 	.short	0x0008
        /*0064*/ 	.byte	0x00, 0xf0, 0x21, 0x00


	//----- nvinfo : EIATTR_KPARAM_INFO
	.align		4
.L_440:
        /*0068*/ 	.byte	0x04, 0x17
        /*006a*/ 	.short	(.L_442 - .L_441)
.L_441:
        /*006c*/ 	.word	0x00000000
        /*0070*/ 	.short	0x0000
        /*0072*/ 	.short	0x0000
        /*0074*/ 	.byte	0x00, 0xf0, 0x21, 0x00


	//----- nvinfo : EIATTR_SPARSE_MMA_MASK
	.align		4
.L_442:
        /*0078*/ 	.byte	0x03, 0x50
        /*007a*/ 	.short	0x0000


	//----- nvinfo : EIATTR_MAXREG_COUNT
	.align		4
        /*007c*/ 	.byte	0x03, 0x1b
        /*007e*/ 	.short	0x00ff


	//----- nvinfo : EIATTR_MERCURY_ISA_VERSION
	.align		4
        /*0080*/ 	.byte	0x03, 0x5f
        /*0082*/ 	.short	0x0101


	//----- nvinfo : EIATTR_EXIT_INSTR_OFFSETS
	.align		4
        /*0084*/ 	.byte	0x04, 0x1c
        /*0086*/ 	.short	(.L_444 - .L_443)


	//   ....[0]....
.L_443:
        /*0088*/ 	.word	0x000002e0


	//   ....[1]....
        /*008c*/ 	.word	0x00000370


	//   ....[2]....
        /*0090*/ 	.word	0x000007e0


	//----- nvinfo : EIATTR_CRS_STACK_SIZE
	.align		4
.L_444:
        /*0094*/ 	.byte	0x04, 0x1e
        /*0096*/ 	.short	(.L_446 - .L_445)
.L_445:
        /*0098*/ 	.word	0x00000000


	//----- nvinfo : EIATTR_CBANK_PARAM_SIZE
	.align		4
.L_446:
        /*009c*/ 	.byte	0x03, 0x19
        /*009e*/ 	.short	0x00b4


	//----- nvinfo : EIATTR_PARAM_CBANK
	.align		4
        /*00a0*/ 	.byte	0x04, 0x0a
        /*00a2*/ 	.short	(.L_448 - .L_447)
	.align		4
.L_447:
        /*00a4*/ 	.word	index@(.nv.constant0._ZN2at6native31max_unpooling3d_backward_kernelIdEEvPKT_lllNS_27GenericPackedTensorAccessorIlLm4ENS_16DefaultPtrTraitsElEENS5_IS2_Lm4ES6_lEEi)
        /*00a8*/ 	.short	0x0210
        /*00aa*/ 	.short	0x00b4


	//----- nvinfo : EIATTR_SW_WAR
	.align		4
.L_448:
        /*00ac*/ 	.byte	0x04, 0x36
        /*00ae*/ 	.short	(.L_450 - .L_449)
.L_449:
        /*00b0*/ 	.word	0x00000008
.L_450:


//--------------------- .nv.info._ZN2at6native31max_unpooling3d_backward_kernelIsEEvPKT_lllNS_27GenericPackedTensorAccessorIlLm4ENS_16DefaultPtrTraitsElEENS5_IS2_Lm4ES6_lEEi --------------------------
	.section	.nv.info._ZN2at6native31max_unpooling3d_backward_kernelIsEEvPKT_lllNS_27GenericPackedTensorAccessorIlLm4ENS_16DefaultPtrTraitsElEENS5_IS2_Lm4ES6_lEEi,"",@"SHT_CUDA_INFO"
	.sectionflags	@""
	.align	4


	//----- nvinfo : EIATTR_CUDA_API_VERSION
	.align		4
        /*0000*/ 	.byte	0x04, 0x37
        /*0002*/ 	.short	(.L_452 - .L_451)
.L_451:
        /*0004*/ 	.word	0x00000082


	//----- nvinfo : EIATTR_KPARAM_INFO
	.align		4
.L_452:
        /*0008*/ 	.byte	0x04, 0x17
        /*000a*/ 	.short	(.L_454 - .L_453)
.L_453:
        /*000c*/ 	.word	0x00000000
        /*0010*/ 	.short	0x0006
        /*0012*/ 	.short	0x00b0
        /*0014*/ 	.byte	0x00, 0xf0, 0x11, 0x00


	//----- nvinfo : EIATTR_KPARAM_INFO
	.align		4
.L_454:
        /*0018*/ 	.byte	0x04, 0x17
        /*001a*/ 	.short	(.L_456 - .L_455)
.L_455:
        /*001c*/ 	.word	0x00000000
        /*0020*/ 	.short	0x0005
        /*0022*/ 	.short	0x0068
        /*0024*/ 	.byte	0x00, 0xf0, 0x21, 0x01


	//----- nvinfo : EIATTR_KPARAM_INFO
	.align		4
.L_456:
        /*0028*/ 	.byte	0x04, 0x17
        /*002a*/ 	.short	(.L_458 - .L_457)
.L_457:
        /*002c*/ 	.word	0x00000000
        /*0030*/ 	.short	0x0004
        /*0032*/ 	.short	0x0020
        /*0034*/ 	.byte	0x00, 0xf0, 0x21, 0x01


	//----- nvinfo : EIATTR_KPARAM_INFO
	.align		4
.L_458:
        /*0038*/ 	.byte	0x04, 0x17
        /*003a*/ 	.short	(.L_460 - .L_459)
.L_459:
        /*003c*/ 	.word	0x00000000
        /*0040*/ 	.short	0x0003
        /*0042*/ 	.short	0x0018
        /*0044*/ 	.byte	0x00, 0xf0, 0x21, 0x00


	//----- nvinfo : EIATTR_KPARAM_INFO
	.align		4
.L_460:
        /*0048*/ 	.byte	0x04, 0x17
        /*004a*/ 	.short	(.L_462 - .L_461)
.L_461:
        /*004c*/ 	.word	0x00000000
        /*0050*/ 	.short	0x0002
        /*0052*/ 	.short	0x0010
        /*0054*/ 	.byte	0x00, 0xf0, 0x21, 0x00


	//----- nvinfo : EIATTR_KPARAM_INFO
	.align		4
.L_462:
        /*0058*/ 	.byte	0x04, 0x17
        /*005a*/ 	.short	(.L_464 - .L_463)
.L_463:
        /*005c*/ 	.word	0x00000000
        /*0060*/ 	.short	0x0001
        /*0062*/ 	.short	0x0008
        /*0064*/ 	.byte	0x00, 0xf0, 0x21, 0x00


	//----- nvinfo : EIATTR_KPARAM_INFO
	.align		4
.L_464:
        /*0068*/ 	.byte	0x04, 0x17
        /*006a*/ 	.short	(.L_466 - .L_465)
.L_465:
        /*006c*/ 	.word	0x00000000
        /*0070*/ 	.short	0x0000
        /*0072*/ 	.short	0x0000
        /*0074*/ 	.byte	0x00, 0xf0, 0x21, 0x00


	//----- nvinfo : EIATTR_SPARSE_MMA_MASK
	.align		4
.L_466:
        /*0078*/ 	.byte	0x03, 0x50
        /*007a*/ 	.short	0x0000


	//----- nvinfo : EIATTR_MAXREG_COUNT
	.align		4
        /*007c*/ 	.byte	0x03, 0x1b
        /*007e*/ 	.short	0x00ff


	//----- nvinfo : EIATTR_MERCURY_ISA_VERSION
	.align		4
        /*0080*/ 	.byte	0x03, 0x5f
        /*0082*/ 	.short	0x0101


	//----- nvinfo : EIATTR_EXIT_INSTR_OFFSETS
	.align		4
        /*0084*/ 	.byte	0x04, 0x1c
        /*0086*/ 	.short	(.L_468 - .L_467)


	//   ....[0]....
.L_467:
        /*0088*/ 	.word	0x000002e0


	//   ....[1]....
        /*008c*/ 	.word	0x00000370


	//   ....[2]....
        /*0090*/ 	.word	0x000007e0


	//----- nvinfo : EIATTR_CRS_STACK_SIZE
	.align		4
.L_468:
        /*0094*/ 	.byte	0x04, 0x1e
        /*0096*/ 	.short	(.L_470 - .L_469)
.L_469:
        /*0098*/ 	.word	0x00000000


	//----- nvinfo : EIATTR_CBANK_PARAM_SIZE
	.align		4
.L_470:
        /*009c*/ 	.byte	0x03, 0x19
        /*009e*/ 	.short	0x00b4


	//----- nvinfo : EIATTR_PARAM_CBANK
	.align		4
        /*00a0*/ 	.byte	0x04, 0x0a
        /*00a2*/ 	.short	(.L_472 - .L_471)
	.align		4
.L_471:
        /*00a4*/ 	.word	index@(.nv.constant0._ZN2at6native31max_unpooling3d_backward_kernelIsEEvPKT_lllNS_27GenericPackedTensorAccessorIlLm4ENS_16DefaultPtrTraitsElEENS5_IS2_Lm4ES6_lEEi)
        /*00a8*/ 	.short	0x0210
        /*00aa*/ 	.short	0x00b4


	//----- nvinfo : EIATTR_SW_WAR
	.align		4
.L_472:
        /*00ac*/ 	.byte	0x04, 0x36
        /*00ae*/ 	.short	(.L_474 - .L_473)
.L_473:
        /*00b0*/ 	.word	0x00000008
.L_474:


//--------------------- .nv.info._ZN2at6native31max_unpooling3d_backward_kernelIlEEvPKT_lllNS_27GenericPackedTensorAccessorIlLm4ENS_16DefaultPtrTraitsElEENS5_IS2_Lm4ES6_lEEi --------------------------
	.section	.nv.info._ZN2at6native31max_unpooling3d_backward_kernelIlEEvPKT_lllNS_27GenericPackedTensorAccessorIlLm4ENS_16DefaultPtrTraitsElEENS5_IS2_Lm4ES6_lEEi,"",@"SHT_CUDA_INFO"
	.sectionflags	@""
	.align	4


	//----- nvinfo : EIATTR_CUDA_API_VERSION
	.align		4
        /*0000*/ 	.byte	0x04, 0x37
        /*0002*/ 	.short	(.L_476 - .L_475)
.L_475:
        /*0004*/ 	.word	0x00000082


	//----- nvinfo : EIATTR_KPARAM_INFO
	.align		4
.L_476:
        /*0008*/ 	.byte	0x04, 0x17
        /*000a*/ 	.short	(.L_478 - .L_477)
.L_477:
        /*000c*/ 	.word	0x00000000
        /*0010*/ 	.short	0x0006
        /*0012*/ 	.short	0x00b0
        /*0014*/ 	.byte	0x00, 0xf0, 0x11, 0x00


	//----- nvinfo : EIATTR_KPARAM_INFO
	.align		4
.L_478:
        /*0018*/ 	.byte	0x04, 0x17
        /*001a*/ 	.short	(.L_480 - .L_479)
.L_479:
        /*001c*/ 	.word	0x00000000
        /*0020*/ 	.short	0x0005
        /*0022*/ 	.short	0x0068
        /*0024*/ 	.byte	0x00, 0xf0, 0x21, 0x01


	//----- nvinfo : EIATTR_KPARAM_INFO
	.align		4
.L_480:
        /*0028*/ 	.byte	0x04, 0x17
        /*002a*/ 	.short	(.L_482 - .L_481)
.L_481:
        /*002c*/ 	.word	0x00000000
        /*0030*/ 	.short	0x0004
        /*0032*/ 	.short	0x0020
        /*0034*/ 	.byte	0x00, 0xf0, 0x21, 0x01


	//----- nvinfo : EIATTR_KPARAM_INFO
	.align		4
.L_482:
        /*0038*/ 	.byte	0x04, 0x17
        /*003a*/ 	.short	(.L_484 - .L_483)
.L_483:
        /*003c*/ 	.word	0x00000000
        /*0040*/ 	.short	0x0003
        /*0042*/ 	.short	0x0018
        /*0044*/ 	.byte	0x00, 0xf0, 0x21, 0x00


	//----- nvinfo : EIATTR_KPARAM_INFO
	.align		4
.L_484:
        /*0048*/ 	.byte	0x04, 0x17
        /*004a*/ 	.short	(.L_486 - .L_485)
.L_485:
        /*004c*/ 	.word	0x00000000
        /*0050*/ 	.short	0x0002
        /*0052*/ 	.short	0x0010
        /*0054*/ 	.byte	0x00, 0xf0, 0x21, 0x00


	//----- nvinfo : EIATTR_KPARAM_INFO
	.align		4
.L_486:
        /*0058*/ 	.byte	0x04, 0x17
        /*005a*/ 	.short	(.L_488 - .L_487)
.L_487:
        /*005c*/ 	.word	0x00000000
        /*0060*/ 	.short	0x0001
        /*0062*/ 	.short	0x0008
        /*0064*/ 	.byte	0x00, 0xf0, 0x21, 0x00


	//----- nvinfo : EIATTR_KPARAM_INFO
	.align		4
.L_488:
        /*0068*/ 	.byte	0x04, 0x17
        /*006a*/ 	.short	(.L_490 - .L_489)
.L_489:
        /*006c*/ 	.word	0x00000000
        /*0070*/ 	.short	0x0000
        /*0072*/ 	.short	0x0000
        /*0074*/ 	.byte	0x00, 0xf0, 0x21, 0x00


	//----- nvinfo : EIATTR_SPARSE_MMA_MASK
	.align		4
.L_490:
        /*0078*/ 	.byte	0x03, 0x50
        /*007a*/ 	.short	0x0000


	//----- nvinfo : EIATTR_MAXREG_COUNT
	.align		4
        /*007c*/ 	.byte	0x03, 0x1b
        /*007e*/ 	.short	0x00ff


	//----- nvinfo : EIATTR_MERCURY_ISA_VERSION
	.align		4
        /*0080*/ 	.byte	0x03, 0x5f
        /*0082*/ 	.short	0x0101


	//----- nvinfo : EIATTR_EXIT_INSTR_OFFSETS
	.align		4
        /*0084*/ 	.byte	0x04, 0x1c
        /*0086*/ 	.short	(.L_492 - .L_491)


	//   ....[0]....
.L_491:
        /*0088*/ 	.word	0x000002e0


	//   ....[1]....
        /*008c*/ 	.word	0x00000370


	//   ....[2]....
        /*0090*/ 	.word	0x000007e0


	//----- nvinfo : EIATTR_CRS_STACK_SIZE
	.align		4
.L_492:
        /*0094*/ 	.byte	0x04, 0x1e
        /*0096*/ 	.short	(.L_494 - .L_493)
.L_493:
        /*0098*/ 	.word	0x00000000


	//----- nvinfo : EIATTR_CBANK_PARAM_SIZE
	.align		4
.L_494:
        /*009c*/ 	.byte	0x03, 0x19
        /*009e*/ 	.short	0x00b4


	//----- nvinfo : EIATTR_PARAM_CBANK
	.align		4
        /*00a0*/ 	.byte	0x04, 0x0a
        /*00a2*/ 	.short	(.L_496 - .L_495)
	.align		4
.L_495:
        /*00a4*/ 	.word	index@(.nv.constant0._ZN2at6native31max_unpooling3d_backward_kernelIlEEvPKT_lllNS_27GenericPackedTensorAccessorIlLm4ENS_16DefaultPtrTraitsElEENS5_IS2_Lm4ES6_lEEi)
        /*00a8*/ 	.short	0x0210
        /*00aa*/ 	.short	0x00b4


	//----- nvinfo : EIATTR_SW_WAR
	.align		4
.L_496:
        /*00ac*/ 	.byte	0x04, 0x36
        /*00ae*/ 	.short	(.L_498 - .L_497)
.L_497:
        /*00b0*/ 	.word	0x00000008
.L_498:


//--------------------- .nv.info._ZN2at6native31max_unpooling3d_backward_kernelIiEEvPKT_lllNS_27GenericPackedTensorAccessorIlLm4ENS_16DefaultPtrTraitsElEENS5_IS2_Lm4ES6_lEEi --------------------------
	.section	.nv.info._ZN2at6native31max_unpooling3d_backward_kernelIiEEvPKT_lllNS_27GenericPackedTensorAccessorIlLm4ENS_16DefaultPtrTraitsElEENS5_IS2_Lm4ES6_lEEi,"",@"SHT_CUDA_INFO"
	.sectionflags	@""
	.align	4


	//----- nvinfo : EIATTR_CUDA_API_VERSION
	.align		4
        /*0000*/ 	.byte	0x04, 0x37
        /*0002*/ 	.short	(.L_500 - .L_499)
.L_499:
        /*0004*/ 	.word	0x00000082


	//----- nvinfo : EIATTR_KPARAM_INFO
	.align		4
.L_500:
        /*0008*/ 	.byte	0x04, 0x17
        /*000a*/ 	.short	(.L_502 - .L_501)
.L_501:
        /*000c*/ 	.word	0x00000000
        /*0010*/ 	.short	0x0006
        /*0012*/ 	.short	0x00b0
        /*0014*/ 	.byte	0x00, 0xf0, 0x11, 0x00


	//----- nvinfo : EIATTR_KPARAM_INFO
	.align		4
.L_502:
        /*0018*/ 	.byte	0x04, 0x17
        /*001a*/ 	.short	(.L_504 - .L_503)
.L_503:
        /*001c*/ 	.word	0x00000000
        /*0020*/ 	.short	0x0005
        /*0022*/ 	.short	0x0068
        /*0024*/ 	.byte	0x00, 0xf0, 0x21, 0x01


	//----- nvinfo : EIATTR_KPARAM_INFO
	.align		4
.L_504:
        /*0028*/ 	.byte	0x04, 0x17
        /*002a*/ 	.short	(.L_506 - .L_505)
.L_505:
        /*002c*/ 	.word	0x00000000
        /*0030*/ 	.short	0x0004
        /*0032*/ 	.short	0x0020
        /*0034*/ 	.byte	0x00, 0xf0, 0x21, 0x01


	//----- nvinfo : EIATTR_KPARAM_INFO
	.align		4
.L_506:
        /*0038*/ 	.byte	0x04, 0x17
        /*003a*/ 	.short	(.L_508 - .L_507)
.L_507:
        /*003c*/ 	.word	0x00000000
        /*0040*/ 	.short	0x0003
        /*0042*/ 	.short	0x0018
        /*0044*/ 	.byte	0x00, 0xf0, 0x21, 0x00


	//----- nvinfo : EIATTR_KPARAM_INFO
	.align		4
.L_508:
        /*0048*/ 	.byte	0x04, 0x17
        /*004a*/ 	.short	(.L_510 - .L_509)
.L_509:
        /*004c*/ 	.word	0x00000000
        /*0050*/ 	.short	0x0002
        /*0052*/ 	.short	0x0010
        /*0054*/ 	.byte	0x00, 0xf0, 0x21, 0x00


	//----- nvinfo : EIATTR_KPARAM_INFO
	.align		4
.L_510:
        /*0058*/ 	.byte	0x04, 0x17
        /*005a*/ 	.short	(.L_512 - .L_511)
.L_511:
        /*005c*/ 	.word	0x00000000
        /*0060*/ 	.short	0x0001
        /*0062*/ 	.short	0x0008
        /*0064*/ 	.byte	0x00, 0xf0, 0x21, 0x00


	//----- nvinfo : EIATTR_KPARAM_INFO
	.align		4
.L_512:
        /*0068*/ 	.byte	0x04, 0x17
        /*006a*/ 	.short	(.L_514 - .L_513)
.L_513:
        /*006c*/ 	.word	0x00000000
        /*0070*/ 	.short	0x0000
        /*0072*/ 	.short	0x0000
        /*0074*/ 	.byte	0x00, 0xf0, 0x21, 0x00


	//----- nvinfo : EIATTR_SPARSE_MMA_MASK
	.align		4
.L_514:
        /*0078*/ 	.byte	0x03, 0x50
        /*007a*/ 	.short	0x0000


	//----- nvinfo : EIATTR_MAXREG_COUNT
	.align		4
        /*007c*/ 	.byte	0x03, 0x1b
        /*007e*/ 	.short	0x00ff


	//----- nvinfo : EIATTR_MERCURY_ISA_VERSION
	.align		4
        /*0080*/ 	.byte	0x03, 0x5f
        /*0082*/ 	.short	0x0101


	//----- nvinfo : EIATTR_EXIT_INSTR_OFFSETS
	.align		4
        /*0084*/ 	.byte	0x04, 0x1c
        /*0086*/ 	.short	(.L_516 - .L_515)


	//   ....[0]....
.L_515:
        /*0088*/ 	.word	0x000002e0


	//   ....[1]....
        /*008c*/ 	.word	0x00000370


	//   ....[2]....
        /*0090*/ 	.word	0x000007e0


	//----- nvinfo : EIATTR_CRS_STACK_SIZE
	.align		4
.L_516:
        /*0094*/ 	.byte	0x04, 0x1e
        /*0096*/ 	.short	(.L_518 - .L_517)
.L_517:
        /*0098*/ 	.word	0x00000000


	//----- nvinfo : EIATTR_CBANK_PARAM_SIZE
	.align		4
.L_518:
        /*009c*/ 	.byte	0x03, 0x19
        /*009e*/ 	.short	0x00b4


	//----- nvinfo : EIATTR_PARAM_CBANK
	.align		4
        /*00a0*/ 	.byte	0x04, 0x0a
        /*00a2*/ 	.short	(.L_520 - .L_519)
	.align		4
.L_519:
        /*00a4*/ 	.word	index@(.nv.constant0._ZN2at6native31max_unpooling3d_backward_kernelIiEEvPKT_lllNS_27GenericPackedTensorAccessorIlLm4ENS_16DefaultPtrTraitsElEENS5_IS2_Lm4ES6_lEEi)
        /*00a8*/ 	.short	0x0210
        /*00aa*/ 	.short	0x00b4


	//----- nvinfo : EIATTR_SW_WAR
	.align		4
.L_520:
        /*00ac*/ 	.byte	0x04, 0x36
        /*00ae*/ 	.short	(.L_522 - .L_521)
.L_521:
        /*00b0*/ 	.word	0x00000008
.L_522:


//--------------------- .nv.info._ZN2at6native31max_unpooling3d_backward_kernelIaEEvPKT_lllNS_27GenericPackedTensorAccessorIlLm4ENS_16DefaultPtrTraitsElEENS5_IS2_Lm4ES6_lEEi --------------------------
	.section	.nv.info._ZN2at6native31max_unpooling3d_backward_kernelIaEEvPKT_lllNS_27GenericPackedTensorAccessorIlLm4ENS_16DefaultPtrTraitsElEENS5_IS2_Lm4ES6_lEEi,"",@"SHT_CUDA_INFO"
	.sectionflags	@""
	.align	4


	//----- nvinfo : EIATTR_CUDA_API_VERSION
	.align		4
        /*0000*/ 	.byte	0x04, 0x37
        /*0002*/ 	.short	(.L_524 - .L_523)
.L_523:
        /*0004*/ 	.word	0x00000082


	//----- nvinfo : EIATTR_KPARAM_INFO
	.align		4
.L_524:
        /*0008*/ 	.byte	0x04, 0x17
        /*000a*/ 	.short	(.L_526 - .L_525)
.L_525:
        /*000c*/ 	.word	0x00000000
        /*0010*/ 	.short	0x0006
        /*0012*/ 	.short	0x00b0
        /*0014*/ 	.byte	0x00, 0xf0, 0x11, 0x00


	//----- nvinfo : EIATTR_KPARAM_INFO
	.align		4
.L_526:
        /*0018*/ 	.byte	0x04, 0x17
        /*001a*/ 	.short	(.L_528 - .L_527)
.L_527:
        /*001c*/ 	.word	0x00000000
        /*0020*/ 	.short	0x0005
        /*0022*/ 	.short	0x0068
        /*0024*/ 	.byte	0x00, 0xf0, 0x21, 0x01


	//----- nvinfo : EIATTR_KPARAM_INFO
	.align		4
.L_528:
        /*0028*/ 	.byte	0x04, 0x17
        /*002a*/ 	.short	(.L_530 - .L_529)
.L_529:
        /*002c*/ 	.word	0x00000000
        /*0030*/ 	.short	0x0004
        /*0032*/ 	.short	0x0020
        /*0034*/ 	.byte	0x00, 0xf0, 0x21, 0x01


	//----- nvinfo : EIATTR_KPARAM_INFO
	.align		4
.L_530:
        /*0038*/ 	.byte	0x04, 0x17
        /*003a*/ 	.short	(.L_532 - .L_531)
.L_531:
        /*003c*/ 	.word	0x00000000
        /*0040*/ 	.short	0x0003
        /*0042*/ 	.short	0x0018
        /*0044*/ 	.byte	0x00, 0xf0, 0x21, 0x00


	//----- nvinfo : EIATTR_KPARAM_INFO
	.align		4
.L_532:
        /*0048*/ 	.byte	0x04, 0x17
        /*004a*/ 	.short	(.L_534 - .L_533)
.L_533:
        /*004c*/ 	.word	0x00000000
        /*0050*/ 	.short	0x0002
        /*0052*/ 	.short	0x0010
        /*0054*/ 	.byte	0x00, 0xf0, 0x21, 0x00


	//----- nvinfo : EIATTR_KPARAM_INFO
	.align		4
.L_534:
        /*0058*/ 	.byte	0x04, 0x17
        /*005a*/ 	.short	(.L_536 - .L_535)
.L_535:
        /*005c*/ 	.word	0x00000000
        /*0060*/ 	.short	0x0001
        /*0062*/ 	.short	0x0008
        /*0064*/ 	.byte	0x00, 0xf0, 0x21, 0x00


	//----- nvinfo : EIATTR_KPARAM_INFO
	.align		4
.L_536:
        /*0068*/ 	.byte	0x04, 0x17
        /*006a*/ 	.short	(.L_538 - .L_537)
.L_537:
        /*006c*/ 	.word	0x00000000
        /*0070*/ 	.short	0x0000
        /*0072*/ 	.short	0x0000
        /*0074*/ 	.byte	0x00, 0xf0, 0x21, 0x00


	//----- nvinfo : EIATTR_SPARSE_MMA_MASK
	.align		4
.L_538:
        /*0078*/ 	.byte	0x03, 0x50
        /*007a*/ 	.short	0x0000


	//----- nvinfo : EIATTR_MAXREG_COUNT
	.align		4
        /*007c*/ 	.byte	0x03, 0x1b
        /*007e*/ 	.short	0x00ff


	//----- nvinfo : EIATTR_MERCURY_ISA_VERSION
	.align		4
        /*0080*/ 	.byte	0x03, 0x5f
        /*0082*/ 	.short	0x0101


	//----- nvinfo : EIATTR_EXIT_INSTR_OFFSETS
	.align		4
        /*0084*/ 	.byte	0x04, 0x1c
        /*0086*/ 	.short	(.L_540 - .L_539)


	//   ....[0]....
.L_539:
        /*0088*/ 	.word	0x000002e0


	//   ....[1]....
        /*008c*/ 	.word	0x00000370


	//   ....[2]....
        /*0090*/ 	.word	0x000007c0


	//----- nvinfo : EIATTR_CRS_STACK_SIZE
	.align		4
.L_540:
        /*0094*/ 	.byte	0x04, 0x1e
        /*0096*/ 	.short	(.L_542 - .L_541)
.L_541:
        /*0098*/ 	.word	0x00000000


	//----- nvinfo : EIATTR_CBANK_PARAM_SIZE
	.align		4
.L_542:
        /*009c*/ 	.byte	0x03, 0x19
        /*009e*/ 	.short	0x00b4


	//----- nvinfo : EIATTR_PARAM_CBANK
	.align		4
        /*00a0*/ 	.byte	0x04, 0x0a
        /*00a2*/ 	.short	(.L_544 - .L_543)
	.align		4
.L_543:
        /*00a4*/ 	.word	index@(.nv.constant0._ZN2at6native31max_unpooling3d_backward_kernelIaEEvPKT_lllNS_27GenericPackedTensorAccessorIlLm4ENS_16DefaultPtrTraitsElEENS5_IS2_Lm4ES6_lEEi)
        /*00a8*/ 	.short	0x0210
        /*00aa*/ 	.short	0x00b4


	//----- nvinfo : EIATTR_SW_WAR
	.align		4
.L_544:
        /*00ac*/ 	.byte	0x04, 0x36
        /*00ae*/ 	.short	(.L_546 - .L_545)
.L_545:
        /*00b0*/ 	.word	0x00000008
.L_546:


//--------------------- .nv.info._ZN2at6native31max_unpooling3d_backward_kernelIhEEvPKT_lllNS_27GenericPackedTensorAccessorIlLm4ENS_16DefaultPtrTraitsElEENS5_IS2_Lm4ES6_lEEi --------------------------
	.section	.nv.info._ZN2at6native31max_unpooling3d_backward_kernelIhEEvPKT_lllNS_27GenericPackedTensorAccessorIlLm4ENS_16DefaultPtrTraitsElEENS5_IS2_Lm4ES6_lEEi,"",@"SHT_CUDA_INFO"
	.sectionflags	@""
	.align	4


	//----- nvinfo : EIATTR_CUDA_API_VERSION
	.align		4
        /*0000*/ 	.byte	0x04, 0x37
        /*0002*/ 	.short	(.L_548 - .L_547)
.L_547:
        /*0004*/ 	.word	0x00000082


	//----- nvinfo : EIATTR_KPARAM_INFO
	.align		4
.L_548:
        /*0008*/ 	.byte	0x04, 0x17
        /*000a*/ 	.short	(.L_550 - .L_549)
.L_549:
        /*000c*/ 	.word	0x00000000
        /*0010*/ 	.short	0x0006
        /*0012*/ 	.short	0x00b0
        /*0014*/ 	.byte	0x00, 0xf0, 0x11, 0x00


	//----- nvinfo : EIATTR_KPARAM_INFO
	.align		4
.L_550:
        /*0018*/ 	.byte	0x04, 0x17
        /*001a*/ 	.short	(.L_552 - .L_551)
.L_551:
        /*001c*/ 	.word	0x00000000
        /*0020*/ 	.short	0x0005
        /*0022*/ 	.short	0x0068
        /*0024*/ 	.byte	0x00, 0xf0, 0x21, 0x01


	//----- nvinfo : EIATTR_KPARAM_INFO
	.align		4
.L_552:
        /*0028*/ 	.byte	0x04, 0x17
        /*002a*/ 	.short	(.L_554 - .L_553)
.L_553:
        /*002c*/ 	.word	0x00000000
        /*0030*/ 	.short	0x0004
        /*0032*/ 	.short	0x0020
        /*0034*/ 	.byte	0x00, 0xf0, 0x21, 0x01


	//----- nvinfo : EIATTR_KPARAM_INFO
	.align		4
.L_554:
        /*0038*/ 	.byte	0x04, 0x17
        /*003a*/ 	.short	(.L_556 - .L_555)
.L_555:
        /*003c*/ 	.word	0x00000000
        /*0040*/ 	.short	0x0003
        /*0042*/ 	.short	0x0018
        /*0044*/ 	.byte	0x00, 0xf0, 0x21, 0x00


	//----- nvinfo : EIATTR_KPARAM_INFO
	.align		4
.L_556:
        /*0048*/ 	.byte	0x04, 0x17
        /*004a*/ 	.short	(.L_558 - .L_557)
.L_557:
        /*004c*/ 	.word	0x00000000
        /*0050*/ 	.short	0x0002
        /*0052*/ 	.short	0x0010
        /*0054*/ 	.byte	0x00, 0xf0, 0x21, 0x00


	//----- nvinfo : EIATTR_KPARAM_INFO
	.align		4
.L_558:
        /*0058*/ 	.byte	0x04, 0x17
        /*005a*/ 	.short	(.L_560 - .L_559)
.L_559:
        /*005c*/ 	.word	0x00000000
        /*0060*/ 	.short	0x0001
        /*0062*/ 	.short	0x0008
        /*0064*/ 	.byte	0x00, 0xf0, 0x21, 0x00


	//----- nvinfo : EIATTR_KPARAM_INFO
	.align		4
.L_560:
        /*0068*/ 	.byte	0x04, 0x17
        /*006a*/ 	.short	(.L_562 - .L_561)
.L_561:
        /*006c*/ 	.word	0x00000000
        /*0070*/ 	.short	0x0000
        /*0072*/ 	.short	0x0000
        /*0074*/ 	.byte	0x00, 0xf0, 0x21, 0x00


	//----- nvinfo : EIATTR_SPARSE_MMA_MASK
	.align		4
.L_562:
        /*0078*/ 	.byte	0x03, 0x50
        /*007a*/ 	.short	0x0000


	//----- nvinfo : EIATTR_MAXREG_COUNT
	.align		4
        /*007c*/ 	.byte	0x03, 0x1b
        /*007e*/ 	.short	0x00ff


	//----- nvinfo : EIATTR_MERCURY_ISA_VERSION
	.align		4
        /*0080*/ 	.byte	0x03, 0x5f
        /*0082*/ 	.short	0x0101


	//----- nvinfo : EIATTR_EXIT_INSTR_OFFSETS
	.align		4
        /*0084*/ 	.byte	0x04, 0x1c
        /*0086*/ 	.short	(.L_564 - .L_563)


	//   ....[0]....
.L_563:
        /*0088*/ 	.word	0x000002e0


	//   ....[1]....
        /*008c*/ 	.word	0x00000370


	//   ....[2]....
        /*0090*/ 	.word	0x000007c0


	//----- nvinfo : EIATTR_CRS_STACK_SIZE
	.align		4
.L_564:
        /*0094*/ 	.byte	0x04, 0x1e
        /*0096*/ 	.short	(.L_566 - .L_565)
.L_565:
        /*0098*/ 	.word	0x00000000


	//----- nvinfo : EIATTR_CBANK_PARAM_SIZE
	.align		4
.L_566:
        /*009c*/ 	.byte	0x03, 0x19
        /*009e*/ 	.short	0x00b4


	//----- nvinfo : EIATTR_PARAM_CBANK
	.align		4
        /*00a0*/ 	.byte	0x04, 0x0a
        /*00a2*/ 	.short	(.L_568 - .L_567)
	.align		4
.L_567:
        /*00a4*/ 	.word	index@(.nv.constant0._ZN2at6native31max_unpooling3d_backward_kernelIhEEvPKT_lllNS_27GenericPackedTensorAccessorIlLm4ENS_16DefaultPtrTraitsElEENS5_IS2_Lm4ES6_lEEi)
        /*00a8*/ 	.short	0x0210
        /*00aa*/ 	.short	0x00b4


	//----- nvinfo : EIATTR_SW_WAR
	.align		4
.L_568:
        /*00ac*/ 	.byte	0x04, 0x36
        /*00ae*/ 	.short	(.L_570 - .L_569)
.L_569:
        /*00b0*/ 	.word	0x00000008
.L_570:


//--------------------- .nv.info._ZN2at6native31max_unpooling2d_backward_kernelIN3c108BFloat16EEEvlPKT_PKllllllPS4_ --------------------------
	.section	.nv.info._ZN2at6native31max_unpooling2d_backward_kernelIN3c108BFloat16EEEvlPKT_PKllllllPS4_,"",@"SHT_CUDA_INFO"
	.sectionflags	@""
	.align	4


	//----- nvinfo : EIATTR_CUDA_API_VERSION
	.align		4
        /*0000*/ 	.byte	0x04, 0x37
        /*0002*/ 	.short	(.L_572 - .L_571)
.L_571:
        /*0004*/ 	.word	0x00000082


	//----- nvinfo : EIATTR_KPARAM_INFO
	.align		4
.L_572:
        /*0008*/ 	.byte	0x04, 0x17
        /*000a*/ 	.short	(.L_574 - .L_573)
.L_573:
        /*000c*/ 	.word	0x00000000
        /*0010*/ 	.short	0x0008
        /*0012*/ 	.short	0x0040
        /*0014*/ 	.byte	0x00, 0xf0, 0x21, 0x00


	//----- nvinfo : EIATTR_KPARAM_INFO
	.align		4
.L_574:
        /*0018*/ 	.byte	0x04, 0x17
        /*001a*/ 	.short	(.L_576 - .L_575)
.L_575:
        /*001c*/ 	.word	0x00000000
        /*0020*/ 	.short	0x0007
        /*0022*/ 	.short	0x0038
        /*0024*/ 	.byte	0x00, 0xf0, 0x21, 0x00


	//----- nvinfo : EIATTR_KPARAM_INFO
	.align		4
.L_576:
        /*0028*/ 	.byte	0x04, 0x17
        /*002a*/ 	.short	(.L_578 - .L_577)
.L_577:
        /*002c*/ 	.word	0x00000000
        /*0030*/ 	.short	0x0006
        /*0032*/ 	.short	0x0030
        /*0034*/ 	.byte	0x00, 0xf0, 0x21, 0x00


	//----- nvinfo : EIATTR_KPARAM_INFO
	.align		4
.L_578:
        /*0038*/ 	.byte	0x04, 0x17
        /*003a*/ 	.short	(.L_580 - .L_579)
.L_579:
        /*003c*/ 	.word	0x00000000
        /*0040*/ 	.short	0x0005
        /*0042*/ 	.short	0x0028
        /*0044*/ 	.byte	0x00, 0xf0, 0x21, 0x00


	//----- nvinfo : EIATTR_KPARAM_INFO
	.align		4
.L_580:
        /*0048*/ 	.byte	0x04, 0x17
        /*004a*/ 	.short	(.L_582 - .L_581)
.L_581:
        /*004c*/ 	.word	0x00000000
        /*0050*/ 	.short	0x0004
        /*0052*/ 	.short	0x0020
        /*0054*/ 	.byte	0x00, 0xf0, 0x21, 0x00


	//----- nvinfo : EIATTR_KPARAM_INFO
	.align		4
.L_582:
        /*0058*/ 	.byte	0x04, 0x17
        /*005a*/ 	.short	(.L_584 - .L_583)
.L_583:
        /*005c*/ 	.word	0x00000000
        /*0060*/ 	.short	0x0003
        /*0062*/ 	.short	0x0018
        /*0064*/ 	.byte	0x00, 0xf0, 0x21, 0x00


	//----- nvinfo : EIATTR_KPARAM_INFO
	.align		4
.L_584:
        /*0068*/ 	.byte	0x04, 0x17
        /*006a*/ 	.short	(.L_586 - .L_585)
.L_585:
        /*006c*/ 	.word	0x00000000
        /*0070*/ 	.short	0x0002
        /*0072*/ 	.short	0x0010
        /*0074*/ 	.byte	0x00, 0xf0, 0x21, 0x00


	//----- nvinfo : EIATTR_KPARAM_INFO
	.align		4
.L_586:
        /*0078*/ 	.byte	0x04, 0x17
        /*007a*/ 	.short	(.L_588 - .L_587)
.L_587:
        /*007c*/ 	.word	0x00000000
        /*0080*/ 	.short	0x0001
        /*0082*/ 	.short	0x0008
        /*0084*/ 	.byte	0x00, 0xf0, 0x21, 0x00


	//----- nvinfo : EIATTR_KPARAM_INFO
	.align		4
.L_588:
        /*0088*/ 	.byte	0x04, 0x17
        /*008a*/ 	.short	(.L_590 - .L_589)
.L_589:
        /*008c*/ 	.word	0x00000000
        /*0090*/ 	.short	0x0000
        /*0092*/ 	.short	0x0000
        /*0094*/ 	.byte	0x00, 0xf0, 0x21, 0x00


	//----- nvinfo : EIATTR_SPARSE_MMA_MASK
	.align		4
.L_590:
        /*0098*/ 	.byte	0x03, 0x50
        /*009a*/ 	.short	0x0000


	//----- nvinfo : EIATTR_MAXREG_COUNT
	.align		4
        /*009c*/ 	.byte	0x03, 0x1b
        /*009e*/ 	.short	0x00ff


	//----- nvinfo : EIATTR_MERCURY_ISA_VERSION
	.align		4
        /*00a0*/ 	.byte	0x03, 0x5f
        /*00a2*/ 	.short	0x0101


	//----- nvinfo : EIATTR_EXIT_INSTR_OFFSETS
	.align		4
        /*00a4*/ 	.byte	0x04, 0x1c
        /*00a6*/ 	.short	(.L_592 - .L_591)


	//   ....[0]....
.L_591:
        /*00a8*/ 	.word	0x00000090


	//   ....[1]....
        /*00ac*/ 	.word	0x00000d80


	//   ....[2]....
        /*00b0*/ 	.word	0x00002d40


	//----- nvinfo : EIATTR_CRS_STACK_SIZE
	.align		4
.L_592:
        /*00b4*/ 	.byte	0x04, 0x1e
        /*00b6*/ 	.short	(.L_594 - .L_593)
.L_593:
        /*00b8*/ 	.word	0x00000000


	//----- nvinfo : EIATTR_CBANK_PARAM_SIZE
	.align		4
.L_594:
        /*00bc*/ 	.byte	0x03, 0x19
        /*00be*/ 	.short	0x0048


	//----- nvinfo : EIATTR_PARAM_CBANK
	.align		4
        /*00c0*/ 	.byte	0x04, 0x0a
        /*00c2*/ 	.short	(.L_596 - .L_595)
	.align		4
.L_595:
        /*00c4*/ 	.word	index@(.nv.constant0._ZN2at6native31max_unpooling2d_backward_kernelIN3c108BFloat16EEEvlPKT_PKllllllPS4_)
        /*00c8*/ 	.short	0x0210
        /*00ca*/ 	.short	0x0048


	//----- nvinfo : EIATTR_SW_WAR
	.align		4
.L_596:
        /*00cc*/ 	.byte	0x04, 0x36
        /*00ce*/ 	.short	(.L_598 - .L_597)
.L_597:
        /*00d0*/ 	.word	0x00000008
.L_598:


//--------------------- .nv.info._ZN2at6native31max_unpooling2d_backward_kernelIN3c104HalfEEEvlPKT_PKllllllPS4_ --------------------------
	.section	.nv.info._ZN2at6native31max_unpooling2d_backward_kernelIN3c104HalfEEEvlPKT_PKllllllPS4_,"",@"SHT_CUDA_INFO"
	.sectionflags	@""
	.align	4


	//----- nvinfo : EIATTR_CUDA_API_VERSION
	.align		4
        /*0000*/ 	.byte	0x04, 0x37
        /*0002*/ 	.short	(.L_600 - .L_599)
.L_599:
        /*0004*/ 	.word	0x00000082


	//----- nvinfo : EIATTR_KPARAM_INFO
	.align		4
.L_600:
        /*0008*/ 	.byte	0x04, 0x17
        /*000a*/ 	.short	(.L_602 - .L_601)
.L_601:
        /*000c*/ 	.word	0x00000000
        /*0010*/ 	.short	0x0008
        /*0012*/ 	.short	0x0040
        /*0014*/ 	.byte	0x00, 0xf0, 0x21, 0x00


	//----- nvinfo : EIATTR_KPARAM_INFO
	.align		4
.L_602:
        /*0018*/ 	.byte	0x04, 0x17
        /*001a*/ 	.short	(.L_604 - .L_603)
.L_603:
        /*001c*/ 	.word	0x00000000
        /*0020*/ 	.short	0x0007
        /*0022*/ 	.short	0x0038
        /*0024*/ 	.byte	0x00, 0xf0, 0x21, 0x00


	//----- nvinfo : EIATTR_KPARAM_INFO
	.align		4
.L_604:
        /*0028*/ 	.byte	0x04, 0x17
        /*002a*/ 	.short	(.L_606 - .L_605)
.L_605:
        /*002c*/ 	.word	0x00000000
        /*0030*/ 	.short	0x0006
        /*0032*/ 	.short	0x0030
        /*0034*/ 	.byte	0x00, 0xf0, 0x21, 0x00


	//----- nvinfo : EIATTR_KPARAM_INFO
	.align		4
.L_606:
        /*0038*/ 	.byte	0x04, 0x17
        /*003a*/ 	.short	(.L_608 - .L_607)
.L_607:
        /*003c*/ 	.word	0x00000000
        /*0040*/ 	.short	0x0005
        /*0042*/ 	.short	0x0028
        /*0044*/ 	.byte	0x00, 0xf0, 0x21, 0x00


	//----- nvinfo : EIATTR_KPARAM_INFO
	.align		4
.L_608:
        /*0048*/ 	.byte	0x04, 0x17
        /*004a*/ 	.short	(.L_610 - .L_609)
.L_609:
        /*004c*/ 	.word	0x00000000
        /*0050*/ 	.short	0x0004
        /*0052*/ 	.short	0x0020
        /*0054*/ 	.byte	0x00, 0xf0, 0x21, 0x00


	//----- nvinfo : EIATTR_KPARAM_INFO
	.align		4
.L_610:
        /*0058*/ 	.byte	0x04, 0x17
        /*005a*/ 	.short	(.L_612 - .L_611)
.L_611:
        /*005c*/ 	.word	0x00000000
        /*0060*/ 	.short	0x0003
        /*0062*/ 	.short	0x0018
        /*0064*/ 	.byte	0x00, 0xf0, 0x21, 0x00


	//----- nvinfo : EIATTR_KPARAM_INFO
	.align		4
.L_612:
        /*0068*/ 	.byte	0x04, 0x17
        /*006a*/ 	.short	(.L_614 - .L_613)
.L_613:
        /*006c*/ 	.word	0x00000000
        /*0070*/ 	.short	0x0002
        /*0072*/ 	.short	0x0010
        /*0074*/ 	.byte	0x00, 0xf0, 0x21, 0x00


	//----- nvinfo : EIATTR_KPARAM_INFO
	.align		4
.L_614:
        /*0078*/ 	.byte	0x04, 0x17
        /*007a*/ 	.short	(.L_616 - .L_615)
.L_615:
        /*007c*/ 	.word	0x00000000
        /*0080*/ 	.short	0x0001
        /*0082*/ 	.short	0x0008
        /*0084*/ 	.byte	0x00, 0xf0, 0x21, 0x00


	//----- nvinfo : EIATTR_KPARAM_INFO
	.align		4
.L_616:
        /*0088*/ 	.byte	0x04, 0x17
        /*008a*/ 	.short	(.L_618 - .L_617)
.L_617:
        /*008c*/ 	.word	0x00000000
        /*0090*/ 	.short	0x0000
        /*0092*/ 	.short	0x0000
        /*0094*/ 	.byte	0x00, 0xf0, 0x21, 0x00


	//----- nvinfo : EIATTR_SPARSE_MMA_MASK
	.align		4
.L_618:
        /*0098*/ 	.byte	0x03, 0x50
        /*009a*/ 	.short	0x0000


	//----- nvinfo : EIATTR_MAXREG_COUNT
	.align		4
        /*009c*/ 	.byte	0x03, 0x1b
        /*009e*/ 	.short	0x00ff


	//----- nvinfo : EIATTR_MERCURY_ISA_VERSION
	.align		4
        /*00a0*/ 	.byte	0x03, 0x5f
        /*00a2*/ 	.short	0x0101


	//----- nvinfo : EIATTR_EXIT_INSTR_OFFSETS
	.align		4
        /*00a4*/ 	.byte	0x04, 0x1c
        /*00a6*/ 	.short	(.L_620 - .L_619)


	//   ....[0]....
.L_619:
        /*00a8*/ 	.word	0x00000090


	//   ....[1]....
        /*00ac*/ 	.word	0x00000d80


	//   ....[2]....
        /*00b0*/ 	.word	0x00002d40


	//----- nvinfo : EIATTR_CRS_STACK_SIZE
	.align		4
.L_620:
        /*00b4*/ 	.byte	0x04, 0x1e
        /*00b6*/ 	.short	(.L_622 - .L_621)
.L_621:
        /*00b8*/ 	.word	0x00000000


	//----- nvinfo : EIATTR_CBANK_PARAM_SIZE
	.align		4
.L_622:
        /*00bc*/ 	.byte	0x03, 0x19
        /*00be*/ 	.short	0x0048


	//----- nvinfo : EIATTR_PARAM_CBANK
	.align		4
        /*00c0*/ 	.byte	0x04, 0x0a
        /*00c2*/ 	.short	(.L_624 - .L_623)
	.align		4
.L_623:
        /*00c4*/ 	.word	index@(.nv.constant0._ZN2at6native31max_unpooling2d_backward_kernelIN3c104HalfEEEvlPKT_PKllllllPS4_)
        /*00c8*/ 	.short	0x0210
        /*00ca*/ 	.short	0x0048


	//----- nvinfo : EIATTR_SW_WAR
	.align		4
.L_624:
        /*00cc*/ 	.byte	0x04, 0x36
        /*00ce*/ 	.short	(.L_626 - .L_625)
.L_625:
        /*00d0*/ 	.word	0x00000008
.L_626:


//--------------------- .nv.info._ZN2at6native31max_unpooling2d_backward_kernelIfEEvlPKT_PKllllllPS2_ --------------------------
	.section	.nv.info._ZN2at6native31max_unpooling2d_backward_kernelIfEEvlPKT_PKllllllPS2_,"",@"SHT_CUDA_INFO"
	.sectionflags	@""
	.align	4


	//----- nvinfo : EIATTR_CUDA_API_VERSION
	.align		4
        /*0000*/ 	.byte	0x04, 0x37
        /*0002*/ 	.short	(.L_628 - .L_627)
.L_627:
        /*0004*/ 	.word	0x00000082


	//----- nvinfo : EIATTR_KPARAM_INFO
	.align		4
.L_628:
        /*0008*/ 	.byte	0x04, 0x17
        /*000a*/ 	.short	(.L_630 - .L_629)
.L_629:
        /*000c*/ 	.word	0x00000000
        /*0010*/ 	.short	0x0008
        /*0012*/ 	.short	0x0040
        /*0014*/ 	.byte	0x00, 0xf0, 0x21, 0x00


	//----- nvinfo : EIATTR_KPARAM_INFO
	.align		4
.L_630:
        /*0018*/ 	.byte	0x04, 0x17
        /*001a*/ 	.short	(.L_632 - .L_631)
.L_631:
        /*001c*/ 	.word	0x00000000
        /*0020*/ 	.short	0x0007
        /*0022*/ 	.short	0x0038
        /*0024*/ 	.byte	0x00, 0xf0, 0x21, 0x00


	//----- nvinfo : EIATTR_KPARAM_INFO
	.align		4
.L_632:
        /*0028*/ 	.byte	0x04, 0x17
        /*002a*/ 	.short	(.L_634 - .L_633)
.L_633:
        /*002c*/ 	.word	0x00000000
        /*0030*/ 	.short	0x0006
        /*0032*/ 	.short	0x0030
        /*0034*/ 	.byte	0x00, 0xf0, 0x21, 0x00


	//----- nvinfo : EIATTR_KPARAM_INFO
	.align		4
.L_634:
        /*0038*/ 	.byte	0x04, 0x17
        /*003a*/ 	.short	(.L_636 - .L_635)
.L_635:
        /*003c*/ 	.word	0x00000000
        /*0040*/ 	.short	0x0005
        /*0042*/ 	.short	0x0028
        /*0044*/ 	.byte	0x00, 0xf0, 0x21, 0x00


	//----- nvinfo : EIATTR_KPARAM_INFO
	.align		4
.L_636:
        /*0048*/ 	.byte	0x04, 0x17
        /*004a*/ 	.short	(.L_638 - .L_637)
.L_637:
        /*004c*/ 	.word	0x00000000
        /*0050*/ 	.short	0x0004
        /*0052*/ 	.short	0x0020
        /*0054*/ 	.byte	0x00, 0xf0, 0x21, 0x00


	//----- nvinfo : EIATTR_KPARAM_INFO
	.align		4
.L_638:
        /*0058*/ 	.byte	0x04, 0x17
        /*005a*/ 	.short	(.L_640 - .L_639)
.L_639:
        /*005c*/ 	.word	0x00000000
        /*0060*/ 	.short	0x0003
        /*0062*/ 	.short	0x0018
        /*0064*/ 	.byte	0x00, 0xf0, 0x21, 0x00


	//----- nvinfo : EIATTR_KPARAM_INFO
	.align		4
.L_640:
        /*0068*/ 	.byte	0x04, 0x17
        /*006a*/ 	.short	(.L_642 - .L_641)
.L_641:
        /*006c*/ 	.word	0x00000000
        /*0070*/ 	.short	0x0002
        /*0072*/ 	.short	0x0010
        /*0074*/ 	.byte	0x00, 0xf0, 0x21, 0x00


	//----- nvinfo : EIATTR_KPARAM_INFO
	.align		4
.L_642:
        /*0078*/ 	.byte	0x04, 0x17
        /*007a*/ 	.short	(.L_644 - .L_643)
.L_643:
        /*007c*/ 	.word	0x00000000
        /*0080*/ 	.short	0x0001
        /*0082*/ 	.short	0x0008
        /*0084*/ 	.byte	0x00, 0xf0, 0x21, 0x00


	//----- nvinfo : EIATTR_KPARAM_INFO
	.align		4
.L_644:
        /*0088*/ 	.byte	0x04, 0x17
        /*008a*/ 	.short	(.L_646 - .L_645)
.L_645:
        /*008c*/ 	.word	0x00000000
        /*0090*/ 	.short	0x0000
        /*0092*/ 	.short	0x0000
        /*0094*/ 	.byte	0x00, 0xf0, 0x21, 0x00


	//----- nvinfo : EIATTR_SPARSE_MMA_MASK
	.align		4
.L_646:
        /*0098*/ 	.byte	0x03, 0x50
        /*009a*/ 	.short	0x0000


	//----- nvinfo : EIATTR_MAXREG_COUNT
	.align		4
        /*009c*/ 	.byte	0x03, 0x1b
        /*009e*/ 	.short	0x00ff


	//----- nvinfo : EIATTR_MERCURY_ISA_VERSION
	.align		4
        /*00a0*/ 	.byte	0x03, 0x5f
        /*00a2*/ 	.short	0x0101


	//----- nvinfo : EIATTR_EXIT_INSTR_OFFSETS
	.align		4
        /*00a4*/ 	.byte	0x04, 0x1c
        /*00a6*/ 	.short	(.L_648 - .L_647)


	//   ....[0]....
.L_647:
        /*00a8*/ 	.word	0x00000090


	//   ....[1]....
        /*00ac*/ 	.word	0x00000d80


	//   ....[2]....
        /*00b0*/ 	.word	0x00002d40


	//----- nvinfo : EIATTR_CRS_STACK_SIZE
	.align		4
.L_648:
        /*00b4*/ 	.byte	0x04, 0x1e
        /*00b6*/ 	.short	(.L_650 - .L_649)
.L_649:
        /*00b8*/ 	.word	0x00000000


	//----- nvinfo : EIATTR_CBANK_PARAM_SIZE
	.align		4
.L_650:
        /*00bc*/ 	.byte	0x03, 0x19
        /*00be*/ 	.short	0x0048


	//----- nvinfo : EIATTR_PARAM_CBANK
	.align		4
        /*00c0*/ 	.byte	0x04, 0x0a
        /*00c2*/ 	.short	(.L_652 - .L_651)
	.align		4
.L_651:
        /*00c4*/ 	.word	index@(.nv.constant0._ZN2at6native31max_unpooling2d_backward_kernelIfEEvlPKT_PKllllllPS2_)
        /*00c8*/ 	.short	0x0210
        /*00ca*/ 	.short	0x0048


	//----- nvinfo : EIATTR_SW_WAR
	.align		4
.L_652:
        /*00cc*/ 	.byte	0x04, 0x36
        /*00ce*/ 	.short	(.L_654 - .L_653)
.L_653:
        /*00d0*/ 	.word	0x00000008
.L_654:


//--------------------- .nv.info._ZN2at6native31max_unpooling2d_backward_kernelIdEEvlPKT_PKllllllPS2_ --------------------------
	.section	.nv.info._ZN2at6native31max_unpooling2d_backward_kernelIdEEvlPKT_PKllllllPS2_,"",@"SHT_CUDA_INFO"
	.sectionflags	@""
	.align	4


	//----- nvinfo : EIATTR_CUDA_API_VERSION
	.align		4
        /*0000*/ 	.byte	0x04, 0x37
        /*0002*/ 	.short	(.L_656 - .L_655)
.L_655:
        /*0004*/ 	.word	0x00000082


	//----- nvinfo : EIATTR_KPARAM_INFO
	.align		4
.L_656:
        /*0008*/ 	.byte	0x04, 0x17
        /*000a*/ 	.short	(.L_658 - .L_657)
.L_657:
        /*000c*/ 	.word	0x00000000
        /*0010*/ 	.short	0x0008
        /*0012*/ 	.short	0x0040
        /*0014*/ 	.byte	0x00, 0xf0, 0x21, 0x00


	//----- nvinfo : EIATTR_KPARAM_INFO
	.align		4
.L_658:
        /*0018*/ 	.byte	0x04, 0x17
        /*001a*/ 	.short	(.L_660 - .L_659)
.L_659:
        /*001c*/ 	.word	0x00000000
        /*0020*/ 	.short	0x0007
        /*0022*/ 	.short	0x0038
        /*0024*/ 	.byte	0x00, 0xf0, 0x21, 0x00


	//----- nvinfo : EIATTR_KPARAM_INFO
	.align		4
.L_660:
        /*0028*/ 	.byte	0x04, 0x17
        /*002a*/ 	.short	(.L_662 - .L_661)
.L_661:
        /*002c*/ 	.word	0x00000000
        /*0030*/ 	.short	0x0006
        /*0032*/ 	.short	0x0030
        /*0034*/ 	.byte	0x00, 0xf0, 0x21, 0x00


	//----- nvinfo : EIATTR_KPARAM_INFO
	.align		4
.L_662:
        /*0038*/ 	.byte	0x04, 0x17
        /*003a*/ 	.short	(.L_664 - .L_663)
.L_663:
        /*003c*/ 	.word	0x00000000
        /*0040*/ 	.short	0x0005
        /*0042*/ 	.short	0x0028
        /*0044*/ 	.byte	0x00, 0xf0, 0x21, 0x00


	//----- nvinfo : EIATTR_KPARAM_INFO
	.align		4
.L_664:
        /*0048*/ 	.byte	0x04, 0x17
        /*004a*/ 	.short	(.L_666 - .L_665)
.L_665:
        /*004c*/ 	.word	0x00000000
        /*0050*/ 	.short	0x0004
        /*0052*/ 	.short	0x0020
        /*0054*/ 	.byte	0x00, 0xf0, 0x21, 0x00


	//----- nvinfo : EIATTR_KPARAM_INFO
	.align		4
.L_666:
        /*0058*/ 	.byte	0x04, 0x17
        /*005a*/ 	.short	(.L_668 - .L_667)
.L_667:
        /*005c*/ 	.word	0x00000000
        /*0060*/ 	.short	0x0003
        /*0062*/ 	.short	0x0018
        /*0064*/ 	.byte	0x00, 0xf0, 0x21, 0x00


	//----- nvinfo : EIATTR_KPARAM_INFO
	.align		4
.L_668:
        /*0068*/ 	.byte	0x04, 0x17
        /*006a*/ 	.short	(.L_670 - .L_669)
.L_669:
        /*006c*/ 	.word	0x00000000
        /*0070*/ 	.short	0x0002
        /*0072*/ 	.short	0x0010
        /*0074*/ 	.byte	0x00, 0xf0, 0x21, 0x00


	//----- nvinfo : EIATTR_KPARAM_INFO
	.align		4
.L_670:
        /*0078*/ 	.byte	0x04, 0x17
        /*007a*/ 	.short	(.L_672 - .L_671)
.L_671:
        /*007c*/ 	.word	0x00000000
        /*0080*/ 	.short	0x0001
        /*0082*/ 	.short	0x0008
        /*0084*/ 	.byte	0x00, 0xf0, 0x21, 0x00


	//----- nvinfo : EIATTR_KPARAM_INFO
	.align		4
.L_672:
        /*0088*/ 	.byte	0x04, 0x17
        /*008a*/ 	.short	(.L_674 - .L_673)
.L_673:
        /*008c*/ 	.word	0x00000000
        /*0090*/ 	.short	0x0000
        /*0092*/ 	.short	0x0000
        /*0094*/ 	.byte	0x00, 0xf0, 0x21, 0x00


	//----- nvinfo : EIATTR_SPARSE_MMA_MASK
	.align		4
.L_674:
        /*0098*/ 	.byte	0x03, 0x50
        /*009a*/ 	.short	0x0000


	//----- nvinfo : EIATTR_MAXREG_COUNT
	.align		4
        /*009c*/ 	.byte	0x03, 0x1b
        /*009e*/ 	.short	0x00ff


	//----- nvinfo : EIATTR_MERCURY_ISA_VERSION
	.align		4
        /*00a0*/ 	.byte	0x03, 0x5f
        /*00a2*/ 	.short	0x0101


	//----- nvinfo : EIATTR_EXIT_INSTR_OFFSETS
	.align		4
        /*00a4*/ 	.byte	0x04, 0x1c
        /*00a6*/ 	.short	(.L_676 - .L_675)


	//   ....[0]....
.L_675:
        /*00a8*/ 	.word	0x00000090


	//   ....[1]....
        /*00ac*/ 	.word	0x00000dd0


	//   ....[2]....
        /*00b0*/ 	.word	0x00002f00


	//----- nvinfo : EIATTR_CRS_STACK_SIZE
	.align		4
.L_676:
        /*00b4*/ 	.byte	0x04, 0x1e
        /*00b6*/ 	.short	(.L_678 - .L_677)
.L_677:
        /*00b8*/ 	.word	0x00000000


	//----- nvinfo : EIATTR_CBANK_PARAM_SIZE
	.align		4
.L_678:
        /*00bc*/ 	.byte	0x03, 0x19
        /*00be*/ 	.short	0x0048


	//----- nvinfo : EIATTR_PARAM_CBANK
	.align		4
        /*00c0*/ 	.byte	0x04, 0x0a
        /*00c2*/ 	.short	(.L_680 - .L_679)
	.align		4
.L_679:
        /*00c4*/ 	.word	index@(.nv.constant0._ZN2at6native31max_unpooling2d_backward_kernelIdEEvlPKT_PKllllllPS2_)
        /*00c8*/ 	.short	0x0210
        /*00ca*/ 	.short	0x0048


	//----- nvinfo : EIATTR_SW_WAR
	.align		4
.L_680:
        /*00cc*/ 	.byte	0x04, 0x36
        /*00ce*/ 	.short	(.L_682 - .L_681)
.L_681:
        /*00d0*/ 	.word	0x00000008
.L_682:


//--------------------- .nv.info._ZN2at6native31max_unpooling2d_backward_kernelIsEEvlPKT_PKllllllPS2_ --------------------------
	.section	.nv.info._ZN2at6native31max_unpooling2d_backward_kernelIsEEvlPKT_PKllllllPS2_,"",@"SHT_CUDA_INFO"
	.sectionflags	@""
	.align	4


	//----- nvinfo : EIATTR_CUDA_API_VERSION
	.align		4
        /*0000*/ 	.byte	0x04, 0x37
        /*0002*/ 	.short	(.L_684 - .L_683)
.L_683:
        /*0004*/ 	.word	0x00000082


	//----- nvinfo : EIATTR_KPARAM_INFO
	.align		4
.L_684:
        /*0008*/ 	.byte	0x04, 0x17
        /*000a*/ 	.short	(.L_686 - .L_685)
.L_685:
        /*000c*/ 	.word	0x00000000
        /*0010*/ 	.short	0x0008
        /*0012*/ 	.short	0x0040
        /*0014*/ 	.byte	0x00, 0xf0, 0x21, 0x00


	//----- nvinfo : EIATTR_KPARAM_INFO
	.align		4
.L_686:
        /*0018*/ 	.byte	0x04, 0x17
        /*001a*/ 	.short	(.L_688 - .L_687)
.L_687:
        /*001c*/ 	.word	0x00000000
        /*0020*/ 	.short	0x0007
        /*0022*/ 	.short	0x0038
        /*0024*/ 	.byte	0x00, 0xf0, 0x21, 0x00


	//----- nvinfo : EIATTR_KPARAM_INFO
	.align		4
.L_688:
        /*0028*/ 	.byte	0x04, 0x17
        /*002a*/ 	.short	(.L_690 - .L_689)
.L_689:
        /*002c*/ 	.word	0x00000000
        /*0030*/ 	.short	0x0006
        /*0032*/ 	.short	0x0030
        /*0034*/ 	.byte	0x00, 0xf0, 0x21, 0x00


	//----- nvinfo : EIATTR_KPARAM_INFO
	.align		4
.L_690:
        /*0038*/ 	.byte	0x04, 0x17
        /*003a*/ 	.short	(.L_692 - .L_691)
.L_691:
        /*003c*/ 	.word	0x00000000
        /*0040*/ 	.short	0x0005
        /*0042*/ 	.short	0x0028
        /*0044*/ 	.byte	0x00, 0xf0, 0x21, 0x00


	//----- nvinfo : EIATTR_KPARAM_INFO
	.align		4
.L_692:
        /*0048*/ 	.byte	0x04, 0x17
        /*004a*/ 	.short	(.L_694 - .L_693)
.L_693:
        /*004c*/ 	.word	0x00000000
        /*0050*/ 	.short	0x0004
        /*0052*/ 	.short	0x0020
        /*0054*/ 	.byte	0x00, 0xf0, 0x21, 0x00


	//----- nvinfo : EIATTR_KPARAM_INFO
	.align		4
.L_694:
        /*0058*/ 	.byte	0x04, 0x17
        /*005a*/ 	.short	(.L_696 - .L_695)
.L_695:
        /*005c*/ 	.word	0x00000000
        /*0060*/ 	.short	0x0003
        /*0062*/ 	.short	0x0018
        /*0064*/ 	.byte	0x00, 0xf0, 0x21, 0x00


	//----- nvinfo : EIATTR_KPARAM_INFO
	.align		4
.L_696:
        /*0068*/ 	.byte	0x04, 0x17
        /*006a*/ 	.short	(.L_698 - .L_697)
.L_697:
        /*006c*/ 	.word	0x00000000
        /*0070*/ 	.short	0x0002
        /*0072*/ 	.short	0x0010
        /*0074*/ 	.byte	0x00, 0xf0, 0x21, 0x00


	//----- nvinfo : EIATTR_KPARAM_INFO
	.align		4
.L_698:
        /*0078*/ 	.byte	0x04, 0x17
        /*007a*/ 	.short	(.L_700 - .L_699)
.L_699:
        /*007c*/ 	.word	0x00000000
        /*0080*/ 	.short	0x0001
        /*0082*/ 	.short	0x0008
        /*0084*/ 	.byte	0x00, 0xf0, 0x21, 0x00


	//----- nvinfo : EIATTR_KPARAM_INFO
	.align		4
.L_700:
        /*0088*/ 	.byte	0x04, 0x17
        /*008a*/ 	.short	(.L_702 - .L_701)
.L_701:
        /*008c*/ 	.word	0x00000000
        /*0090*/ 	.short	0x0000
        /*0092*/ 	.short	0x0000
        /*0094*/ 	.byte	0x00, 0xf0, 0x21, 0x00


	//----- nvinfo : EIATTR_SPARSE_MMA_MASK
	.align		4
.L_702:
        /*0098*/ 	.byte	0x03, 0x50
        /*009a*/ 	.short	0x0000


	//----- nvinfo : EIATTR_MAXREG_COUNT
	.align		4
        /*009c*/ 	.byte	0x03, 0x1b
        /*009e*/ 	.short	0x00ff


	//----- nvinfo : EIATTR_MERCURY_ISA_VERSION
	.align		4
        /*00a0*/ 	.byte	0x03, 0x5f
        /*00a2*/ 	.short	0x0101


	//----- nvinfo : EIATTR_EXIT_INSTR_OFFSETS
	.align		4
        /*00a4*/ 	.byte	0x04, 0x1c
        /*00a6*/ 	.short	(.L_704 - .L_703)


	//   ....[0]....
.L_703:
        /*00a8*/ 	.word	0x00000090


	//   ....[1]....
        /*00ac*/ 	.word	0x00000d80


	//   ....[2]....
        /*00b0*/ 	.word	0x00002d40


	//----- nvinfo : EIATTR_CRS_STACK_SIZE
	.align		4
.L_704:
        /*00b4*/ 	.byte	0x04, 0x1e
        /*00b6*/ 	.short	(.L_706 - .L_705)
.L_705:
        /*00b8*/ 	.word	0x00000000


	//----- nvinfo : EIATTR_CBANK_PARAM_SIZE
	.align		4
.L_706:
        /*00bc*/ 	.byte	0x03, 0x19
        /*00be*/ 	.short	0x0048


	//----- nvinfo : EIATTR_PARAM_CBANK
	.align		4
        /*00c0*/ 	.byte	0x04, 0x0a
        /*00c2*/ 	.short	(.L_708 - .L_707)
	.align		4
.L_707:
        /*00c4*/ 	.word	index@(.nv.constant0._ZN2at6native31max_unpooling2d_backward_kernelIsEEvlPKT_PKllllllPS2_)
        /*00c8*/ 	.short	0x0210
        /*00ca*/ 	.short	0x0048


	//----- nvinfo : EIATTR_SW_WAR
	.align		4
.L_708:
        /*00cc*/ 	.byte	0x04, 0x36
        /*00ce*/ 	.short	(.L_710 - .L_709)
.L_709:
        /*00d0*/ 	.word	0x00000008
.L_710:


//--------------------- .nv.info._ZN2at6native31max_unpooling2d_backward_kernelIlEEvlPKT_PKllllllPS2_ --------------------------
	.section	.nv.info._ZN2at6native31max_unpooling2d_backward_kernelIlEEvlPKT_PKllllllPS2_,"",@"SHT_CUDA_INFO"
	.sectionflags	@""
	.align	4


	//----- nvinfo : EIATTR_CUDA_API_VERSION
	.align		4
        /*0000*/ 	.byte	0x04, 0x37
        /*0002*/ 	.short	(.L_712 - .L_711)
.L_711:
        /*0004*/ 	.word	0x00000082


	//----- nvinfo : EIATTR_KPARAM_INFO
	.align		4
.L_712:
        /*0008*/ 	.byte	0x04, 0x17
        /*000a*/ 	.short	(.L_714 - .L_713)
.L_713:
        /*000c*/ 	.word	0x00000000
        /*0010*/ 	.short	0x0008
        /*0012*/ 	.short	0x0040
        /*0014*/ 	.byte	0x00, 0xf0, 0x21, 0x00


	//----- nvinfo : EIATTR_KPARAM_INFO
	.align		4
.L_714:
        /*0018*/ 	.byte	0x04, 0x17
        /*001a*/ 	.short	(.L_716 - .L_715)
.L_715:
        /*001c*/ 	.word	0x00000000
        /*0020*/ 	.short	0x0007
        /*0022*/ 	.short	0x0038
        /*0024*/ 	.byte	0x00, 0xf0, 0x21, 0x00


	//----- nvinfo : EIATTR_KPARAM_INFO
	.align		4
.L_716:
        /*0028*/ 	.byte	0x04, 0x17
        /*002a*/ 	.short	(.L_718 - .L_717)
.L_717:
        /*002c*/ 	.word	0x00000000
        /*0030*/ 	.short	0x0006
        /*0032*/ 	.short	0x0030
        /*0034*/ 	.byte	0x00, 0xf0, 0x21, 0x00


	//----- nvinfo : EIATTR_KPARAM_INFO
	.align		4
.L_718:
        /*0038*/ 	.byte	0x04, 0x17
        /*003a*/ 	.short	(.L_720 - .L_719)
.L_719:
        /*003c*/ 	.word	0x00000000
        /*0040*/ 	.short	0x0005
        /*0042*/ 	.short	0x0028
        /*0044*/ 	.byte	0x00, 0xf0, 0x21, 0x00


	//----- nvinfo : EIATTR_KPARAM_INFO
	.align		4
.L_720:
        /*0048*/ 	.byte	0x04, 0x17
        /*004a*/ 	.short	(.L_722 - .L_721)
.L_721:
        /*004c*/ 	.word	0x00000000
        /*0050*/ 	.short	0x0004
        /*0052*/ 	.short	0x0020
        /*0054*/ 	.byte	0x00, 0xf0, 0x21, 0x00


	//----- nvinfo : EIATTR_KPARAM_INFO
	.align		4
.L_722:
        /*0058*/ 	.byte	0x04, 0x17
        /*005a*/ 	.short	(.L_724 - .L_723)
.L_723:
        /*005c*/ 	.word	0x00000000
        /*0060*/ 	.short	0x0003
        /*0062*/ 	.short	0x0018
        /*0064*/ 	.byte	0x00, 0xf0, 0x21, 0x00


	//----- nvinfo : EIATTR_KPARAM_INFO
	.align		4
.L_724:
        /*0068*/ 	.byte	0x04, 0x17
        /*006a*/ 	.short	(.L_726 - .L_725)
.L_725:
        /*006c*/ 	.word	0x00000000
        /*0070*/ 	.short	0x0002
        /*0072*/ 	.short	0x0010
        /*0074*/ 	.byte	0x00, 0xf0, 0x21, 0x00


	//----- nvinfo : EIATTR_KPARAM_INFO
	.align		4
.L_726:
        /*0078*/ 	.byte	0x04, 0x17
        /*007a*/ 	.short	(.L_728 - .L_727)
.L_727:
        /*007c*/ 	.word	0x00000000
        /*0080*/ 	.short	0x0001
        /*0082*/ 	.short	0x0008
        /*0084*/ 	.byte	0x00, 0xf0, 0x21, 0x00


	//----- nvinfo : EIATTR_KPARAM_INFO
	.align		4
.L_728:
        /*0088*/ 	.byte	0x04, 0x17
        /*008a*/ 	.short	(.L_730 - .L_729)
.L_729:
        /*008c*/ 	.word	0x00000000
        /*0090*/ 	.short	0x0000
        /*0092*/ 	.short	0x0000
        /*0094*/ 	.byte	0x00, 0xf0, 0x21, 0x00


	//----- nvinfo : EIATTR_SPARSE_MMA_MASK
	.align		4
.L_730:
        /*0098*/ 	.byte	0x03, 0x50
        /*009a*/ 	.short	0x0000


	//----- nvinfo : EIATTR_MAXREG_COUNT
	.align		4
        /*009c*/ 	.byte	0x03, 0x1b
        /*009e*/ 	.short	0x00ff


	//----- nvinfo : EIATTR_MERCURY_ISA_VERSION
	.align		4
        /*00a0*/ 	.byte	0x03, 0x5f
        /*00a2*/ 	.short	0x0101


	//----- nvinfo : EIATTR_EXIT_INSTR_OFFSETS
	.align		4
        /*00a4*/ 	.byte	0x04, 0x1c
        /*00a6*/ 	.short	(.L_732 - .L_731)


	//   ....[0]....
.L_731:
        /*00a8*/ 	.word	0x00000090


	//   ....[1]....
        /*00ac*/ 	.word	0x00000dd0


	//   ....[2]....
        /*00b0*/ 	.word	0x00002f00


	//----- nvinfo : EIATTR_CRS_STACK_SIZE
	.align		4
.L_732:
        /*00b4*/ 	.byte	0x04, 0x1e
        /*00b6*/ 	.short	(.L_734 - .L_733)
.L_733:
        /*00b8*/ 	.word	0x00000000


	//----- nvinfo : EIATTR_CBANK_PARAM_SIZE
	.align		4
.L_734:
        /*00bc*/ 	.byte	0x03, 0x19
        /*00be*/ 	.short	0x0048


	//----- nvinfo : EIATTR_PARAM_CBANK
	.align		4
        /*00c0*/ 	.byte	0x04, 0x0a
        /*00c2*/ 	.short	(.L_736 - .L_735)
	.align		4
.L_735:
        /*00c4*/ 	.word	index@(.nv.constant0._ZN2at6native31max_unpooling2d_backward_kernelIlEEvlPKT_PKllllllPS2_)
        /*00c8*/ 	.short	0x0210
        /*00ca*/ 	.short	0x0048


	//----- nvinfo : EIATTR_SW_WAR
	.align		4
.L_736:
        /*00cc*/ 	.byte	0x04, 0x36
        /*00ce*/ 	.short	(.L_738 - .L_737)
.L_737:
        /*00d0*/ 	.word	0x00000008
.L_738:


//--------------------- .nv.info._ZN2at6native31max_unpooling2d_backward_kernelIiEEvlPKT_PKllllllPS2_ --------------------------
	.section	.nv.info._ZN2at6native31max_unpooling2d_backward_kernelIiEEvlPKT_PKllllllPS2_,"",@"SHT_CUDA_INFO"
	.sectionflags	@""
	.align	4


	//----- nvinfo : EIATTR_CUDA_API_VERSION
	.align		4
        /*0000*/ 	.byte	0x04, 0x37
        /*0002*/ 	.short	(.L_740 - .L_739)
.L_739:
        /*0004*/ 	.word	0x00000082


	//----- nvinfo : EIATTR_KPARAM_INFO
	.align		4
.L_740:
        /*0008*/ 	.byte	0x04, 0x17
        /*000a*/ 	.short	(.L_742 - .L_741)
.L_741:
        /*000c*/ 	.word	0x00000000
        /*0010*/ 	.short	0x0008
        /*0012*/ 	.short	0x0040
        /*0014*/ 	.byte	0x00, 0xf0, 0x21, 0x00


	//----- nvinfo : EIATTR_KPARAM_INFO
	.align		4
.L_742:
        /*0018*/ 	.byte	0x04, 0x17
        /*001a*/ 	.short	(.L_744 - .L_743)
.L_743:
        /*001c*/ 	.word	0x00000000
        /*0020*/ 	.short	0x0007
        /*0022*/ 	.short	0x0038
        /*0024*/ 	.byte	0x00, 0xf0, 0x21, 0x00


	//----- nvinfo : EIATTR_KPARAM_INFO
	.align		4
.L_744:
        /*0028*/ 	.byte	0x04, 0x17
        /*002a*/ 	.short	(.L_746 - .L_745)
.L_745:
        /*002c*/ 	.word	0x00000000
        /*0030*/ 	.short	0x0006
        /*0032*/ 	.short	0x0030
        /*0034*/ 	.byte	0x00, 0xf0, 0x21, 0x00


	//----- nvinfo : EIATTR_KPARAM_INFO
	.align		4
.L_746:
        /*0038*/ 	.byte	0x04, 0x17
        /*003a*/ 	.short	(.L_748 - .L_747)
.L_747:
        /*003c*/ 	.word	0x00000000
        /*0040*/ 	.short	0x0005
        /*0042*/ 	.short	0x0028
        /*0044*/ 	.byte	0x00, 0xf0, 0x21, 0x00


	//----- nvinfo : EIATTR_KPARAM_INFO
	.align		4
.L_748:
        /*0048*/ 	.byte	0x04, 0x17
        /*004a*/ 	.short	(.L_750 - .L_749)
.L_749:
        /*004c*/ 	.word	0x00000000
        /*0050*/ 	.short	0x0004
        /*0052*/ 	.short	0x0020
        /*0054*/ 	.byte	0x00, 0xf0, 0x21, 0x00


	//----- nvinfo : EIATTR_KPARAM_INFO
	.align		4
.L_750:
        /*0058*/ 	.byte	0x04, 0x17
        /*005a*/ 	.short	(.L_752 - .L_751)
.L_751:
        /*005c*/ 	.word	0x00000000
        /*0060*/ 	.short	0x0003
        /*0062*/ 	.short	0x0018
        /*0064*/ 	.byte	0x00, 0xf0, 0x21, 0x00


	//----- nvinfo : EIATTR_KPARAM_INFO
	.align		4
.L_752:
        /*0068*/ 	.byte	0x04, 0x17
        /*006a*/ 	.short	(.L_754 - .L_753)
.L_753:
        /*006c*/ 	.word	0x00000000
        /*0070*/ 	.short	0x0002
        /*0072*/ 	.short	0x0010
        /*0074*/ 	.byte	0x00, 0xf0, 0x21, 0x00


	//----- nvinfo : EIATTR_KPARAM_INFO
	.align		4
.L_754:
        /*0078*/ 	.byte	0x04, 0x17
        /*007a*/ 	.short	(.L_756 - .L_755)
.L_755:
        /*007c*/ 	.word	0x00000000
        /*0080*/ 	.short	0x0001
        /*0082*/ 	.short	0x0008
        /*0084*/ 	.byte	0x00, 0xf0, 0x21, 0x00


	//----- nvinfo : EIATTR_KPARAM_INFO
	.align		4
.L_756:
        /*0088*/ 	.byte	0x04, 0x17
        /*008a*/ 	.short	(.L_758 - .L_757)
.L_757:
        /*008c*/ 	.word	0x00000000
        /*0090*/ 	.short	0x0000
        /*0092*/ 	.short	0x0000
        /*0094*/ 	.byte	0x00, 0xf0, 0x21, 0x00


	//----- nvinfo : EIATTR_SPARSE_MMA_MASK
	.align		4
.L_758:
        /*0098*/ 	.byte	0x03, 0x50
        /*009a*/ 	.short	0x0000


	//----- nvinfo : EIATTR_MAXREG_COUNT
	.align		4
        /*009c*/ 	.byte	0x03, 0x1b
        /*009e*/ 	.short	0x00ff


	//----- nvinfo : EIATTR_MERCURY_ISA_VERSION
	.align		4
        /*00a0*/ 	.byte	0x03, 0x5f
        /*00a2*/ 	.short	0x0101


	//----- nvinfo : EIATTR_EXIT_INSTR_OFFSETS
	.align		4
        /*00a4*/ 	.byte	0x04, 0x1c
        /*00a6*/ 	.short	(.L_760 - .L_759)


	//   ....[0]....
.L_759:
        /*00a8*/ 	.word	0x00000090


	//   ....[1]....
        /*00ac*/ 	.word	0x00000d80


	//   ....[2]....
        /*00b0*/ 	.word	0x00002d40


	//----- nvinfo : EIATTR_CRS_STACK_SIZE
	.align		4
.L_760:
        /*00b4*/ 	.byte	0x04, 0x1e
        /*00b6*/ 	.short	(.L_762 - .L_761)
.L_761:
        /*00b8*/ 	.word	0x00000000


	//----- nvinfo : EIATTR_CBANK_PARAM_SIZE
	.align		4
.L_762:
        /*00bc*/ 	.byte	0x03, 0x19
        /*00be*/ 	.short	0x0048


	//----- nvinfo : EIATTR_PARAM_CBANK
	.align		4
        /*00c0*/ 	.byte	0x04, 0x0a
        /*00c2*/ 	.short	(.L_764 - .L_763)
	.align		4
.L_763:
        /*00c4*/ 	.word	index@(.nv.constant0._ZN2at6native31max_unpooling2d_backward_kernelIiEEvlPKT_PKllllllPS2_)
        /*00c8*/ 	.short	0x0210
        /*00ca*/ 	.short	0x0048


	//----- nvinfo : EIATTR_SW_WAR
	.align		4
.L_764:
        /*00cc*/ 	.byte	0x04, 0x36
        /*00ce*/ 	.short	(.L_766 - .L_765)
.L_765:
        /*00d0*/ 	.word	0x00000008
.L_766:


//--------------------- .nv.info._ZN2at6native31max_unpooling2d_backward_kernelIaEEvlPKT_PKllllllPS2_ --------------------------
	.section	.nv.info._ZN2at6native31max_unpooling2d_backward_kernelIaEEvlPKT_PKllllllPS2_,"",@"SHT_CUDA_INFO"
	.sectionflags	@""
	.align	4


	//----- nvinfo : EIATTR_CUDA_API_VERSION
	.align		4
        /*0000*/ 	.byte	0x04, 0x37
        /*0002*/ 	.short	(.L_768 - .L_767)
.L_767:
        /*0004*/ 	.word	0x00000082


	//----- nvinfo : EIATTR_KPARAM_INFO
	.align		4
.L_768:
        /*0008*/ 	.byte	0x04, 0x17
        /*000a*/ 	.short	(.L_770 - .L_769)
.L_769:
        /*000c*/ 	.word	0x00000000
        /*0010*/ 	.short	0x0008
        /*0012*/ 	.short	0x0040
        /*0014*/ 	.byte	0x00, 0xf0, 0x21, 0x00


	//----- nvinfo : EIATTR_KPARAM_INFO
	.align		4
.L_770:
        /*0018*/ 	.byte	0x04, 0x17
        /*001a*/ 	.short	(.L_772 - .L_771)
.L_771:
        /*001c*/ 	.word	0x00000000
        /*0020*/ 	.short	0x0007
        /*0022*/ 	.short	0x0038
        /*0024*/ 	.byte	0x00, 0xf0, 0x21, 0x00


	//----- nvinfo : EIATTR_KPARAM_INFO
	.align		4
.L_772:
        /*0028*/ 	.byte	0x04, 0x17
        /*002a*/ 	.short	(.L_774 - .L_773)
.L_773:
        /*002c*/ 	.word	0x00000000
        /*0030*/ 	.short	0x0006
        /*0032*/ 	.short	0x0030
        /*0034*/ 	.byte	0x00, 0xf0, 0x21, 0x00


	//----- nvinfo : EIATTR_KPARAM_INFO
	.align		4
.L_774:
        /*0038*/ 	.byte	0x04, 0x17
        /*003a*/ 	.short	(.L_776 - .L_775)
.L_775:
        /*003c*/ 	.word	0x00000000
        /*0040*/ 	.short	0x0005
        /*0042*/ 	.short	0x0028
        /*0044*/ 	.byte	0x00, 0xf0, 0x21, 0x00


	//----- nvinfo : EIATTR_KPARAM_INFO
	.align		4
.L_776:
        /*0048*/ 	.byte	0x04, 0x17
        /*004a*/ 	.short	(.L_778 - .L_777)
.L_777:
        /*004c*/ 	.word	0x00000000
        /*0050*/ 	.short	0x0004
        /*0052*/ 	.short	0x0020
        /*0054*/ 	.byte	0x00, 0xf0, 0x21, 0x00


	//----- nvinfo : EIATTR_KPARAM_INFO
	.align		4
.L_778:
        /*0058*/ 	.byte	0x04, 0x17
        /*005a*/ 	.short	(.L_780 - .L_779)
.L_779:
        /*005c*/ 	.word	0x00000000
        /*0060*/ 	.short	0x0003
        /*0062*/ 	.short	0x0018
        /*0064*/ 	.byte	0x00, 0xf0, 0x21, 0x00


	//----- nvinfo : EIATTR_KPARAM_INFO
	.align		4
.L_780:
        /*0068*/ 	.byte	0x04, 0x17
        /*006a*/ 	.short	(.L_782 - .L_781)
.L_781:
        /*006c*/ 	.word	0x00000000
        /*0070*/ 	.short	0x0002
        /*0072*/ 	.short	0x0010
        /*0074*/ 	.byte	0x00, 0xf0, 0x21, 0x00


	//----- nvinfo : EIATTR_KPARAM_INFO
	.align		4
.L_782:
        /*0078*/ 	.byte	0x04, 0x17
        /*007a*/ 	.short	(.L_784 - .L_783)
.L_783:
        /*007c*/ 	.word	0x00000000
        /*0080*/ 	.short	0x0001
        /*0082*/ 	.short	0x0008
        /*0084*/ 	.byte	0x00, 0xf0, 0x21, 0x00


	//----- nvinfo : EIATTR_KPARAM_INFO
	.align		4
.L_784:
        /*0088*/ 	.byte	0x04, 0x17
        /*008a*/ 	.short	(.L_786 - .L_785)
.L_785:
        /*008c*/ 	.word	0x00000000
        /*0090*/ 	.short	0x0000
        /*0092*/ 	.short	0x0000
        /*0094*/ 	.byte	0x00, 0xf0, 0x21, 0x00


	//----- nvinfo : EIATTR_SPARSE_MMA_MASK
	.align		4
.L_786:
        /*0098*/ 	.byte	0x03, 0x50
        /*009a*/ 	.short	0x0000


	//----- nvinfo : EIATTR_MAXREG_COUNT
	.align		4
        /*009c*/ 	.byte	0x03, 0x1b
        /*009e*/ 	.short	0x00ff


	//----- nvinfo : EIATTR_MERCURY_ISA_VERSION
	.align		4
        /*00a0*/ 	.byte	0x03, 0x5f
        /*00a2*/ 	.short	0x0101


	//----- nvinfo : EIATTR_EXIT_INSTR_OFFSETS
	.align		4
        /*00a4*/ 	.byte	0x04, 0x1c
        /*00a6*/ 	.short	(.L_788 - .L_787)


	//   ....[0]....
.L_787:
        /*00a8*/ 	.word	0x00000090


	//   ....[1]....
        /*00ac*/ 	.word	0x00000da0


	//   ....[2]....
        /*00b0*/ 	.word	0x00002e00


	//----- nvinfo : EIATTR_CRS_STACK_SIZE
	.align		4
.L_788:
        /*00b4*/ 	.byte	0x04, 0x1e
        /*00b6*/ 	.short	(.L_790 - .L_789)
.L_789:
        /*00b8*/ 	.word	0x00000000


	//----- nvinfo : EIATTR_CBANK_PARAM_SIZE
	.align		4
.L_790:
        /*00bc*/ 	.byte	0x03, 0x19
        /*00be*/ 	.short	0x0048


	//----- nvinfo : EIATTR_PARAM_CBANK
	.align		4
        /*00c0*/ 	.byte	0x04, 0x0a
        /*00c2*/ 	.short	(.L_792 - .L_791)
	.align		4
.L_791:
        /*00c4*/ 	.word	index@(.nv.constant0._ZN2at6native31max_unpooling2d_backward_kernelIaEEvlPKT_PKllllllPS2_)
        /*00c8*/ 	.short	0x0210
        /*00ca*/ 	.short	0x0048


	//----- nvinfo : EIATTR_SW_WAR
	.align		4
.L_792:
        /*00cc*/ 	.byte	0x04, 0x36
        /*00ce*/ 	.short	(.L_794 - .L_793)
.L_793:
        /*00d0*/ 	.word	0x00000008
.L_794:


//--------------------- .nv.info._ZN2at6native31max_unpooling2d_backward_kernelIhEEvlPKT_PKllllllPS2_ --------------------------
	.section	.nv.info._ZN2at6native31max_unpooling2d_backward_kernelIhEEvlPKT_PKllllllPS2_,"",@"SHT_CUDA_INFO"
	.sectionflags	@""
	.align	4


	//----- nvinfo : EIATTR_CUDA_API_VERSION
	.align		4
        /*0000*/ 	.byte	0x04, 0x37
        /*0002*/ 	.short	(.L_796 - .L_795)
.L_795:
        /*0004*/ 	.word	0x00000082


	//----- nvinfo : EIATTR_KPARAM_INFO
	.align		4
.L_796:
        /*0008*/ 	.byte	0x04, 0x17
        /*000a*/ 	.short	(.L_798 - .L_797)
.L_797:
        /*000c*/ 	.word	0x00000000
        /*0010*/ 	.short	0x0008
        /*0012*/ 	.short	0x0040
        /*0014*/ 	.byte	0x00, 0xf0, 0x21, 0x00


	//----- nvinfo : EIATTR_KPARAM_INFO
	.align		4
.L_798:
        /*0018*/ 	.byte	0x04, 0x17
        /*001a*/ 	.short	(.L_800 - .L_799)
.L_799:
        /*001c*/ 	.word	0x00000000
        /*0020*/ 	.short	0x0007
        /*0022*/ 	.short	0x0038
        /*0024*/ 	.byte	0x00, 0xf0, 0x21, 0x00


	//----- nvinfo : EIATTR_KPARAM_INFO
	.align		4
.L_800:
        /*0028*/ 	.byte	0x04, 0x17
        /*002a*/ 	.short	(.L_802 - .L_801)
.L_801:
        /*002c*/ 	.word	0x00000000
        /*0030*/ 	.short	0x0006
        /*0032*/ 	.short	0x0030
        /*0034*/ 	.byte	0x00, 0xf0, 0x21, 0x00


	//----- nvinfo : EIATTR_KPARAM_INFO
	.align		4
.L_802:
        /*0038*/ 	.byte	0x04, 0x17
        /*003a*/ 	.short	(.L_804 - .L_803)
.L_803:
        /*003c*/ 	.word	0x00000000
        /*0040*/ 	.short	0x0005
        /*0042*/ 	.short	0x0028
        /*0044*/ 	.byte	0x00, 0xf0, 0x21, 0x00


	//----- nvinfo : EIATTR_KPARAM_INFO
	.align		4
.L_804:
        /*0048*/ 	.byte	0x04, 0x17
        /*004a*/ 	.short	(.L_806 - .L_805)
.L_805:
        /*004c*/ 	.word	0x00000000
        /*0050*/ 	.short	0x0004
        /*0052*/ 	.short	0x0020
        /*0054*/ 	.byte	0x00, 0xf0, 0x21, 0x00


	//----- nvinfo : EIATTR_KPARAM_INFO
	.align		4
.L_806:
        /*0058*/ 	.byte	0x04, 0x17
        /*005a*/ 	.short	(.L_808 - .L_807)
.L_807:
        /*005c*/ 	.word	0x00000000
        /*0060*/ 	.short	0x0003
        /*0062*/ 	.short	0x0018
        /*0064*/ 	.byte	0x00, 0xf0, 0x21, 0x00


	//----- nvinfo : EIATTR_KPARAM_INFO
	.align		4
.L_808:
        /*0068*/ 	.byte	0x04, 0x17
        /*006a*/ 	.short	(.L_810 - .L_809)
.L_809:
        /*006c*/ 	.word	0x00000000
        /*0070*/ 	.short	0x0002
        /*0072*/ 	.short	0x0010
        /*0074*/ 	.byte	0x00, 0xf0, 0x21, 0x00


	//----- nvinfo : EIATTR_KPARAM_INFO
	.align		4
.L_810:
        /*0078*/ 	.byte	0x04, 0x17
        /*007a*/ 	.short	(.L_812 - .L_811)
.L_811:
        /*007c*/ 	.word	0x00000000
        /*0080*/ 	.short	0x0001
        /*0082*/ 	.short	0x0008
        /*0084*/ 	.byte	0x00, 0xf0, 0x21, 0x00


	//----- nvinfo : EIATTR_KPARAM_INFO
	.align		4
.L_812:
        /*0088*/ 	.byte	0x04, 0x17
        /*008a*/ 	.short	(.L_814 - .L_813)
.L_813:
        /*008c*/ 	.word	0x00000000
        /*0090*/ 	.short	0x0000
        /*0092*/ 	.short	0x0000
        /*0094*/ 	.byte	0x00, 0xf0, 0x21, 0x00


	//----- nvinfo : EIATTR_SPARSE_MMA_MASK
	.align		4
.L_814:
        /*0098*/ 	.byte	0x03, 0x50
        /*009a*/ 	.short	0x0000


	//----- nvinfo : EIATTR_MAXREG_COUNT
	.align		4
        /*009c*/ 	.byte	0x03, 0x1b
        /*009e*/ 	.short	0x00ff


	//----- nvinfo : EIATTR_MERCURY_ISA_VERSION
	.align		4
        /*00a0*/ 	.byte	0x03, 0x5f
        /*00a2*/ 	.short	0x0101


	//----- nvinfo : EIATTR_EXIT_INSTR_OFFSETS
	.align		4
        /*00a4*/ 	.byte	0x04, 0x1c
        /*00a6*/ 	.short	(.L_816 - .L_815)


	//   ....[0]....
.L_815:
        /*00a8*/ 	.word	0x00000090


	//   ....[1]....
        /*00ac*/ 	.word	0x00000da0


	//   ....[2]....
        /*00b0*/ 	.word	0x00002e00


	//----- nvinfo : EIATTR_CRS_STACK_SIZE
	.align		4
.L_816:
        /*00b4*/ 	.byte	0x04, 0x1e
        /*00b6*/ 	.short	(.L_818 - .L_817)
.L_817:
        /*00b8*/ 	.word	0x00000000


	//----- nvinfo : EIATTR_CBANK_PARAM_SIZE
	.align		4
.L_818:
        /*00bc*/ 	.byte	0x03, 0x19
        /*00be*/ 	.short	0x0048


	//----- nvinfo : EIATTR_PARAM_CBANK
	.align		4
        /*00c0*/ 	.byte	0x04, 0x0a
        /*00c2*/ 	.short	(.L_820 - .L_819)
	.align		4
.L_819:
        /*00c4*/ 	.word	index@(.nv.constant0._ZN2at6native31max_unpooling2d_backward_kernelIhEEvlPKT_PKllllllPS2_)
        /*00c8*/ 	.short	0x0210
        /*00ca*/ 	.short	0x0048


	//----- nvinfo : EIATTR_SW_WAR
	.align		4
.L_820:
        /*00cc*/ 	.byte	0x04, 0x36
        /*00ce*/ 	.short	(.L_822 - .L_821)
.L_821:
        /*00d0*/ 	.word	0x00000008
.L_822:


//--------------------- .nv.info._ZN2at6native30max_unpooling3d_forward_kernelIN3c108BFloat16EEEvNS_27GenericPackedTensorAccessorIKT_Lm4ENS_16DefaultPtrTraitsElEENS4_IKlLm4ES7_lEEPS5_llll --------------------------
	.section	.nv.info._ZN2at6native30max_unpooling3d_forward_kernelIN3c108BFloat16EEEvNS_27GenericPackedTensorAccessorIKT_Lm4ENS_16DefaultPtrTraitsElEENS4_IKlLm4ES7_lEEPS5_llll,"",@"SHT_CUDA_INFO"
	.sectionflags	@""
	.align	4


	//----- nvinfo : EIATTR_CUDA_API_VERSION
	.align		4
        /*0000*/ 	.byte	0x04, 0x37
        /*0002*/ 	.short	(.L_824 - .L_823)
.L_823:
        /*0004*/ 	.word	0x00000082


	//----- nvinfo : EIATTR_KPARAM_INFO
	.align		4
.L_824:
        /*0008*/ 	.byte	0x04, 0x17
        /*000a*/ 	.short	(.L_826 - .L_825)
.L_825:
        /*000c*/ 	.word	0x00000000
        /*0010*/ 	.short	0x0006
        /*0012*/ 	.short	0x00b0
        /*0014*/ 	.byte	0x00, 0xf0, 0x21, 0x00


	//----- nvinfo : EIATTR_KPARAM_INFO
	.align		4
.L_826:
        /*0018*/ 	.byte	0x04, 0x17
        /*001a*/ 	.short	(.L_828 - .L_827)
.L_827:
        /*001c*/ 	.word	0x00000000
        /*0020*/ 	.short	0x0005
        /*0022*/ 	.short	0x00a8
        /*0024*/ 	.byte	0x00, 0xf0, 0x21, 0x00


	//----- nvinfo : EIATTR_KPARAM_INFO
	.align		4
.L_828:
        /*0028*/ 	.byte	0x04, 0x17
        /*002a*/ 	.short	(.L_830 - .L_829)
.L_829:
        /*002c*/ 	.word	0x00000000
        /*0030*/ 	.short	0x0004
        /*0032*/ 	.short	0x00a0
        /*0034*/ 	.byte	0x00, 0xf0, 0x21, 0x00


	//----- nvinfo : EIATTR_KPARAM_INFO
	.align		4
.L_830:
        /*0038*/ 	.byte	0x04, 0x17
        /*003a*/ 	.short	(.L_832 - .L_831)
.L_831:
        /*003c*/ 	.word	0x00000000
        /*0040*/ 	.short	0x0003
        /*0042*/ 	.short	0x0098
        /*0044*/ 	.byte	0x00, 0xf0, 0x21, 0x00


	//----- nvinfo : EIATTR_KPARAM_INFO
	.align		4
.L_832:
        /*0048*/ 	.byte	0x04, 0x17
        /*004a*/ 	.short	(.L_834 - .L_833)
.L_833:
        /*004c*/ 	.word	0x00000000
        /*0050*/ 	.short	0x0002
        /*0052*/ 	.short	0x0090
        /*0054*/ 	.byte	0x00, 0xf0, 0x21, 0x00


	//----- nvinfo : EIATTR_KPARAM_INFO
	.align		4
.L_834:
        /*0058*/ 	.byte	0x04, 0x17
        /*005a*/ 	.short	(.L_836 - .L_835)
.L_835:
        /*005c*/ 	.word	0x00000000
        /*0060*/ 	.short	0x0001
        /*0062*/ 	.short	0x0048
        /*0064*/ 	.byte	0x00, 0xf0, 0x21, 0x01


	//----- nvinfo : EIATTR_KPARAM_INFO
	.align		4
.L_836:
        /*0068*/ 	.byte	0x04, 0x17
        /*006a*/ 	.short	(.L_838 - .L_837)
.L_837:
        /*006c*/ 	.word	0x00000000
        /*0070*/ 	.short	0x0000
        /*0072*/ 	.short	0x0000
        /*0074*/ 	.byte	0x00, 0xf0, 0x21, 0x01


	//----- nvinfo : EIATTR_SPARSE_MMA_MASK
	.align		4
.L_838:
        /*0078*/ 	.byte	0x03, 0x50
        /*007a*/ 	.short	0x0000


	//----- nvinfo : EIATTR_MAXREG_COUNT
	.align		4
        /*007c*/ 	.byte	0x03, 0x1b
        /*007e*/ 	.short	0x00ff


	//----- nvinfo : EIATTR_EXTERNS
	.align		4
        /*0080*/ 	.byte	0x04, 0x0f
        /*0082*/ 	.short	(.L_840 - .L_839)


	//   ....[0]....
	.align		4
.L_839:
        /*0084*/ 	.word	index@(__assertfail)


	//----- nvinfo : EIATTR_MERCURY_ISA_VERSION
	.align		4
.L_840:
        /*0088*/ 	.byte	0x03, 0x5f
        /*008a*/ 	.short	0x0101


	//----- nvinfo : EIATTR_SYSCALL_OFFSETS
	.align		4
        /*008c*/ 	.byte	0x04, 0x46
        /*008e*/ 	.short	(.L_842 - .L_841)


	//   ....[0]....
.L_841:
        /*0090*/ 	.word	0x00000890


	//----- nvinfo : EIATTR_EXIT_INSTR_OFFSETS
	.align		4
.L_842:
        /*0094*/ 	.byte	0x04, 0x1c
        /*0096*/ 	.short	(.L_844 - .L_843)


	//   ....[0]....
.L_843:
        /*0098*/ 	.word	0x00000440


	//   ....[1]....
        /*009c*/ 	.word	0x00000930


	//----- nvinfo : EIATTR_CRS_STACK_SIZE
	.align		4
.L_844:
        /*00a0*/ 	.byte	0x04, 0x1e
        /*00a2*/ 	.short	(.L_846 - .L_845)
.L_845:
        /*00a4*/ 	.word	0x00000000


	//----- nvinfo : EIATTR_CBANK_PARAM_SIZE
	.align		4
.L_846:
        /*00a8*/ 	.byte	0x03, 0x19
        /*00aa*/ 	.short	0x00b8


	//----- nvinfo : EIATTR_PARAM_CBANK
	.align		4
        /*00ac*/ 	.byte	0x04, 0x0a
        /*00ae*/ 	.short	(.L_848 - .L_847)
	.align		4
.L_847:
        /*00b0*/ 	.word	index@(.nv.constant0._ZN2at6native30max_unpooling3d_forward_kernelIN3c108BFloat16EEEvNS_27GenericPackedTensorAccessorIKT_Lm4ENS_16DefaultPtrTraitsElEENS4_IKlLm4ES7_lEEPS5_llll)
        /*00b4*/ 	.short	0x0210
        /*00b6*/ 	.short	0x00b8


	//----- nvinfo : EIATTR_SW_WAR
	.align		4
.L_848:
        /*00b8*/ 	.byte	0x04, 0x36
        /*00ba*/ 	.short	(.L_850 - .L_849)
.L_849:
        /*00bc*/ 	.word	0x00000008
.L_850:


//--------------------- .nv.info._ZN2at6native30max_unpooling3d_forward_kernelIN3c104HalfEEEvNS_27GenericPackedTensorAccessorIKT_Lm4ENS_16DefaultPtrTraitsElEENS4_IKlLm4ES7_lEEPS5_llll --------------------------
	.section	.nv.info._ZN2at6native30max_unpooling3d_forward_kernelIN3c104HalfEEEvNS_27GenericPackedTensorAccessorIKT_Lm4ENS_16DefaultPtrTraitsElEENS4_IKlLm4ES7_lEEPS5_llll,"",@"SHT_CUDA_INFO"
	.sectionflags	@""
	.align	4


	//----- nvinfo : EIATTR_CUDA_API_VERSION
	.align		4
        /*0000*/ 	.byte	0x04, 0x37
        /*0002*/ 	.short	(.L_852 - .L_851)
.L_851:
        /*0004*/ 	.word	0x00000082


	//----- nvinfo : EIATTR_KPARAM_INFO
	.align		4
.L_852:
        /*0008*/ 	.byte	0x04, 0x17
        /*000a*/ 	.short	(.L_854 - .L_853)
.L_853:
        /*000c*/ 	.word	0x00000000
        /*0010*/ 	.short	0x0006
        /*0012*/ 	.short	0x00b0
        /*0014*/ 	.byte	0x00, 0xf0, 0x21, 0x00


	//----- nvinfo : EIATTR_KPARAM_INFO
	.align		4
.L_854:
        /*0018*/ 	.byte	0x04, 0x17
        /*001a*/ 	.short	(.L_856 - .L_855)
.L_855:
        /*001c*/ 	.word	0x00000000
        /*0020*/ 	.short	0x0005
        /*0022*/ 	.short	0x00a8
        /*0024*/ 	.byte	0x00, 0xf0, 0x21, 0x00


	//----- nvinfo : EIATTR_KPARAM_INFO
	.align		4
.L_856:
        /*0028*/ 	.byte	0x04, 0x17
        /*002a*/ 	.short	(.L_858 - .L_857)
.L_857:
        /*002c*/ 	.word	0x00000000
        /*0030*/ 	.short	0x0004
        /*0032*/ 	.short	0x00a0
        /*0034*/ 	.byte	0x00, 0xf0, 0x21, 0x00


	//----- nvinfo : EIATTR_KPARAM_INFO
	.align		4
.L_858:
        /*0038*/ 	.byte	0x04, 0x17
        /*003a*/ 	.short	(.L_860 - .L_859)
.L_859:
        /*003c*/ 	.word	0x00000000
        /*0040*/ 	.short	0x0003
        /*0042*/ 	.short	0x0098
        /*0044*/ 	.byte	0x00, 0xf0, 0x21, 0x00


	//----- nvinfo : EIATTR_KPARAM_INFO
	.align		4
.L_860:
        /*0048*/ 	.byte	0x04, 0x17
        /*004a*/ 	.short	(.L_862 - .L_861)
.L_861:
        /*004c*/ 	.word	0x00000000
        /*0050*/ 	.short	0x0002
        /*0052*/ 	.short	0x0090
        /*0054*/ 	.byte	0x00, 0xf0, 0x21, 0x00


	//----- nvinfo : EIATTR_KPARAM_INFO
	.align		4
.L_862:
        /*0058*/ 	.byte	0x04, 0x17
        /*005a*/ 	.short	(.L_864 - .L_863)
.L_863:
        /*005c*/ 	.word	0x00000000
        /*0060*/ 	.short	0x0001
        /*0062*/ 	.short	0x0048
        /*0064*/ 	.byte	0x00, 0xf0, 0x21, 0x01


	//----- nvinfo : EIATTR_KPARAM_INFO
	.align		4
.L_864:
        /*0068*/ 	.byte	0x04, 0x17
        /*006a*/ 	.short	(.L_866 - .L_865)
.L_865:
        /*006c*/ 	.word	0x00000000
        /*0070*/ 	.short	0x0000
        /*0072*/ 	.short	0x0000
        /*0074*/ 	.byte	0x00, 0xf0, 0x21, 0x01


	//----- nvinfo : EIATTR_SPARSE_MMA_MASK
	.align		4
.L_866:
        /*0078*/ 	.byte	0x03, 0x50
        /*007a*/ 	.short	0x0000


	//----- nvinfo : EIATTR_MAXREG_COUNT
	.align		4
        /*007c*/ 	.byte	0x03, 0x1b
        /*007e*/ 	.short	0x00ff


	//----- nvinfo : EIATTR_EXTERNS
	.align		4
        /*0080*/ 	.byte	0x04, 0x0f
        /*0082*/ 	.short	(.L_868 - .L_867)


	//   ....[0]....
	.align		4
.L_867:
        /*0084*/ 	.word	index@(__assertfail)


	//----- nvinfo : EIATTR_MERCURY_ISA_VERSION
	.align		4
.L_868:
        /*0088*/ 	.byte	0x03, 0x5f
        /*008a*/ 	.short	0x0101


	//----- nvinfo : EIATTR_SYSCALL_OFFSETS
	.align		4
        /*008c*/ 	.byte	0x04, 0x46
        /*008e*/ 	.short	(.L_870 - .L_869)


	//   ....[0]....
.L_869:
        /*0090*/ 	.word	0x00000890


	//----- nvinfo : EIATTR_EXIT_INSTR_OFFSETS
	.align		4
.L_870:
        /*0094*/ 	.byte	0x04, 0x1c
        /*0096*/ 	.short	(.L_872 - .L_871)


	//   ....[0]....
.L_871:
        /*0098*/ 	.word	0x00000440


	//   ....[1]....
        /*009c*/ 	.word	0x00000930


	//----- nvinfo : EIATTR_CRS_STACK_SIZE
	.align		4
.L_872:
        /*00a0*/ 	.byte	0x04, 0x1e
        /*00a2*/ 	.short	(.L_874 - .L_873)
.L_873:
        /*00a4*/ 	.word	0x00000000


	//----- nvinfo : EIATTR_CBANK_PARAM_SIZE
	.align		4
.L_874:
        /*00a8*/ 	.byte	0x03, 0x19
        /*00aa*/ 	.short	0x00b8


	//----- nvinfo : EIATTR_PARAM_CBANK
	.align		4
        /*00ac*/ 	.byte	0x04, 0x0a
        /*00ae*/ 	.short	(.L_876 - .L_875)
	.align		4
.L_875:
        /*00b0*/ 	.word	index@(.nv.constant0._ZN2at6native30max_unpooling3d_forward_kernelIN3c104HalfEEEvNS_27GenericPackedTensorAccessorIKT_Lm4ENS_16DefaultPtrTraitsElEENS4_IKlLm4ES7_lEEPS5_llll)
        /*00b4*/ 	.short	0x0210
        /*00b6*/ 	.short	0x00b8


	//----- nvinfo : EIATTR_SW_WAR
	.align		4
.L_876:
        /*00b8*/ 	.byte	0x04, 0x36
        /*00ba*/ 	.short	(.L_878 - .L_877)
.L_877:
        /*00bc*/ 	.word	0x00000008
.L_878:


//--------------------- .nv.info._ZN2at6native30max_unpooling3d_forward_kernelIfEEvNS_27GenericPackedTensorAccessorIKT_Lm4ENS_16DefaultPtrTraitsElEENS2_IKlLm4ES5_lEEPS3_llll --------------------------
	.section	.nv.info._ZN2at6native30max_unpooling3d_forward_kernelIfEEvNS_27GenericPackedTensorAccessorIKT_Lm4ENS_16DefaultPtrTraitsElEENS2_IKlLm4ES5_lEEPS3_llll,"",@"SHT_CUDA_INFO"
	.sectionflags	@""
	.align	4


	//----- nvinfo : EIATTR_CUDA_API_VERSION
	.align		4
        /*0000*/ 	.byte	0x04, 0x37
        /*0002*/ 	.short	(.L_880 - .L_879)
.L_879:
        /*0004*/ 	.word	0x00000082


	//----- nvinfo : EIATTR_KPARAM_INFO
	.align		4
.L_880:
        /*0008*/ 	.byte	0x04, 0x17
        /*000a*/ 	.short	(.L_882 - .L_881)
.L_881:
        /*000c*/ 	.word	0x00000000
        /*0010*/ 	.short	0x0006
        /*0012*/ 	.short	0x00b0
        /*0014*/ 	.byte	0x00, 0xf0, 0x21, 0x00


	//----- nvinfo : EIATTR_KPARAM_INFO
	.align		4
.L_882:
        /*0018*/ 	.byte	0x04, 0x17
        /*001a*/ 	.short	(.L_884 - .L_883)
.L_883:
        /*001c*/ 	.word	0x00000000
        /*0020*/ 	.short	0x0005
        /*0022*/ 	.short	0x00a8
        /*0024*/ 	.byte	0x00, 0xf0, 0x21, 0x00


	//----- nvinfo : EIATTR_KPARAM_INFO
	.align		4
.L_884:
        /*0028*/ 	.byte	0x04, 0x17
        /*002a*/ 	.short	(.L_886 - .L_885)
.L_885:
        /*002c*/ 	.word	0x00000000
        /*0030*/ 	.short	0x0004
        /*0032*/ 	.short	0x00a0
        /*0034*/ 	.byte	0x00, 0xf0, 0x21, 0x00


	//----- nvinfo : EIATTR_KPARAM_INFO
	.align		4
.L_886:
        /*0038*/ 	.byte	0x04, 0x17
        /*003a*/ 	.short	(.L_888 - .L_887)
.L_887:
        /*003c*/ 	.word	0x00000000
        /*0040*/ 	.short	0x0003
        /*0042*/ 	.short	0x0098
        /*0044*/ 	.byte	0x00, 0xf0, 0x21, 0x00


	//----- nvinfo : EIATTR_KPARAM_INFO
	.align		4
.L_888:
        /*0048*/ 	.byte	0x04, 0x17
        /*004a*/ 	.short	(.L_890 - .L_889)
.L_889:
        /*004c*/ 	.word	0x00000000
        /*0050*/ 	.short	0x0002
        /*0052*/ 	.short	0x0090
        /*0054*/ 	.byte	0x00, 0xf0, 0x21, 0x00


	//----- nvinfo : EIATTR_KPARAM_INFO
	.align		4
.L_890:
        /*0058*/ 	.byte	0x04, 0x17
        /*005a*/ 	.short	(.L_892 - .L_891)
.L_891:
        /*005c*/ 	.word	0x00000000
        /*0060*/ 	.short	0x0001
        /*0062*/ 	.short	0x0048
        /*0064*/ 	.byte	0x00, 0xf0, 0x21, 0x01


	//----- nvinfo : EIATTR_KPARAM_INFO
	.align		4
.L_892:
        /*0068*/ 	.byte	0x04, 0x17
        /*006a*/ 	.short	(.L_894 - .L_893)
.L_893:
        /*006c*/ 	.word	0x00000000
        /*0070*/ 	.short	0x0000
        /*0072*/ 	.short	0x0000
        /*0074*/ 	.byte	0x00, 0xf0, 0x21, 0x01


	//----- nvinfo : EIATTR_SPARSE_MMA_MASK
	.align		4
.L_894:
        /*0078*/ 	.byte	0x03, 0x50
        /*007a*/ 	.short	0x0000


	//----- nvinfo : EIATTR_MAXREG_COUNT
	.align		4
        /*007c*/ 	.byte	0x03, 0x1b
        /*007e*/ 	.short	0x00ff


	//----- nvinfo : EIATTR_EXTERNS
	.align		4
        /*0080*/ 	.byte	0x04, 0x0f
        /*0082*/ 	.short	(.L_896 - .L_895)


	//   ....[0]....
	.align		4
.L_895:
        /*0084*/ 	.word	index@(__assertfail)


	//----- nvinfo : EIATTR_MERCURY_ISA_VERSION
	.align		4
.L_896:
        /*0088*/ 	.byte	0x03, 0x5f
        /*008a*/ 	.short	0x0101


	//----- nvinfo : EIATTR_SYSCALL_OFFSETS
	.align		4
        /*008c*/ 	.byte	0x04, 0x46
        /*008e*/ 	.short	(.L_898 - .L_897)


	//   ....[0]....
.L_897:
        /*0090*/ 	.word	0x00000890


	//----- nvinfo : EIATTR_EXIT_INSTR_OFFSETS
	.align		4
.L_898:
        /*0094*/ 	.byte	0x04, 0x1c
        /*0096*/ 	.short	(.L_900 - .L_899)


	//   ....[0]....
.L_899:
        /*0098*/ 	.word	0x00000440


	//   ....[1]....
        /*009c*/ 	.word	0x00000930


	//----- nvinfo : EIATTR_CRS_STACK_SIZE
	.align		4
.L_900:
        /*00a0*/ 	.byte	0x04, 0x1e
        /*00a2*/ 	.short	(.L_902 - .L_901)
.L_901:
        /*00a4*/ 	.word	0x00000000


	//----- nvinfo : EIATTR_CBANK_PARAM_SIZE
	.align		4
.L_902:
        /*00a8*/ 	.byte	0x03, 0x19
        /*00aa*/ 	.short	0x00b8


	//----- nvinfo : EIATTR_PARAM_CBANK
	.align		4
        /*00ac*/ 	.byte	0x04, 0x0a
        /*00ae*/ 	.short	(.L_904 - .L_903)
	.align		4
.L_903:
        /*00b0*/ 	.word	index@(.nv.constant0._ZN2at6native30max_unpooling3d_forward_kernelIfEEvNS_27GenericPackedTensorAccessorIKT_Lm4ENS_16DefaultPtrTraitsElEENS2_IKlLm4ES5_lEEPS3_llll)
        /*00b4*/ 	.short	0x0210
        /*00b6*/ 	.short	0x00b8


	//----- nvinfo : EIATTR_SW_WAR
	.align		4
.L_904:
        /*00b8*/ 	.byte	0x04, 0x36
        /*00ba*/ 	.short	(.L_906 - .L_905)
.L_905:
        /*00bc*/ 	.word	0x00000008
.L_906:


//--------------------- .nv.info._ZN2at6native30max_unpooling3d_forward_kernelIdEEvNS_27GenericPackedTensorAccessorIKT_Lm4ENS_16DefaultPtrTraitsElEENS2_IKlLm4ES5_lEEPS3_llll --------------------------
	.section	.nv.info._ZN2at6native30max_unpooling3d_forward_kernelIdEEvNS_27GenericPackedTensorAccessorIKT_Lm4ENS_16DefaultPtrTraitsElEENS2_IKlLm4ES5_lEEPS3_llll,"",@"SHT_CUDA_INFO"
	.sectionflags	@""
	.align	4


	//----- nvinfo : EIATTR_CUDA_API_VERSION
	.align		4
        /*0000*/ 	.byte	0x04, 0x37
        /*0002*/ 	.short	(.L_908 - .L_907)
.L_907:
        /*0004*/ 	.word	0x00000082


	//----- nvinfo : EIATTR_KPARAM_INFO
	.align		4
.L_908:
        /*0008*/ 	.byte	0x04, 0x17
        /*000a*/ 	.short	(.L_910 - .L_909)
.L_909:
        /*000c*/ 	.word	0x00000000
        /*0010*/ 	.short	0x0006
        /*0012*/ 	.short	0x00b0
        /*0014*/ 	.byte	0x00, 0xf0, 0x21, 0x00


	//----- nvinfo : EIATTR_KPARAM_INFO
	.align		4
.L_910:
        /*0018*/ 	.byte	0x04, 0x17
        /*001a*/ 	.short	(.L_912 - .L_911)
.L_911:
        /*001c*/ 	.word	0x00000000
        /*0020*/ 	.short	0x0005
        /*0022*/ 	.short	0x00a8
        /*0024*/ 	.byte	0x00, 0xf0, 0x21, 0x00


	//----- nvinfo : EIATTR_KPARAM_INFO
	.align		4
.L_912:
        /*0028*/ 	.byte	0x04, 0x17
        /*002a*/ 	.short	(.L_914 - .L_913)
.L_913:
        /*002c*/ 	.word	0x00000000
        /*0030*/ 	.short	0x0004
        /*0032*/ 	.short	0x00a0
        /*0034*/ 	.byte	0x00, 0xf0, 0x21, 0x00


	//----- nvinfo : EIATTR_KPARAM_INFO
	.align		4
.L_914:
        /*0038*/ 	.byte	0x04, 0x17
        /*003a*/ 	.short	(.L_916 - .L_915)
.L_915:
        /*003c*/ 	.word	0x00000000
        /*0040*/ 	.short	0x0003
        /*0042*/ 	.short	0x0098
        /*0044*/ 	.byte	0x00, 0xf0, 0x21, 0x00


	//----- nvinfo : EIATTR_KPARAM_INFO
	.align		4
.L_916:
        /*0048*/ 	.byte	0x04, 0x17
        /*004a*/ 	.short	(.L_918 - .L_917)
.L_917:
        /*004c*/ 	.word	0x00000000
        /*0050*/ 	.short	0x0002
        /*0052*/ 	.short	0x0090
        /*0054*/ 	.byte	0x00, 0xf0, 0x21, 0x00


	//----- nvinfo : EIATTR_KPARAM_INFO
	.align		4
.L_918:
        /*0058*/ 	.byte	0x04, 0x17
        /*005a*/ 	.short	(.L_920 - .L_919)
.L_919:
        /*005c*/ 	.word	0x00000000
        /*0060*/ 	.short	0x0001
        /*0062*/ 	.short	0x0048
        /*0064*/ 	.byte	0x00, 0xf0, 0x21, 0x01


	//----- nvinfo : EIATTR_KPARAM_INFO
	.align		4
.L_920:
        /*0068*/ 	.byte	0x04, 0x17
        /*006a*/ 	.short	(.L_922 - .L_921)
.L_921:
        /*006c*/ 	.word	0x00000000
        /*0070*/ 	.short	0x0000
        /*0072*/ 	.short	0x0000
        /*0074*/ 	.byte	0x00, 0xf0, 0x21, 0x01


	//----- nvinfo : EIATTR_SPARSE_MMA_MASK
	.align		4
.L_922:
        /*0078*/ 	.byte	0x03, 0x50
        /*007a*/ 	.short	0x0000


	//----- nvinfo : EIATTR_MAXREG_COUNT
	.align		4
        /*007c*/ 	.byte	0x03, 0x1b
        /*007e*/ 	.short	0x00ff


	//----- nvinfo : EIATTR_EXTERNS
	.align		4
        /*0080*/ 	.byte	0x04, 0x0f
        /*0082*/ 	.short	(.L_924 - .L_923)


	//   ....[0]....
	.align		4
.L_923:
        /*0084*/ 	.word	index@(__assertfail)


	//----- nvinfo : EIATTR_MERCURY_ISA_VERSION
	.align		4
.L_924:
        /*0088*/ 	.byte	0x03, 0x5f
        /*008a*/ 	.short	0x0101


	//----- nvinfo : EIATTR_SYSCALL_OFFSETS
	.align		4
        /*008c*/ 	.byte	0x04, 0x46
        /*008e*/ 	.short	(.L_926 - .L_925)


	//   ....[0]....
.L_925:
        /*0090*/ 	.word	0x00000890


	//----- nvinfo : EIATTR_EXIT_INSTR_OFFSETS
	.align		4
.L_926:
        /*0094*/ 	.byte	0x04, 0x1c
        /*0096*/ 	.short	(.L_928 - .L_927)


	//   ....[0]....
.L_927:
        /*0098*/ 	.word	0x00000440


	//   ....[1]....
        /*009c*/ 	.word	0x00000930


	//----- nvinfo : EIATTR_CRS_STACK_SIZE
	.align		4
.L_928:
        /*00a0*/ 	.byte	0x04, 0x1e
        /*00a2*/ 	.short	(.L_930 - .L_929)
.L_929:
        /*00a4*/ 	.word	0x00000000


	//----- nvinfo : EIATTR_CBANK_PARAM_SIZE
	.align		4
.L_930:
        /*00a8*/ 	.byte	0x03, 0x19
        /*00aa*/ 	.short	0x00b8


	//----- nvinfo : EIATTR_PARAM_CBANK
	.align		4
        /*00ac*/ 	.byte	0x04, 0x0a
        /*00ae*/ 	.short	(.L_932 - .L_931)
	.align		4
.L_931:
        /*00b0*/ 	.word	index@(.nv.constant0._ZN2at6native30max_unpooling3d_forward_kernelIdEEvNS_27GenericPackedTensorAccessorIKT_Lm4ENS_16DefaultPtrTraitsElEENS2_IKlLm4ES5_lEEPS3_llll)
        /*00b4*/ 	.short	0x0210
        /*00b6*/ 	.short	0x00b8


	//----- nvinfo : EIATTR_SW_WAR
	.align		4
.L_932:
        /*00b8*/ 	.byte	0x04, 0x36
        /*00ba*/ 	.short	(.L_934 - .L_933)
.L_933:
        /*00bc*/ 	.word	0x00000008
.L_934:


//--------------------- .nv.info._ZN2at6native30max_unpooling3d_forward_kernelIsEEvNS_27GenericPackedTensorAccessorIKT_Lm4ENS_16DefaultPtrTraitsElEENS2_IKlLm4ES5_lEEPS3_llll --------------------------
	.section	.nv.info._ZN2at6native30max_unpooling3d_forward_kernelIsEEvNS_27GenericPackedTensorAccessorIKT_Lm4ENS_16DefaultPtrTraitsElEENS2_IKlLm4ES5_lEEPS3_llll,"",@"SHT_CUDA_INFO"
	.sectionflags	@""
	.align	4


	//----- nvinfo : EIATTR_CUDA_API_VERSION
	.align		4
        /*0000*/ 	.byte	0x04, 0x37
        /*0002*/ 	.short	(.L_936 - .L_935)
.L_935:
        /*0004*/ 	.word	0x00000082


	//----- nvinfo : EIATTR_KPARAM_INFO
	.align		4
.L_936:
        /*0008*/ 	.byte	0x04, 0x17
        /*000a*/ 	.short	(.L_938 - .L_937)
.L_937:
        /*000c*/ 	.word	0x00000000
        /*0010*/ 	.short	0x0006
        /*0012*/ 	.short	0x00b0
        /*0014*/ 	.byte	0x00, 0xf0, 0x21, 0x00


	//----- nvinfo : EIATTR_KPARAM_INFO
	.align		4
.L_938:
        /*0018*/ 	.byte	0x04, 0x17
        /*001a*/ 	.short	(.L_940 - .L_939)
.L_939:
        /*001c*/ 	.word	0x00000000
        /*0020*/ 	.short	0x0005
        /*0022*/ 	.short	0x00a8
        /*0024*/ 	.byte	0x00, 0xf0, 0x21, 0x00


	//----- nvinfo : EIATTR_KPARAM_INFO
	.align		4
.L_940:
        /*0028*/ 	.byte	0x04, 0x17
        /*002a*/ 	.short	(.L_942 - .L_941)
.L_941:
        /*002c*/ 	.word	0x00000000
        /*0030*/ 	.short	0x0004
        /*0032*/ 	.short	0x00a0
        /*0034*/ 	.byte	0x00, 0xf0, 0x21, 0x00


	//----- nvinfo : EIATTR_KPARAM_INFO
	.align		4
.L_942:
        /*0038*/ 	.byte	0x04, 0x17
        /*003a*/ 	.short	(.L_944 - .L_943)
.L_943:
        /*003c*/ 	.word	0x00000000
        /*0040*/ 	.short	0x0003
        /*0042*/ 	.short	0x0098
        /*0044*/ 	.byte	0x00, 0xf0, 0x21, 0x00


	//----- nvinfo : EIATTR_KPARAM_INFO
	.align		4
.L_944:
        /*0048*/ 	.byte	0x04, 0x17
        /*004a*/ 	.short	(.L_946 - .L_945)
.L_945:
        /*004c*/ 	.word	0x00000000
        /*0050*/ 	.short	0x0002
        /*0052*/ 	.short	0x0090
        /*0054*/ 	.byte	0x00, 0xf0, 0x21, 0x00


	//----- nvinfo : EIATTR_KPARAM_INFO
	.align		4
.L_946:
        /*0058*/ 	.byte	0x04, 0x17
        /*005a*/ 	.short	(.L_948 - .L_947)
.L_947:
        /*005c*/ 	.word	0x00000000
        /*0060*/ 	.short	0x0001
        /*0062*/ 	.short	0x0048
        /*0064*/ 	.byte	0x00, 0xf0, 0x21, 0x01


	//----- nvinfo : EIATTR_KPARAM_INFO
	.align		4
.L_948:
        /*0068*/ 	.byte	0x04, 0x17
        /*006a*/ 	.short	(.L_950 - .L_949)
.L_949:
        /*006c*/ 	.word	0x00000000
        /*0070*/ 	.short	0x0000
        /*0072*/ 	.short	0x0000
        /*0074*/ 	.byte	0x00, 0xf0, 0x21, 0x01


	//----- nvinfo : EIATTR_SPARSE_MMA_MASK
	.align		4
.L_950:
        /*0078*/ 	.byte	0x03, 0x50
        /*007a*/ 	.short	0x0000


	//----- nvinfo : EIATTR_MAXREG_COUNT
	.align		4
        /*007c*/ 	.byte	0x03, 0x1b
        /*007e*/ 	.short	0x00ff


	//----- nvinfo : EIATTR_EXTERNS
	.align		4
        /*0080*/ 	.byte	0x04, 0x0f
        /*0082*/ 	.short	(.L_952 - .L_951)


	//   ....[0]....
	.align		4
.L_951:
        /*0084*/ 	.word	index@(__assertfail)


	//----- nvinfo : EIATTR_MERCURY_ISA_VERSION
	.align		4
.L_952:
        /*0088*/ 	.byte	0x03, 0x5f
        /*008a*/ 	.short	0x0101


	//----- nvinfo : EIATTR_SYSCALL_OFFSETS
	.align		4
        /*008c*/ 	.byte	0x04, 0x46
        /*008e*/ 	.short	(.L_954 - .L_953)


	//   ....[0]....
.L_953:
        /*0090*/ 	.word	0x00000890


	//----- nvinfo : EIATTR_EXIT_INSTR_OFFSETS
	.align		4
.L_954:
        /*0094*/ 	.byte	0x04, 0x1c
        /*0096*/ 	.short	(.L_956 - .L_955)


	//   ....[0]....
.L_955:
        /*0098*/ 	.word	0x00000440


	//   ....[1]....
        /*009c*/ 	.word	0x00000930


	//----- nvinfo : EIATTR_CRS_STACK_SIZE
	.align		4
.L_956:
        /*00a0*/ 	.byte	0x04, 0x1e
        /*00a2*/ 	.short	(.L_958 - .L_957)
.L_957:
        /*00a4*/ 	.word	0x00000000


	//----- nvinfo : EIATTR_CBANK_PARAM_SIZE
	.align		4
.L_958:
        /*00a8*/ 	.byte	0x03, 0x19
        /*00aa*/ 	.short	0x00b8


	//----- nvinfo : EIATTR_PARAM_CBANK
	.align		4
        /*00ac*/ 	.byte	0x04, 0x0a
        /*00ae*/ 	.short	(.L_960 - .L_959)
	.align		4
.L_959:
        /*00b0*/ 	.word	index@(.nv.constant0._ZN2at6native30max_unpooling3d_forward_kernelIsEEvNS_27GenericPackedTensorAccessorIKT_Lm4ENS_16DefaultPtrTraitsElEENS2_IKlLm4ES5_lEEPS3_llll)
        /*00b4*/ 	.short	0x0210
        /*00b6*/ 	.short	0x00b8


	//----- nvinfo : EIATTR_SW_WAR
	.align		4
.L_960:
        /*00b8*/ 	.byte	0x04, 0x36
        /*00ba*/ 	.short	(.L_962 - .L_961)
.L_961:
        /*00bc*/ 	.word	0x00000008
.L_962:


//--------------------- .nv.info._ZN2at6native30max_unpooling3d_forward_kernelIlEEvNS_27GenericPackedTensorAccessorIKT_Lm4ENS_16DefaultPtrTraitsElEENS2_IKlLm4ES5_lEEPS3_llll --------------------------
	.section	.nv.info._ZN2at6native30max_unpooling3d_forward_kernelIlEEvNS_27GenericPackedTensorAccessorIKT_Lm4ENS_16DefaultPtrTraitsElEENS2_IKlLm4ES5_lEEPS3_llll,"",@"SHT_CUDA_INFO"
	.sectionflags	@""
	.align	4


	//----- nvinfo : EIATTR_CUDA_API_VERSION
	.align		4
        /*0000*/ 	.byte	0x04, 0x37
        /*0002*/ 	.short	(.L_964 - .L_963)
.L_963:
        /*0004*/ 	.word	0x00000082


	//----- nvinfo : EIATTR_KPARAM_INFO
	.align		4
.L_964:
        /*0008*/ 	.byte	0x04, 0x17
        /*000a*/ 	.short	(.L_966 - .L_965)
.L_965:
        /*000c*/ 	.word	0x00000000
        /*0010*/ 	.short	0x0006
        /*0012*/ 	.short	0x00b0
        /*0014*/ 	.byte	0x00, 0xf0, 0x21, 0x00


	//----- nvinfo : EIATTR_KPARAM_INFO
	.align		4
.L_966:
        /*0018*/ 	.byte	0x04, 0x17
        /*001a*/ 	.short	(.L_968 - .L_967)
.L_967:
        /*001c*/ 	.word	0x00000000
        /*0020*/ 	.short	0x0005
        /*0022*/ 	.short	0x00a8
        /*0024*/ 	.byte	0x00, 0xf0, 0x21, 0x00


	//----- nvinfo : EIATTR_KPARAM_INFO
	.align		4
.L_968:
        /*0028*/ 	.byte	0x04, 0x17
        /*002a*/ 	.short	(.L_970 - .L_969)
.L_969:
        /*002c*/ 	.word	0x00000000
        /*0030*/ 	.short	0x0004
        /*0032*/ 	.short	0x00a0
        /*0034*/ 	.byte	0x00, 0xf0, 0x21, 0x00


	//----- nvinfo : EIATTR_KPARAM_INFO
	.align		4
.L_970:
        /*0038*/ 	.byte	0x04, 0x17
        /*003a*/ 	.short	(.L_972 - .L_971)
.L_971:
        /*003c*/ 	.word	0x00000000
        /*0040*/ 	.short	0x0003
        /*0042*/ 	.short	0x0098
        /*0044*/ 	.byte	0x00, 0xf0, 0x21, 0x00


	//----- nvinfo : EIATTR_KPARAM_INFO
	.align		4
.L_972:
        /*0048*/ 	.byte	0x04, 0x17
        /*004a*/ 	.short	(.L_974 - .L_973)
.L_973:
        /*004c*/ 	.word	0x00000000
        /*0050*/ 	.short	0x0002
        /*0052*/ 	.short	0x0090
        /*0054*/ 	.byte	0x00, 0xf0, 0x21, 0x00


	//----- nvinfo : EIATTR_KPARAM_INFO
	.align		4
.L_974:
        /*0058*/ 	.byte	0x04, 0x17
        /*005a*/ 	.short	(.L_976 - .L_975)
.L_975:
        /*005c*/ 	.word	0x00000000
        /*0060*/ 	.short	0x0001
        /*0062*/ 	.short	0x0048
        /*0064*/ 	.byte	0x00, 0xf0, 0x21, 0x01


	//----- nvinfo : EIATTR_KPARAM_INFO
	.align		4
.L_976:
        /*0068*/ 	.byte	0x04, 0x17
        /*006a*/ 	.short	(.L_978 - .L_977)
.L_977:
        /*006c*/ 	.word	0x00000000
        /*0070*/ 	.short	0x0000
        /*0072*/ 	.short	0x0000
        /*0074*/ 	.byte	0x00, 0xf0, 0x21, 0x01


	//----- nvinfo : EIATTR_SPARSE_MMA_MASK
	.align		4
.L_978:
        /*0078*/ 	.byte	0x03, 0x50
        /*007a*/ 	.short	0x0000


	//----- nvinfo : EIATTR_MAXREG_COUNT
	.align		4
        /*007c*/ 	.byte	0x03, 0x1b
        /*007e*/ 	.short	0x00ff


	//----- nvinfo : EIATTR_EXTERNS
	.align		4
        /*0080*/ 	.byte	0x04, 0x0f
        /*0082*/ 	.short	(.L_980 - .L_979)


	//   ....[0]....
	.align		4
.L_979:
        /*0084*/ 	.word	index@(__assertfail)


	//----- nvinfo : EIATTR_MERCURY_ISA_VERSION
	.align		4
.L_980:
        /*0088*/ 	.byte	0x03, 0x5f
        /*008a*/ 	.short	0x0101


	//----- nvinfo : EIATTR_SYSCALL_OFFSETS
	.align		4
        /*008c*/ 	.byte	0x04, 0x46
        /*008e*/ 	.short	(.L_982 - .L_981)


	//   ....[0]....
.L_981:
        /*0090*/ 	.word	0x00000890


	//----- nvinfo : EIATTR_EXIT_INSTR_OFFSETS
	.align		4
.L_982:
        /*0094*/ 	.byte	0x04, 0x1c
        /*0096*/ 	.short	(.L_984 - .L_983)


	//   ....[0]....
.L_983:
        /*0098*/ 	.word	0x00000440


	//   ....[1]....
        /*009c*/ 	.word	0x00000930


	//----- nvinfo : EIATTR_CRS_STACK_SIZE
	.align		4
.L_984:
        /*00a0*/ 	.byte	0x04, 0x1e
        /*00a2*/ 	.short	(.L_986 - .L_985)
.L_985:
        /*00a4*/ 	.word	0x00000000


	//----- nvinfo : EIATTR_CBANK_PARAM_SIZE
	.align		4
.L_986:
        /*00a8*/ 	.byte	0x03, 0x19
        /*00aa*/ 	.short	0x00b8


	//----- nvinfo : EIATTR_PARAM_CBANK
	.align		4
        /*00ac*/ 	.byte	0x04, 0x0a
        /*00ae*/ 	.short	(.L_988 - .L_987)
	.align		4
.L_987:
        /*00b0*/ 	.word	index@(.nv.constant0._ZN2at6native30max_unpooling3d_forward_kernelIlEEvNS_27GenericPackedTensorAccessorIKT_Lm4ENS_16DefaultPtrTraitsElEENS2_IKlLm4ES5_lEEPS3_llll)
        /*00b4*/ 	.short	0x0210
        /*00b6*/ 	.short	0x00b8


	//----- nvinfo : EIATTR_SW_WAR
	.align		4
.L_988:
        /*00b8*/ 	.byte	0x04, 0x36
        /*00ba*/ 	.short	(.L_990 - .L_989)
.L_989:
        /*00bc*/ 	.word	0x00000008
.L_990:


//--------------------- .nv.info._ZN2at6native30max_unpooling3d_forward_kernelIiEEvNS_27GenericPackedTensorAccessorIKT_Lm4ENS_16DefaultPtrTraitsElEENS2_IKlLm4ES5_lEEPS3_llll --------------------------
	.section	.nv.info._ZN2at6native30max_unpooling3d_forward_kernelIiEEvNS_27GenericPackedTensorAccessorIKT_Lm4ENS_16DefaultPtrTraitsElEENS2_IKlLm4ES5_lEEPS3_llll,"",@"SHT_CUDA_INFO"
	.sectionflags	@""
	.align	4


	//----- nvinfo : EIATTR_CUDA_API_VERSION
	.align		4
        /*0000*/ 	.byte	0x04, 0x37
        /*0002*/ 	.short	(.L_992 - .L_991)
.L_991:
        /*0004*/ 	.word	0x00000082


	//----- nvinfo : EIATTR_KPARAM_INFO
	.align		4
.L_992:
        /*0008*/ 	.byte	0x04, 0x17
        /*000a*/ 	.short	(.L_994 - .L_993)
.L_993:
        /*000c*/ 	.word	0x00000000
        /*0010*/ 	.short	0x0006
        /*0012*/ 	.short	0x00b0
        /*0014*/ 	.byte	0x00, 0xf0, 0x21, 0x00


	//----- nvinfo : EIATTR_KPARAM_INFO
	.align		4
.L_994:
        /*0018*/ 	.byte	0x04, 0x17
        /*001a*/ 	.short	(.L_996 - .L_995)
.L_995:
        /*001c*/ 	.word	0x00000000
        /*0020*/ 	.short	0x0005
        /*0022*/ 	.short	0x00a8
        /*0024*/ 	.byte	0x00, 0xf0, 0x21, 0x00


	//----- nvinfo : EIATTR_KPARAM_INFO
	.align		4
.L_996:
        /*0028*/ 	.byte	0x04, 0x17
        /*002a*/ 	.short	(.L_998 - .L_997)
.L_997:
        /*002c*/ 	.word	0x00000000
        /*0030*/ 	.short	0x0004
        /*0032*/ 	.short	0x00a0
        /*0034*/ 	.byte	0x00, 0xf0, 0x21, 0x00


	//----- nvinfo : EIATTR_KPARAM_INFO
	.align		4
.L_998:
        /*0038*/ 	.byte	0x04, 0x17
        /*003a*/ 	.short	(.L_1000 - .L_999)
.L_999:
        /*003c*/ 	.word	0x00000000
        /*0040*/ 	.short	0x0003
        /*0042*/ 	.short	0x0098
        /*0044*/ 	.byte	0x00, 0xf0, 0x21, 0x00


	//----- nvinfo : EIATTR_KPARAM_INFO
	.align		4
.L_1000:
        /*0048*/ 	.byte	0x04, 0x17
        /*004a*/ 	.short	(.L_1002 - .L_1001)
.L_1001:
        /*004c*/ 	.word	0x00000000
        /*0050*/ 	.short	0x0002
        /*0052*/ 	.short	0x0090
        /*0054*/ 	.byte	0x00, 0xf0, 0x21, 0x00


	//----- nvinfo : EIATTR_KPARAM_INFO
	.align		4
.L_1002:
        /*0058*/ 	.byte	0x04, 0x17
        /*005a*/ 	.short	(.L_1004 - .L_1003)
.L_1003:
        /*005c*/ 	.word	0x00000000
        /*0060*/ 	.short	0x0001
        /*0062*/ 	.short	0x0048
        /*0064*/ 	.byte	0x00, 0xf0, 0x21, 0x01


	//----- nvinfo : EIATTR_KPARAM_INFO
	.align		4
.L_1004:
        /*0068*/ 	.byte	0x04, 0x17
        /*006a*/ 	.short	(.L_1006 - .L_1005)
.L_1005:
        /*006c*/ 	.word	0x00000000
        /*0070*/ 	.short	0x0000
        /*0072*/ 	.short	0x0000
        /*0074*/ 	.byte	0x00, 0xf0, 0x21, 0x01


	//----- nvinfo : EIATTR_SPARSE_MMA_MASK
	.align		4
.L_1006:
        /*0078*/ 	.byte	0x03, 0x50
        /*007a*/ 	.short	0x0000


	//----- nvinfo : EIATTR_MAXREG_COUNT
	.align		4
        /*007c*/ 	.byte	0x03, 0x1b
        /*007e*/ 	.short	0x00ff


	//----- nvinfo : EIATTR_EXTERNS
	.align		4
        /*0080*/ 	.byte	0x04, 0x0f
        /*0082*/ 	.short	(.L_1008 - .L_1007)


	//   ....[0]....
	.align		4
.L_1007:
        /*0084*/ 	.word	index@(__assertfail)


	//----- nvinfo : EIATTR_MERCURY_ISA_VERSION
	.align		4
.L_1008:
        /*0088*/ 	.byte	0x03, 0x5f
        /*008a*/ 	.short	0x0101


	//----- nvinfo : EIATTR_SYSCALL_OFFSETS
	.align		4
        /*008c*/ 	.byte	0x04, 0x46
        /*008e*/ 	.short	(.L_1010 - .L_1009)


	//   ....[0]....
.L_1009:
        /*0090*/ 	.word	0x00000890


	//----- nvinfo : EIATTR_EXIT_INSTR_OFFSETS
	.align		4
.L_1010:
        /*0094*/ 	.byte	0x04, 0x1c
        /*0096*/ 	.short	(.L_1012 - .L_1011)


	//   ....[0]....
.L_1011:
        /*0098*/ 	.word	0x00000440


	//   ....[1]....
        /*009c*/ 	.word	0x00000930


	//----- nvinfo : EIATTR_CRS_STACK_SIZE
	.align		4
.L_1012:
        /*00a0*/ 	.byte	0x04, 0x1e
        /*00a2*/ 	.short	(.L_1014 - .L_1013)
.L_1013:
        /*00a4*/ 	.word	0x00000000


	//----- nvinfo : EIATTR_CBANK_PARAM_SIZE
	.align		4
.L_1014:
        /*00a8*/ 	.byte	0x03, 0x19
        /*00aa*/ 	.short	0x00b8


	//----- nvinfo : EIATTR_PARAM_CBANK
	.align		4
        /*00ac*/ 	.byte	0x04, 0x0a
        /*00ae*/ 	.short	(.L_1016 - .L_1015)
	.align		4
.L_1015:
        /*00b0*/ 	.word	index@(.nv.constant0._ZN2at6native30max_unpooling3d_forward_kernelIiEEvNS_27GenericPackedTensorAccessorIKT_Lm4ENS_16DefaultPtrTraitsElEENS2_IKlLm4ES5_lEEPS3_llll)
        /*00b4*/ 	.short	0x0210
        /*00b6*/ 	.short	0x00b8


	//----- nvinfo : EIATTR_SW_WAR
	.align		4
.L_1016:
        /*00b8*/ 	.byte	0x04, 0x36
        /*00ba*/ 	.short	(.L_1018 - .L_1017)
.L_1017:
        /*00bc*/ 	.word	0x00000008
.L_1018:


//--------------------- .nv.info._ZN2at6native30max_unpooling3d_forward_kernelIaEEvNS_27GenericPackedTensorAccessorIKT_Lm4ENS_16DefaultPtrTraitsElEENS2_IKlLm4ES5_lEEPS3_llll --------------------------
	.section	.nv.info._ZN2at6native30max_unpooling3d_forward_kernelIaEEvNS_27GenericPackedTensorAccessorIKT_Lm4ENS_16DefaultPtrTraitsElEENS2_IKlLm4ES5_lEEPS3_llll,"",@"SHT_CUDA_INFO"
	.sectionflags	@""
	.align	4


	//----- nvinfo : EIATTR_CUDA_API_VERSION
	.align		4
        /*0000*/ 	.byte	0x04, 0x37
        /*0002*/ 	.short	(.L_1020 - .L_1019)
.L_1019:
        /*0004*/ 	.word	0x00000082


	//----- nvinfo : EIATTR_KPARAM_INFO
	.align		4
.L_1020:
        /*0008*/ 	.byte	0x04, 0x17
        /*000a*/ 	.short	(.L_1022 - .L_1021)
.L_1021:
        /*000c*/ 	.word	0x00000000
        /*0010*/ 	.short	0x0006
        /*0012*/ 	.short	0x00b0
        /*0014*/ 	.byte	0x00, 0xf0, 0x21, 0x00


	//----- nvinfo : EIATTR_KPARAM_INFO
	.align		4
.L_1022:
        /*0018*/ 	.byte	0x04, 0x17
        /*001a*/ 	.short	(.L_1024 - .L_1023)
.L_1023:
        /*001c*/ 	.word	0x00000000
        /*0020*/ 	.short	0x0005
        /*0022*/ 	.short	0x00a8
        /*0024*/ 	.byte	0x00, 0xf0, 0x21, 0x00


	//----- nvinfo : EIATTR_KPARAM_INFO
	.align		4
.L_1024:
        /*0028*/ 	.byte	0x04, 0x17
        /*002a*/ 	.short	(.L_1026 - .L_1025)
.L_1025:
        /*002c*/ 	.word	0x00000000
        /*0030*/ 	.short	0x0004
        /*0032*/ 	.short	0x00a0
        /*0034*/ 	.byte	0x00, 0xf0, 0x21, 0x00


	//----- nvinfo : EIATTR_KPARAM_INFO
	.align		4
.L_1026:
        /*0038*/ 	.byte	0x04, 0x17
        /*003a*/ 	.short	(.L_1028 - .L_1027)
.L_1027:
        /*003c*/ 	.word	0x00000000
        /*0040*/ 	.short	0x0003
        /*0042*/ 	.short	0x0098
        /*0044*/ 	.byte	0x00, 0xf0, 0x21, 0x00


	//----- nvinfo : EIATTR_KPARAM_INFO
	.align		4
.L_1028:
        /*0048*/ 	.byte	0x04, 0x17
        /*004a*/ 	.short	(.L_1030 - .L_1029)
.L_1029:
        /*004c*/ 	.word	0x00000000
        /*0050*/ 	.short	0x0002
        /*0052*/ 	.short	0x0090
        /*0054*/ 	.byte	0x00, 0xf0, 0x21, 0x00


	//----- nvinfo : EIATTR_KPARAM_INFO
	.align		4
.L_1030:
        /*0058*/ 	.byte	0x04, 0x17
        /*005a*/ 	.short	(.L_1032 - .L_1031)
.L_1031:
        /*005c*/ 	.word	0x00000000
        /*0060*/ 	.short	0x0001
        /*0062*/ 	.short	0x0048
        /*0064*/ 	.byte	0x00, 0xf0, 0x21, 0x01


	//----- nvinfo : EIATTR_KPARAM_INFO
	.align		4
.L_1032:
        /*0068*/ 	.byte	0x04, 0x17
        /*006a*/ 	.short	(.L_1034 - .L_1033)
.L_1033:
        /*006c*/ 	.word	0x00000000
        /*0070*/ 	.short	0x0000
        /*0072*/ 	.short	0x0000
        /*0074*/ 	.byte	0x00, 0xf0, 0x21, 0x01


	//----- nvinfo : EIATTR_SPARSE_MMA_MASK
	.align		4
.L_1034:
        /*0078*/ 	.byte	0x03, 0x50
        /*007a*/ 	.short	0x0000


	//----- nvinfo : EIATTR_MAXREG_COUNT
	.align		4
        /*007c*/ 	.byte	0x03, 0x1b
        /*007e*/ 	.short	0x00ff


	//----- nvinfo : EIATTR_EXTERNS
	.align		4
        /*0080*/ 	.byte	0x04, 0x0f
        /*0082*/ 	.short	(.L_1036 - .L_1035)


	//   ....[0]....
	.align		4
.L_1035:
        /*0084*/ 	.word	index@(__assertfail)


	//----- nvinfo : EIATTR_MERCURY_ISA_VERSION
	.align		4
.L_1036:
        /*0088*/ 	.byte	0x03, 0x5f
        /*008a*/ 	.short	0x0101


	//----- nvinfo : EIATTR_SYSCALL_OFFSETS
	.align		4
        /*008c*/ 	.byte	0x04, 0x46
        /*008e*/ 	.short	(.L_1038 - .L_1037)


	//   ....[0]....
.L_1037:
        /*0090*/ 	.word	0x00000880


	//----- nvinfo : EIATTR_EXIT_INSTR_OFFSETS
	.align		4
.L_1038:
        /*0094*/ 	.byte	0x04, 0x1c
        /*0096*/ 	.short	(.L_1040 - .L_1039)


	//   ....[0]....
.L_1039:
        /*0098*/ 	.word	0x00000440


	//   ....[1]....
        /*009c*/ 	.word	0x00000910


	//----- nvinfo : EIATTR_CRS_STACK_SIZE
	.align		4
.L_1040:
        /*00a0*/ 	.byte	0x04, 0x1e
        /*00a2*/ 	.short	(.L_1042 - .L_1041)
.L_1041:
        /*00a4*/ 	.word	0x00000000


	//----- nvinfo : EIATTR_CBANK_PARAM_SIZE
	.align		4
.L_1042:
        /*00a8*/ 	.byte	0x03, 0x19
        /*00aa*/ 	.short	0x00b8


	//----- nvinfo : EIATTR_PARAM_CBANK
	.align		4
        /*00ac*/ 	.byte	0x04, 0x0a
        /*00ae*/ 	.short	(.L_1044 - .L_1043)
	.align		4
.L_1043:
        /*00b0*/ 	.word	index@(.nv.constant0._ZN2at6native30max_unpooling3d_forward_kernelIaEEvNS_27GenericPackedTensorAccessorIKT_Lm4ENS_16DefaultPtrTraitsElEENS2_IKlLm4ES5_lEEPS3_llll)
        /*00b4*/ 	.short	0x0210
        /*00b6*/ 	.short	0x00b8


	//----- nvinfo : EIATTR_SW_WAR
	.align		4
.L_1044:
        /*00b8*/ 	.byte	0x04, 0x36
        /*00ba*/ 	.short	(.L_1046 - .L_1045)
.L_1045:
        /*00bc*/ 	.word	0x00000008
.L_1046:


//--------------------- .nv.info._ZN2at6native30max_unpooling3d_forward_kernelIhEEvNS_27GenericPackedTensorAccessorIKT_Lm4ENS_16DefaultPtrTraitsElEENS2_IKlLm4ES5_lEEPS3_llll --------------------------
	.section	.nv.info._ZN2at6native30max_unpooling3d_forward_kernelIhEEvNS_27GenericPackedTensorAccessorIKT_Lm4ENS_16DefaultPtrTraitsElEENS2_IKlLm4ES5_lEEPS3_llll,"",@"SHT_CUDA_INFO"
	.sectionflags	@""
	.align	4


	//----- nvinfo : EIATTR_CUDA_API_VERSION
	.align		4
        /*0000*/ 	.byte	0x04, 0x37
        /*0002*/ 	.short	(.L_1048 - .L_1047)
.L_1047:
        /*0004*/ 	.word	0x00000082


	//----- nvinfo : EIATTR_KPARAM_INFO
	.align		4
.L_1048:
        /*0008*/ 	.byte	0x04, 0x17
        /*000a*/ 	.short	(.L_1050 - .L_1049)
.L_1049:
        /*000c*/ 	.word	0x00000000
        /*0010*/ 	.short	0x0006
        /*0012*/ 	.short	0x00b0
        /*0014*/ 	.byte	0x00, 0xf0, 0x21, 0x00


	//----- nvinfo : EIATTR_KPARAM_INFO
	.align		4
.L_1050:
        /*0018*/ 	.byte	0x04, 0x17
        /*001a*/ 	.short	(.L_1052 - .L_1051)
.L_1051:
        /*001c*/ 	.word	0x00000000
        /*0020*/ 	.short	0x0005
        /*0022*/ 	.short	0x00a8
        /*0024*/ 	.byte	0x00, 0xf0, 0x21, 0x00


	//----- nvinfo : EIATTR_KPARAM_INFO
	.align		4
.L_1052:
        /*0028*/ 	.byte	0x04, 0x17
        /*002a*/ 	.short	(.L_1054 - .L_1053)
.L_1053:
        /*002c*/ 	.word	0x00000000
        /*0030*/ 	.short	0x0004
        /*0032*/ 	.short	0x00a0
        /*0034*/ 	.byte	0x00, 0xf0, 0x21, 0x00


	//----- nvinfo : EIATTR_KPARAM_INFO
	.align		4
.L_1054:
        /*0038*/ 	.byte	0x04, 0x17
        /*003a*/ 	.short	(.L_1056 - .L_1055)
.L_1055:
        /*003c*/ 	.word	0x00000000
        /*0040*/ 	.short	0x0003
        /*0042*/ 	.short	0x0098
        /*0044*/ 	.byte	0x00, 0xf0, 0x21, 0x00


	//----- nvinfo : EIATTR_KPARAM_INFO
	.align		4
.L_1056:
        /*0048*/ 	.byte	0x04, 0x17
        /*004a*/ 	.short	(.L_1058 - .L_1057)
.L_1057:
        /*004c*/ 	.word	0x00000000
        /*0050*/ 	.short	0x0002
        /*0052*/ 	.short	0x0090
        /*0054*/ 	.byte	0x00, 0xf0, 0x21, 0x00


	//----- nvinfo : EIATTR_KPARAM_INFO
	.align		4
.L_1058:
        /*0058*/ 	.byte	0x04, 0x17
        /*005a*/ 	.short	(.L_1060 - .L_1059)
.L_1059:
        /*005c*/ 	.word	0x00000000
        /*0060*/ 	.short	0x0001
        /*0062*/ 	.short	0x0048
        /*0064*/ 	.byte	0x00, 0xf0, 0x21, 0x01


	//----- nvinfo : EIATTR_KPARAM_INFO
	.align		4
.L_1060:
        /*0068*/ 	.byte	0x04, 0x17
        /*006a*/ 	.short	(.L_1062 - .L_1061)
.L_1061:
        /*006c*/ 	.word	0x00000000
        /*0070*/ 	.short	0x0000
        /*0072*/ 	.short	0x0000
        /*0074*/ 	.byte	0x00, 0xf0, 0x21, 0x01


	//----- nvinfo : EIATTR_SPARSE_MMA_MASK
	.align		4
.L_1062:
        /*0078*/ 	.byte	0x03, 0x50
        /*007a*/ 	.short	0x0000


	//----- nvinfo : EIATTR_MAXREG_COUNT
	.align		4
        /*007c*/ 	.byte	0x03, 0x1b
        /*007e*/ 	.short	0x00ff


	//----- nvinfo : EIATTR_EXTERNS
	.align		4
        /*0080*/ 	.byte	0x04, 0x0f
        /*0082*/ 	.short	(.L_1064 - .L_1063)


	//   ....[0]....
	.align		4
.L_1063:
        /*0084*/ 	.word	index@(__assertfail)


	//----- nvinfo : EIATTR_MERCURY_ISA_VERSION
	.align		4
.L_1064:
        /*0088*/ 	.byte	0x03, 0x5f
        /*008a*/ 	.short	0x0101


	//----- nvinfo : EIATTR_SYSCALL_OFFSETS
	.align		4
        /*008c*/ 	.byte	0x04, 0x46
        /*008e*/ 	.short	(.L_1066 - .L_1065)


	//   ....[0]....
.L_1065:
        /*0090*/ 	.word	0x00000880


	//----- nvinfo : EIATTR_EXIT_INSTR_OFFSETS
	.align		4
.L_1066:
        /*0094*/ 	.byte	0x04, 0x1c
        /*0096*/ 	.short	(.L_1068 - .L_1067)


	//   ....[0]....
.L_1067:
        /*0098*/ 	.word	0x00000440


	//   ....[1]....
        /*009c*/ 	.word	0x00000910


	//----- nvinfo : EIATTR_CRS_STACK_SIZE
	.align		4
.L_1068:
        /*00a0*/ 	.byte	0x04, 0x1e
        /*00a2*/ 	.short	(.L_1070 - .L_1069)
.L_1069:
        /*00a4*/ 	.word	0x00000000


	//----- nvinfo : EIATTR_CBANK_PARAM_SIZE
	.align		4
.L_1070:
        /*00a8*/ 	.byte	0x03, 0x19
        /*00aa*/ 	.short	0x00b8


	//----- nvinfo : EIATTR_PARAM_CBANK
	.align		4
        /*00ac*/ 	.byte	0x04, 0x0a
        /*00ae*/ 	.short	(.L_1072 - .L_1071)
	.align		4
.L_1071:
        /*00b0*/ 	.word	index@(.nv.constant0._ZN2at6native30max_unpooling3d_forward_kernelIhEEvNS_27GenericPackedTensorAccessorIKT_Lm4ENS_16DefaultPtrTraitsElEENS2_IKlLm4ES5_lEEPS3_llll)
        /*00b4*/ 	.short	0x0210
        /*00b6*/ 	.short	0x00b8


	//----- nvinfo : EIATTR_SW_WAR
	.align		4
.L_1072:
        /*00b8*/ 	.byte	0x04, 0x36
        /*00ba*/ 	.short	(.L_1074 - .L_1073)
.L_1073:
        /*00bc*/ 	.word	0x00000008
.L_1074:


//--------------------- .nv.info._ZN2at6native30max_unpooling2d_forward_kernelIN3c108BFloat16EEEvlPKT_PKllllllPS4_ --------------------------
	.section	.nv.info._ZN2at6native30max_unpooling2d_forward_kernelIN3c108BFloat16EEEvlPKT_PKllllllPS4_,"",@"SHT_CUDA_INFO"
	.sectionflags	@""
	.align	4


	//----- nvinfo : EIATTR_CUDA_API_VERSION
	.align		4
        /*0000*/ 	.byte	0x04, 0x37
        /*0002*/ 	.short	(.L_1076 - .L_1075)
.L_1075:
        /*0004*/ 	.word	0x00000082


	//----- nvinfo : EIATTR_KPARAM_INFO
	.align		4
.L_1076:
        /*0008*/ 	.byte	0x04, 0x17
        /*000a*/ 	.short	(.L_1078 - .L_1077)
.L_1077:
        /*000c*/ 	.word	0x00000000
        /*0010*/ 	.short	0x0008
        /*0012*/ 	.short	0x0040
        /*0014*/ 	.byte	0x00, 0xf0, 0x21, 0x00


	//----- nvinfo : EIATTR_KPARAM_INFO
	.align		4
.L_1078:
        /*0018*/ 	.byte	0x04, 0x17
        /*001a*/ 	.short	(.L_1080 - .L_1079)
.L_1079:
        /*001c*/ 	.word	0x00000000
        /*0020*/ 	.short	0x0007
        /*0022*/ 	.short	0x0038
        /*0024*/ 	.byte	0x00, 0xf0, 0x21, 0x00


	//----- nvinfo : EIATTR_KPARAM_INFO
	.align		4
.L_1080:
        /*0028*/ 	.byte	0x04, 0x17
        /*002a*/ 	.short	(.L_1082 - .L_1081)
.L_1081:
        /*002c*/ 	.word	0x00000000
        /*0030*/ 	.short	0x0006
        /*0032*/ 	.short	0x0030
        /*0034*/ 	.byte	0x00, 0xf0, 0x21, 0x00


	//----- nvinfo : EIATTR_KPARAM_INFO
	.align		4
.L_1082:
        /*0038*/ 	.byte	0x04, 0x17
        /*003a*/ 	.short	(.L_1084 - .L_1083)
.L_1083:
        /*003c*/ 	.word	0x00000000
        /*0040*/ 	.short	0x0005
        /*0042*/ 	.short	0x0028
        /*0044*/ 	.byte	0x00, 0xf0, 0x21, 0x00


	//----- nvinfo : EIATTR_KPARAM_INFO
	.align		4
.L_1084:
        /*0048*/ 	.byte	0x04, 0x17
        /*004a*/ 	.short	(.L_1086 - .L_1085)
.L_1085:
        /*004c*/ 	.word	0x00000000
        /*0050*/ 	.short	0x0004
        /*0052*/ 	.short	0x0020
        /*0054*/ 	.byte	0x00, 0xf0, 0x21, 0x00


	//----- nvinfo : EIATTR_KPARAM_INFO
	.align		4
.L_1086:
        /*0058*/ 	.byte	0x04, 0x17
        /*005a*/ 	.short	(.L_1088 - .L_1087)
.L_1087:
        /*005c*/ 	.word	0x00000000
        /*0060*/ 	.short	0x0003
        /*0062*/ 	.short	0x0018
        /*0064*/ 	.byte	0x00, 0xf0, 0x21, 0x00


	//----- nvinfo : EIATTR_KPARAM_INFO
	.align		4
.L_1088:
        /*0068*/ 	.byte	0x04, 0x17
        /*006a*/ 	.short	(.L_1090 - .L_1089)
.L_1089:
        /*006c*/ 	.word	0x00000000
        /*0070*/ 	.short	0x0002
        /*0072*/ 	.short	0x0010
        /*0074*/ 	.byte	0x00, 0xf0, 0x21, 0x00


	//----- nvinfo : EIATTR_KPARAM_INFO
	.align		4
.L_1090:
        /*0078*/ 	.byte	0x04, 0x17
        /*007a*/ 	.short	(.L_1092 - .L_1091)
.L_1091:
        /*007c*/ 	.word	0x00000000
        /*0080*/ 	.short	0x0001
        /*0082*/ 	.short	0x0008
        /*0084*/ 	.byte	0x00, 0xf0, 0x21, 0x00


	//----- nvinfo : EIATTR_KPARAM_INFO
	.align		4
.L_1092:
        /*0088*/ 	.byte	0x04, 0x17
        /*008a*/ 	.short	(.L_1094 - .L_1093)
.L_1093:
        /*008c*/ 	.word	0x00000000
        /*0090*/ 	.short	0x0000
        /*0092*/ 	.short	0x0000
        /*0094*/ 	.byte	0x00, 0xf0, 0x21, 0x00


	//----- nvinfo : EIATTR_SPARSE_MMA_MASK
	.align		4
.L_1094:
        /*0098*/ 	.byte	0x03, 0x50
        /*009a*/ 	.short	0x0000


	//----- nvinfo : EIATTR_MAXREG_COUNT
	.align		4
        /*009c*/ 	.byte	0x03, 0x1b
        /*009e*/ 	.short	0x00ff


	//----- nvinfo : EIATTR_EXTERNS
	.align		4
        /*00a0*/ 	.byte	0x04, 0x0f
        /*00a2*/ 	.short	(.L_1096 - .L_1095)


	//   ....[0]....
	.align		4
.L_1095:
        /*00a4*/ 	.word	index@(__assertfail)


	//----- nvinfo : EIATTR_MERCURY_ISA_VERSION
	.align		4
.L_1096:
        /*00a8*/ 	.byte	0x03, 0x5f
        /*00aa*/ 	.short	0x0101


	//----- nvinfo : EIATTR_SYSCALL_OFFSETS
	.align		4
        /*00ac*/ 	.byte	0x04, 0x46
        /*00ae*/ 	.short	(.L_1098 - .L_1097)


	//   ....[0]....
.L_1097:
        /*00b0*/ 	.word	0x00000b50


	//----- nvinfo : EIATTR_EXIT_INSTR_OFFSETS
	.align		4
.L_1098:
        /*00b4*/ 	.byte	0x04, 0x1c
        /*00b6*/ 	.short	(.L_1100 - .L_1099)


	//   ....[0]....
.L_1099:
        /*00b8*/ 	.word	0x00000090


	//   ....[1]....
        /*00bc*/ 	.word	0x00000c00


	//----- nvinfo : EIATTR_CRS_STACK_SIZE
	.align		4
.L_1100:
        /*00c0*/ 	.byte	0x04, 0x1e
        /*00c2*/ 	.short	(.L_1102 - .L_1101)
.L_1101:
        /*00c4*/ 	.word	0x00000000


	//----- nvinfo : EIATTR_CBANK_PARAM_SIZE
	.align		4
.L_1102:
        /*00c8*/ 	.byte	0x03, 0x19
        /*00ca*/ 	.short	0x0048


	//----- nvinfo : EIATTR_PARAM_CBANK
	.align		4
        /*00cc*/ 	.byte	0x04, 0x0a
        /*00ce*/ 	.short	(.L_1104 - .L_1103)
	.align		4
.L_1103:
        /*00d0*/ 	.word	index@(.nv.constant0._ZN2at6native30max_unpooling2d_forward_kernelIN3c108BFloat16EEEvlPKT_PKllllllPS4_)
        /*00d4*/ 	.short	0x0210
        /*00d6*/ 	.short	0x0048


	//----- nvinfo : EIATTR_SW_WAR
	.align		4
.L_1104:
        /*00d8*/ 	.byte	0x04, 0x36
        /*00da*/ 	.short	(.L_1106 - .L_1105)
.L_1105:
        /*00dc*/ 	.word	0x00000008
.L_1106:


//--------------------- .nv.info._ZN2at6native30max_unpooling2d_forward_kernelIN3c104HalfEEEvlPKT_PKllllllPS4_ --------------------------
	.section	.nv.info._ZN2at6native30max_unpooling2d_forward_kernelIN3c104HalfEEEvlPKT_PKllllllPS4_,"",@"SHT_CUDA_INFO"
	.sectionflags	@""
	.align	4


	//----- nvinfo : EIATTR_CUDA_API_VERSION
	.align		4
        /*0000*/ 	.byte	0x04, 0x37
        /*0002*/ 	.short	(.L_1108 - .L_1107)
.L_1107:
        /*0004*/ 	.word	0x00000082


	//----- nvinfo : EIATTR_KPARAM_INFO
	.align		4
.L_1108:
        /*0008*/ 	.byte	0x04, 0x17
        /*000a*/ 	.short	(.L_1110 - .L_1109)
.L_1109:
        /*000c*/ 	.word	0x00000000
        /*0010*/ 	.short	0x0008
        /*0012*/ 	.short	0x0040
        /*0014*/ 	.byte	0x00, 0xf0, 0x21, 0x00


	//----- nvinfo : EIATTR_KPARAM_INFO
	.align		4
.L_1110:
        /*0018*/ 	.byte	0x04, 0x17
        /*001a*/ 	.short	(.L_1112 - .L_1111)
.L_1111:
        /*001c*/ 	.word	0x00000000
        /*0020*/ 	.short	0x0007
        /*0022*/ 	.short	0x0038
        /*0024*/ 	.byte	0x00, 0xf0, 0x21, 0x00


	//----- nvinfo : EIATTR_KPARAM_INFO
	.align		4
.L_1112:
        /*0028*/ 	.byte	0x04, 0x17
        /*002a*/ 	.short	(.L_1114 - .L_1113)
.L_1113:
        /*002c*/ 	.word	0x00000000
        /*0030*/ 	.short	0x0006
        /*0032*/ 	.short	0x0030
        /*0034*/ 	.byte	0x00, 0xf0, 0x21, 0x00


	//----- nvinfo : EIATTR_KPARAM_INFO
	.align		4
.L_1114:
        /*0038*/ 	.byte	0x04, 0x17
        /*003a*/ 	.short	(.L_1116 - .L_1115)
.L_1115:
        /*003c*/ 	.word	0x00000000
        /*0040*/ 	.short	0x0005
        /*0042*/ 	.short	0x0028
        /*0044*/ 	.byte	0x00, 0xf0, 0x21, 0x00


	//----- nvinfo : EIATTR_KPARAM_INFO
	.align		4
.L_1116:
        /*0048*/ 	.byte	0x04, 0x17
        /*004a*/ 	.short	(.L_1118 - .L_1117)
.L_1117:
        /*004c*/ 	.word	0x00000000
        /*0050*/ 	.short	0x0004
        /*0052*/ 	.short	0x0020
        /*0054*/ 	.byte	0x00, 0xf0, 0x21, 0x00


	//----- nvinfo : EIATTR_KPARAM_INFO
	.align		4
.L_1118:
        /*0058*/ 	.byte	0x04, 0x17
        /*005a*/ 	.short	(.L_1120 - .L_1119)
.L_1119:
        /*005c*/ 	.word	0x00000000
        /*0060*/ 	.short	0x0003
        /*0062*/ 	.short	0x0018
        /*0064*/ 	.byte	0x00, 0xf0, 0x21, 0x00


	//----- nvinfo : EIATTR_KPARAM_INFO
	.align		4
.L_1120:
        /*0068*/ 	.byte	0x04, 0x17
        /*006a*/ 	.short	(.L_1122 - .L_1121)
.L_1121:
        /*006c*/ 	.word	0x00000000
        /*0070*/ 	.short	0x0002
        /*0072*/ 	.short	0x0010
        /*0074*/ 	.byte	0x00, 0xf0, 0x21, 0x00


	//----- nvinfo : EIATTR_KPARAM_INFO
	.align		4
.L_1122:
        /*0078*/ 	.byte	0x04, 0x17
        /*007a*/ 	.short	(.L_1124 - .L_1123)
.L_1123:
        /*007c*/ 	.word	0x00000000
        /*0080*/ 	.short	0x0001
        /*0082*/ 	.short	0x0008
        /*0084*/ 	.byte	0x00, 0xf0, 0x21, 0x00


	//----- nvinfo : EIATTR_KPARAM_INFO
	.align		4
.L_1124:
        /*0088*/ 	.byte	0x04, 0x17
        /*008a*/ 	.short	(.L_1126 - .L_1125)
.L_1125:
        /*008c*/ 	.word	0x00000000
        /*0090*/ 	.short	0x0000
        /*0092*/ 	.short	0x0000
        /*0094*/ 	.byte	0x00, 0xf0, 0x21, 0x00


	//----- nvinfo : EIATTR_SPARSE_MMA_MASK
	.align		4
.L_1126:
        /*0098*/ 	.byte	0x03, 0x50
        /*009a*/ 	.short	0x0000


	//----- nvinfo : EIATTR_MAXREG_COUNT
	.align		4
        /*009c*/ 	.byte	0x03, 0x1b
        /*009e*/ 	.short	0x00ff


	//----- nvinfo : EIATTR_EXTERNS
	.align		4
        /*00a0*/ 	.byte	0x04, 0x0f
        /*00a2*/ 	.short	(.L_1128 - .L_1127)


	//   ....[0]....
	.align		4
.L_1127:
        /*00a4*/ 	.word	index@(__assertfail)


	//----- nvinfo : EIATTR_MERCURY_ISA_VERSION
	.align		4
.L_1128:
        /*00a8*/ 	.byte	0x03, 0x5f
        /*00aa*/ 	.short	0x0101


	//----- nvinfo : EIATTR_SYSCALL_OFFSETS
	.align		4
        /*00ac*/ 	.byte	0x04, 0x46
        /*00ae*/ 	.short	(.L_1130 - .L_1129)


	//   ....[0]....
.L_1129:
        /*00b0*/ 	.word	0x00000b50


	//----- nvinfo : EIATTR_EXIT_INSTR_OFFSETS
	.align		4
.L_1130:
        /*00b4*/ 	.byte	0x04, 0x1c
        /*00b6*/ 	.short	(.L_1132 - .L_1131)


	//   ....[0]....
.L_1131:
        /*00b8*/ 	.word	0x00000090


	//   ....[1]....
        /*00bc*/ 	.word	0x00000c00


	//----- nvinfo : EIATTR_CRS_STACK_SIZE
	.align		4
.L_1132:
        /*00c0*/ 	.byte	0x04, 0x1e
        /*00c2*/ 	.short	(.L_1134 - .L_1133)
.L_1133:
        /*00c4*/ 	.word	0x00000000


	//----- nvinfo : EIATTR_CBANK_PARAM_SIZE
	.align		4
.L_1134:
        /*00c8*/ 	.byte	0x03, 0x19
        /*00ca*/ 	.short	0x0048


	//----- nvinfo : EIATTR_PARAM_CBANK
	.align		4
        /*00cc*/ 	.byte	0x04, 0x0a
        /*00ce*/ 	.short	(.L_1136 - .L_1135)
	.align		4
.L_1135:
        /*00d0*/ 	.word	index@(.nv.constant0._ZN2at6native30max_unpooling2d_forward_kernelIN3c104HalfEEEvlPKT_PKllllllPS4_)
        /*00d4*/ 	.short	0x0210
        /*00d6*/ 	.short	0x0048


	//----- nvinfo : EIATTR_SW_WAR
	.align		4
.L_1136:
        /*00d8*/ 	.byte	0x04, 0x36
        /*00da*/ 	.short	(.L_1138 - .L_1137)
.L_1137:
        /*00dc*/ 	.word	0x00000008
.L_1138:


//--------------------- .nv.info._ZN2at6native30max_unpooling2d_forward_kernelIfEEvlPKT_PKllllllPS2_ --------------------------
	.section	.nv.info._ZN2at6native30max_unpooling2d_forward_kernelIfEEvlPKT_PKllllllPS2_,"",@"SHT_CUDA_INFO"
	.sectionflags	@""
	.align	4


	//----- nvinfo : EIATTR_CUDA_API_VERSION
	.align		4
        /*0000*/ 	.byte	0x04, 0x37
        /*0002*/ 	.short	(.L_1140 - .L_1139)
.L_1139:
        /*0004*/ 	.word	0x00000082


	//----- nvinfo : EIATTR_KPARAM_INFO
	.align		4
.L_1140:
        /*0008*/ 	.byte	0x04, 0x17
        /*000a*/ 	.short	(.L_1142 - .L_1141)
.L_1141:
        /*000c*/ 	.word	0x00000000
        /*0010*/ 	.short	0x0008
        /*0012*/ 	.short	0x0040
        /*0014*/ 	.byte	0x00, 0xf0, 0x21, 0x00


	//----- nvinfo : EIATTR_KPARAM_INFO
	.align		4
.L_1142:
        /*0018*/ 	.byte	0x04, 0x17
        /*001a*/ 	.short	(.L_1144 - .L_1143)
.L_1143:
        /*001c*/ 	.word	0x00000000
        /*0020*/ 	.short	0x0007
        /*0022*/ 	.short	0x0038
        /*0024*/ 	.byte	0x00, 0xf0, 0x21, 0x00


	//----- nvinfo : EIATTR_KPARAM_INFO
	.align		4
.L_1144:
        /*0028*/ 	.byte	0x04, 0x17
        /*002a*/ 	.short	(.L_1146 - .L_1145)
.L_1145:
        /*002c*/ 	.word	0x00000000
        /*0030*/ 	.short	0x0006
        /*0032*/ 	.short	0x0030
        /*0034*/ 	.byte	0x00, 0xf0, 0x21, 0x00


	//----- nvinfo : EIATTR_KPARAM_INFO
	.align		4
.L_1146:
        /*0038*/ 	.byte	0x04, 0x17
        /*003a*/ 	.short	(.L_1148 - .L_1147)
.L_1147:
        /*003c*/ 	.word	0x00000000
        /*0040*/ 	.short	0x0005
        /*0042*/ 	.short	0x0028
        /*0044*/ 	.byte	0x00, 0xf0, 0x21, 0x00


	//----- nvinfo : EIATTR_KPARAM_INFO
	.align		4
.L_1148:
        /*0048*/ 	.byte	0x04, 0x17
        /*004a*/ 	.short	(.L_1150 - .L_1149)
.L_1149:
        /*004c*/ 	.word	0x00000000
        /*0050*/ 	.short	0x0004
        /*0052*/ 	.short	0x0020
        /*0054*/ 	.byte	0x00, 0xf0, 0x21, 0x00


	//----- nvinfo : EIATTR_KPARAM_INFO
	.align		4
.L_1150:
        /*0058*/ 	.byte	0x04, 0x17
        /*005a*/ 	.short	(.L_1152 - .L_1151)
.L_1151:
        /*005c*/ 	.word	0x00000000
        /*0060*/ 	.short	0x0003
        /*0062*/ 	.short	0x0018
        /*0064*/ 	.byte	0x00, 0xf0, 0x21, 0x00


	//----- nvinfo : EIATTR_KPARAM_INFO
	.align		4
.L_1152:
        /*0068*/ 	.byte	0x04, 0x17
        /*006a*/ 	.short	(.L_1154 - .L_1153)
.L_1153:
        /*006c*/ 	.word	0x00000000
        /*0070*/ 	.short	0x0002
        /*0072*/ 	.short	0x0010
        /*0074*/ 	.byte	0x00, 0xf0, 0x21, 0x00


	//----- nvinfo : EIATTR_KPARAM_INFO
	.align		4
.L_1154:
        /*0078*/ 	.byte	0x04, 0x17
        /*007a*/ 	.short	(.L_1156 - .L_1155)
.L_1155:
        /*007c*/ 	.word	0x00000000
        /*0080*/ 	.short	0x0001
        /*0082*/ 	.short	0x0008
        /*0084*/ 	.byte	0x00, 0xf0, 0x21, 0x00


	//----- nvinfo : EIATTR_KPARAM_INFO
	.align		4
.L_1156:
        /*0088*/ 	.byte	0x04, 0x17
        /*008a*/ 	.short	(.L_1158 - .L_1157)
.L_1157:
        /*008c*/ 	.word	0x00000000
        /*0090*/ 	.short	0x0000
        /*0092*/ 	.short	0x0000
        /*0094*/ 	.byte	0x00, 0xf0, 0x21, 0x00


	//----- nvinfo : EIATTR_SPARSE_MMA_MASK
	.align		4
.L_1158:
        /*0098*/ 	.byte	0x03, 0x50
        /*009a*/ 	.short	0x0000


	//----- nvinfo : EIATTR_MAXREG_COUNT
	.align		4
        /*009c*/ 	.byte	0x03, 0x1b
        /*009e*/ 	.short	0x00ff


	//----- nvinfo : EIATTR_EXTERNS
	.align		4
        /*00a0*/ 	.byte	0x04, 0x0f
        /*00a2*/ 	.short	(.L_1160 - .L_1159)


	//   ....[0]....
	.align		4
.L_1159:
        /*00a4*/ 	.word	index@(__assertfail)


	//----- nvinfo : EIATTR_MERCURY_ISA_VERSION
	.align		4
.L_1160:
        /*00a8*/ 	.byte	0x03, 0x5f
        /*00aa*/ 	.short	0x0101


	//----- nvinfo : EIATTR_SYSCALL_OFFSETS
	.align		4
        /*00ac*/ 	.byte	0x04, 0x46
        /*00ae*/ 	.short	(.L_1162 - .L_1161)


	//   ....[0]....
.L_1161:
        /*00b0*/ 	.word	0x00000b50


	//----- nvinfo : EIATTR_EXIT_INSTR_OFFSETS
	.align		4
.L_1162:
        /*00b4*/ 	.byte	0x04, 0x1c
        /*00b6*/ 	.short	(.L_1164 - .L_1163)


	//   ....[0]....
.L_1163:
        /*00b8*/ 	.word	0x00000090


	//   ....[1]....
        /*00bc*/ 	.word	0x00000c00


	//----- nvinfo : EIATTR_CRS_STACK_SIZE
	.align		4
.L_1164:
        /*00c0*/ 	.byte	0x04, 0x1e
        /*00c2*/ 	.short	(.L_1166 - .L_1165)
.L_1165:
        /*00c4*/ 	.word	0x00000000


	//----- nvinfo : EIATTR_CBANK_PARAM_SIZE
	.align		4
.L_1166:
        /*00c8*/ 	.byte	0x03, 0x19
        /*00ca*/ 	.short	0x0048


	//----- nvinfo : EIATTR_PARAM_CBANK
	.align		4
        /*00cc*/ 	.byte	0x04, 0x0a
        /*00ce*/ 	.short	(.L_1168 - .L_1167)
	.align		4
.L_1167:
        /*00d0*/ 	.word	index@(.nv.constant0._ZN2at6native30max_unpooling2d_forward_kernelIfEEvlPKT_PKllllllPS2_)
        /*00d4*/ 	.short	0x0210
        /*00d6*/ 	.short	0x0048


	//----- nvinfo : EIATTR_SW_WAR
	.align		4
.L_1168:
        /*00d8*/ 	.byte	0x04, 0x36
        /*00da*/ 	.short	(.L_1170 - .L_1169)
.L_1169:
        /*00dc*/ 	.word	0x00000008
.L_1170:


//--------------------- .nv.info._ZN2at6native30max_unpooling2d_forward_kernelIdEEvlPKT_PKllllllPS2_ --------------------------
	.section	.nv.info._ZN2at6native30max_unpooling2d_forward_kernelIdEEvlPKT_PKllllllPS2_,"",@"SHT_CUDA_INFO"
	.sectionflags	@""
	.align	4


	//----- nvinfo : EIATTR_CUDA_API_VERSION
	.align		4
        /*0000*/ 	.byte	0x04, 0x37
        /*0002*/ 	.short	(.L_1172 - .L_1171)
.L_1171:
        /*0004*/ 	.word	0x00000082


	//----- nvinfo : EIATTR_KPARAM_INFO
	.align		4
.L_1172:
        /*0008*/ 	.byte	0x04, 0x17
        /*000a*/ 	.short	(.L_1174 - .L_1173)
.L_1173:
        /*000c*/ 	.word	0x00000000
        /*0010*/ 	.short	0x0008
        /*0012*/ 	.short	0x0040
        /*0014*/ 	.byte	0x00, 0xf0, 0x21, 0x00


	//----- nvinfo : EIATTR_KPARAM_INFO
	.align		4
.L_1174:
        /*0018*/ 	.byte	0x04, 0x17
        /*001a*/ 	.short	(.L_1176 - .L_1175)
.L_1175:
        /*001c*/ 	.word	0x00000000
        /*0020*/ 	.short	0x0007
        /*0022*/ 	.short	0x0038
        /*0024*/ 	.byte	0x00, 0xf0, 0x21, 0x00


	//----- nvinfo : EIATTR_KPARAM_INFO
	.align		4
.L_1176:
        /*0028*/ 	.byte	0x04, 0x17
        /*002a*/ 	.short	(.L_1178 - .L_1177)
.L_1177:
        /*002c*/ 	.word	0x00000000
        /*0030*/ 	.short	0x0006
        /*0032*/ 	.short	0x0030
        /*0034*/ 	.byte	0x00, 0xf0, 0x21, 0x00


	//----- nvinfo : EIATTR_KPARAM_INFO
	.align		4
.L_1178:
        /*0038*/ 	.byte	0x04, 0x17
        /*003a*/ 	.short	(.L_1180 - .L_1179)
.L_1179:
        /*003c*/ 	.word	0x00000000
        /*0040*/ 	.short	0x0005
        /*0042*/ 	.short	0x0028
        /*0044*/ 	.byte	0x00, 0xf0, 0x21, 0x00


	//----- nvinfo : EIATTR_KPARAM_INFO
	.align		4
.L_1180:
        /*0048*/ 	.byte	0x04, 0x17
        /*004a*/ 	.short	(.L_1182 - .L_1181)
.L_1181:
        /*004c*/ 	.word	0x00000000
        /*0050*/ 	.short	0x0004
        /*0052*/ 	.short	0x0020
        /*0054*/ 	.byte	0x00, 0xf0, 0x21, 0x00


	//----- nvinfo : EIATTR_KPARAM_INFO
	.align		4
.L_1182:
        /*0058*/ 	.byte	0x04, 0x17
        /*005a*/ 	.short	(.L_1184 - .L_1183)
.L_1183:
        /*005c*/ 	.word	0x00000000
        /*0060*/ 	.short	0x0003
        /*0062*/ 	.short	0x0018
        /*0064*/ 	.byte	0x00, 0xf0, 0x21, 0x00


	//----- nvinfo : EIATTR_KPARAM_INFO
	.align		4
.L_1184:
        /*0068*/ 	.byte	0x04, 0x17
        /*006a*/ 	.short	(.L_1186 - .L_1185)
.L_1185:
        /*006c*/ 	.word	0x00000000
        /*0070*/ 	.short	0x0002
        /*0072*/ 	.short	0x0010
        /*0074*/ 	.byte	0x00, 0xf0, 0x21, 0x00


	//----- nvinfo : EIATTR_KPARAM_INFO
	.align		4
.L_1186:
        /*0078*/ 	.byte	0x04, 0x17
        /*007a*/ 	.short	(.L_1188 - .L_1187)
.L_1187:
        /*007c*/ 	.word	0x00000000
        /*0080*/ 	.short	0x0001
        /*0082*/ 	.short	0x0008
        /*0084*/ 	.byte	0x00, 0xf0, 0x21, 0x00


	//----- nvinfo : EIATTR_KPARAM_INFO
	.align		4
.L_1188:
        /*0088*/ 	.byte	0x04, 0x17
        /*008a*/ 	.short	(.L_1190 - .L_1189)
.L_1189:
        /*008c*/ 	.word	0x00000000
        /*0090*/ 	.short	0x0000
        /*0092*/ 	.short	0x0000
        /*0094*/ 	.byte	0x00, 0xf0, 0x21, 0x00


	//----- nvinfo : EIATTR_SPARSE_MMA_MASK
	.align		4
.L_1190:
        /*0098*/ 	.byte	0x03, 0x50
        /*009a*/ 	.short	0x0000


	//----- nvinfo : EIATTR_MAXREG_COUNT
	.align		4
        /*009c*/ 	.byte	0x03, 0x1b
        /*009e*/ 	.short	0x00ff


	//----- nvinfo : EIATTR_EXTERNS
	.align		4
        /*00a0*/ 	.byte	0x04, 0x0f
        /*00a2*/ 	.short	(.L_1192 - .L_1191)


	//   ....[0]....
	.align		4
.L_1191:
        /*00a4*/ 	.word	index@(__assertfail)


	//----- nvinfo : EIATTR_MERCURY_ISA_VERSION
	.align		4
.L_1192:
        /*00a8*/ 	.byte	0x03, 0x5f
        /*00aa*/ 	.short	0x0101


	//----- nvinfo : EIATTR_SYSCALL_OFFSETS
	.align		4
        /*00ac*/ 	.byte	0x04, 0x46
        /*00ae*/ 	.short	(.L_1194 - .L_1193)


	//   ....[0]....
.L_1193:
        /*00b0*/ 	.word	0x00000b60


	//----- nvinfo : EIATTR_EXIT_INSTR_OFFSETS
	.align		4
.L_1194:
        /*00b4*/ 	.byte	0x04, 0x1c
        /*00b6*/ 	.short	(.L_1196 - .L_1195)


	//   ....[0]....
.L_1195:
        /*00b8*/ 	.word	0x00000090


	//   ....[1]....
        /*00bc*/ 	.word	0x00000c10


	//----- nvinfo : EIATTR_CRS_STACK_SIZE
	.align		4
.L_1196:
        /*00c0*/ 	.byte	0x04, 0x1e
        /*00c2*/ 	.short	(.L_1198 - .L_1197)
.L_1197:
        /*00c4*/ 	.word	0x00000000


	//----- nvinfo : EIATTR_CBANK_PARAM_SIZE
	.align		4
.L_1198:
        /*00c8*/ 	.byte	0x03, 0x19
        /*00ca*/ 	.short	0x0048


	//----- nvinfo : EIATTR_PARAM_CBANK
	.align		4
        /*00cc*/ 	.byte	0x04, 0x0a
        /*00ce*/ 	.short	(.L_1200 - .L_1199)
	.align		4
.L_1199:
        /*00d0*/ 	.word	index@(.nv.constant0._ZN2at6native30max_unpooling2d_forward_kernelIdEEvlPKT_PKllllllPS2_)
        /*00d4*/ 	.short	0x0210
        /*00d6*/ 	.short	0x0048


	//----- nvinfo : EIATTR_SW_WAR
	.align		4
.L_1200:
        /*00d8*/ 	.byte	0x04, 0x36
        /*00da*/ 	.short	(.L_1202 - .L_1201)
.L_1201:
        /*00dc*/ 	.word	0x00000008
.L_1202:


//--------------------- .nv.info._ZN2at6native30max_unpooling2d_forward_kernelIsEEvlPKT_PKllllllPS2_ --------------------------
	.section	.nv.info._ZN2at6native30max_unpooling2d_forward_kernelIsEEvlPKT_PKllllllPS2_,"",@"SHT_CUDA_INFO"
	.sectionflags	@""
	.align	4


	//----- nvinfo : EIATTR_CUDA_API_VERSION
	.align		4
        /*0000*/ 	.byte	0x04, 0x37
        /*0002*/ 	.short	(.L_1204 - .L_1203)
.L_1203:
        /*0004*/ 	.word	0x00000082


	//----- nvinfo : EIATTR_KPARAM_INFO
	.align		4
.L_1204:
        /*0008*/ 	.byte	0x04, 0x17
        /*000a*/ 	.short	(.L_1206 - .L_1205)
.L_1205:
        /*000c*/ 	.word	0x00000000
        /*0010*/ 	.short	0x0008
        /*0012*/ 	.short	0x0040
        /*0014*/ 	.byte	0x00, 0xf0, 0x21, 0x00


	//----- nvinfo : EIATTR_KPARAM_INFO
	.align		4
.L_1206:
        /*0018*/ 	.byte	0x04, 0x17
        /*001a*/ 	.short	(.L_1208 - .L_1207)
.L_1207:
        /*001c*/ 	.word	0x00000000
        /*0020*/ 	.short	0x0007
        /*0022*/ 	.short	0x0038
        /*0024*/ 	.byte	0x00, 0xf0, 0x21, 0x00


	//----- nvinfo : EIATTR_KPARAM_INFO
	.align		4
.L_1208:
        /*0028*/ 	.byte	0x04, 0x17
        /*002a*/ 	.short	(.L_1210 - .L_1209)
.L_1209:
        /*002c*/ 	.word	0x00000000
        /*0030*/ 	.short	0x0006
        /*0032*/ 	.short	0x0030
        /*0034*/ 	.byte	0x00, 0xf0, 0x21, 0x00


	//----- nvinfo : EIATTR_KPARAM_INFO
	.align		4
.L_1210:
        /*0038*/ 	.byte	0x04, 0x17
        /*003a*/ 	.short	(.L_1212 - .L_1211)
.L_1211:
        /*003c*/ 	.word	0x00000000
        /*0040*/ 	.short	0x0005
        /*0042*/ 	.short	0x0028
        /*0044*/ 	.byte	0x00, 0xf0, 0x21, 0x00


	//----- nvinfo : EIATTR_KPARAM_INFO
	.align		4
.L_1212:
        /*0048*/ 	.byte	0x04, 0x17
        /*004a*/ 	.short	(.L_1214 - .L_1213)
.L_1213:
        /*004c*/ 	.word	0x00000000
        /*0050*/ 	.short	0x0004
        /*0052*/ 	.short	0x0020
        /*0054*/ 	.byte	0x00, 0xf0, 0x21, 0x00


	//----- nvinfo : EIATTR_KPARAM_INFO
	.align		4
.L_1214:
        /*0058*/ 	.byte	0x04, 0x17
        /*005a*/ 	.short	(.L_1216 - .L_1215)
.L_1215:
        /*005c*/ 	.word	0x00000000
        /*0060*/ 	.short	0x0003
        /*0062*/ 	.short	0x0018
        /*0064*/ 	.byte	0x00, 0xf0, 0x21, 0x00


	//----- nvinfo : EIATTR_KPARAM_INFO
	.align		4
.L_1216:
        /*0068*/ 	.byte	0x04, 0x17
        /*006a*/ 	.short	(.L_1218 - .L_1217)
.L_1217:
        /*006c*/ 	.word	0x00000000
        /*0070*/ 	.short	0x0002
        /*0072*/ 	.short	0x0010
        /*0074*/ 	.byte	0x00, 0xf0, 0x21, 0x00


	//----- nvinfo : EIATTR_KPARAM_INFO
	.align		4
.L_1218:
        /*0078*/ 	.byte	0x04, 0x17
        /*007a*/ 	.short	(.L_1220 - .L_1219)
.L_1219:
        /*007c*/ 	.word	0x00000000
        /*0080*/ 	.short	0x0001
        /*0082*/ 	.short	0x0008
        /*0084*/ 	.byte	0x00, 0xf0, 0x21, 0x00


	//----- nvinfo : EIATTR_KPARAM_INFO
	.align		4
.L_1220:
        /*0088*/ 	.byte	0x04, 0x17
        /*008a*/ 	.short	(.L_1222 - .L_1221)
.L_1221:
        /*008c*/ 	.word	0x00000000
        /*0090*/ 	.short	0x0000
        /*0092*/ 	.short	0x0000
        /*0094*/ 	.byte	0x00, 0xf0, 0x21, 0x00


	//----- nvinfo : EIATTR_SPARSE_MMA_MASK
	.align		4
.L_1222:
        /*0098*/ 	.byte	0x03, 0x50
        /*009a*/ 	.short	0x0000


	//----- nvinfo : EIATTR_MAXREG_COUNT
	.align		4
        /*009c*/ 	.byte	0x03, 0x1b
        /*009e*/ 	.short	0x00ff


	//----- nvinfo : EIATTR_EXTERNS
	.align		4
        /*00a0*/ 	.byte	0x04, 0x0f
        /*00a2*/ 	.short	(.L_1224 - .L_1223)


	//   ....[0]....
	.align		4
.L_1223:
        /*00a4*/ 	.word	index@(__assertfail)


	//----- nvinfo : EIATTR_MERCURY_ISA_VERSION
	.align		4
.L_1224:
        /*00a8*/ 	.byte	0x03, 0x5f
        /*00aa*/ 	.short	0x0101


	//----- nvinfo : EIATTR_SYSCALL_OFFSETS
	.align		4
        /*00ac*/ 	.byte	0x04, 0x46
        /*00ae*/ 	.short	(.L_1226 - .L_1225)


	//   ....[0]....
.L_1225:
        /*00b0*/ 	.word	0x00000b50


	//----- nvinfo : EIATTR_EXIT_INSTR_OFFSETS
	.align		4
.L_1226:
        /*00b4*/ 	.byte	0x04, 0x1c
        /*00b6*/ 	.short	(.L_1228 - .L_1227)


	//   ....[0]....
.L_1227:
        /*00b8*/ 	.word	0x00000090


	//   ....[1]....
        /*00bc*/ 	.word	0x00000c00


	//----- nvinfo : EIATTR_CRS_STACK_SIZE
	.align		4
.L_1228:
        /*00c0*/ 	.byte	0x04, 0x1e
        /*00c2*/ 	.short	(.L_1230 - .L_1229)
.L_1229:
        /*00c4*/ 	.word	0x00000000


	//----- nvinfo : EIATTR_CBANK_PARAM_SIZE
	.align		4
.L_1230:
        /*00c8*/ 	.byte	0x03, 0x19
        /*00ca*/ 	.short	0x0048


	//----- nvinfo : EIATTR_PARAM_CBANK
	.align		4
        /*00cc*/ 	.byte	0x04, 0x0a
        /*00ce*/ 	.short	(.L_1232 - .L_1231)
	.align		4
.L_1231:
        /*00d0*/ 	.word	index@(.nv.constant0._ZN2at6native30max_unpooling2d_forward_kernelIsEEvlPKT_PKllllllPS2_)
        /*00d4*/ 	.short	0x0210
        /*00d6*/ 	.short	0x0048


	//----- nvinfo : EIATTR_SW_WAR
	.align		4
.L_1232:
        /*00d8*/ 	.byte	0x04, 0x36
        /*00da*/ 	.short	(.L_1234 - .L_1233)
.L_1233:
        /*00dc*/ 	.word	0x00000008
.L_1234:


//--------------------- .nv.info._ZN2at6native30max_unpooling2d_forward_kernelIlEEvlPKT_PKllllllPS2_ --------------------------
	.section	.nv.info._ZN2at6native30max_unpooling2d_forward_kernelIlEEvlPKT_PKllllllPS2_,"",@"SHT_CUDA_INFO"
	.sectionflags	@""
	.align	4


	//----- nvinfo : EIATTR_CUDA_API_VERSION
	.align		4
        /*0000*/ 	.byte	0x04, 0x37
        /*0002*/ 	.short	(.L_1236 - .L_1235)
.L_1235:
        /*0004*/ 	.word	0x00000082


	//----- nvinfo : EIATTR_KPARAM_INFO
	.align		4
.L_1236:
        /*0008*/ 	.byte	0x04, 0x17
        /*000a*/ 	.short	(.L_1238 - .L_1237)
.L_1237:
        /*000c*/ 	.word	0x00000000
        /*0010*/ 	.short	0x0008
        /*0012*/ 	.short	0x0040
        /*0014*/ 	.byte	0x00, 0xf0, 0x21, 0x00


	//----- nvinfo : EIATTR_KPARAM_INFO
	.align		4
.L_1238:
        /*0018*/ 	.byte	0x04, 0x17
        /*001a*/ 	.short	(.L_1240 - .L_1239)
.L_1239:
        /*001c*/ 	.word	0x00000000
        /*0020*/ 	.short	0x0007
        /*0022*/ 	.short	0x0038
        /*0024*/ 	.byte	0x00, 0xf0, 0x21, 0x00


	//----- nvinfo : EIATTR_KPARAM_INFO
	.align		4
.L_1240:
        /*0028*/ 	.byte	0x04, 0x17
        /*002a*/ 	.short	(.L_1242 - .L_1241)
.L_1241:
        /*002c*/ 	.word	0x00000000
        /*0030*/ 	.short	0x0006
        /*0032*/ 	.short	0x0030
        /*0034*/ 	.byte	0x00, 0xf0, 0x21, 0x00


	//----- nvinfo : EIATTR_KPARAM_INFO
	.align		4
.L_1242:
        /*0038*/ 	.byte	0x04, 0x17
        /*003a*/ 	.short	(.L_1244 - .L_1243)
.L_1243:
        /*003c*/ 	.word	0x00000000
        /*0040*/ 	.short	0x0005
        /*0042*/ 	.short	0x0028
        /*0044*/ 	.byte	0x00, 0xf0, 0x21, 0x00


	//----- nvinfo : EIATTR_KPARAM_INFO
	.align		4
.L_1244:
        /*0048*/ 	.byte	0x04, 0x17
        /*004a*/ 	.short	(.L_1246 - .L_1245)
.L_1245:
        /*004c*/ 	.word	0x00000000
        /*0050*/ 	.short	0x0004
        /*0052*/ 	.short	0x0020
        /*0054*/ 	.byte	0x00, 0xf0, 0x21, 0x00


	//----- nvinfo : EIATTR_KPARAM_INFO
	.align		4
.L_1246:
        /*0058*/ 	.byte	0x04, 0x17
        /*005a*/ 	.short	(.L_1248 - .L_1247)
.L_1247:
        /*005c*/ 	.word	0x00000000
        /*0060*/ 	.short	0x0003
        /*0062*/ 	.short	0x0018
        /*0064*/ 	.byte	0x00, 0xf0, 0x21, 0x00


	//----- nvinfo : EIATTR_KPARAM_INFO
	.align		4
.L_1248:
        /*0068*/ 	.byte	0x04, 0x17
        /*006a*/ 	.short	(.L_1250 - .L_1249)
.L_1249:
        /*006c*/ 	.word	0x00000000
        /*0070*/ 	.short	0x0002
        /*0072*/ 	.short	0x0010
        /*0074*/ 	.byte	0x00, 0xf0, 0x21, 0x00


	//----- nvinfo : EIATTR_KPARAM_INFO
	.align		4
.L_1250:
        /*0078*/ 	.byte	0x04, 0x17
        /*007a*/ 	.short	(.L_1252 - .L_1251)
.L_1251:
        /*007c*/ 	.word	0x00000000
        /*0080*/ 	.short	0x0001
        /*0082*/ 	.short	0x0008
        /*0084*/ 	.byte	0x00, 0xf0, 0x21, 0x00


	//----- nvinfo : EIATTR_KPARAM_INFO
	.align		4
.L_1252:
        /*0088*/ 	.byte	0x04, 0x17
        /*008a*/ 	.short	(.L_1254 - .L_1253)
.L_1253:
        /*008c*/ 	.word	0x00000000
        /*0090*/ 	.short	0x0000
        /*0092*/ 	.short	0x0000
        /*0094*/ 	.byte	0x00, 0xf0, 0x21, 0x00


	//----- nvinfo : EIATTR_SPARSE_MMA_MASK
	.align		4
.L_1254:
        /*0098*/ 	.byte	0x03, 0x50
        /*009a*/ 	.short	0x0000


	//----- nvinfo : EIATTR_MAXREG_COUNT
	.align		4
        /*009c*/ 	.byte	0x03, 0x1b
        /*009e*/ 	.short	0x00ff


	//----- nvinfo : EIATTR_EXTERNS
	.align		4
        /*00a0*/ 	.byte	0x04, 0x0f
        /*00a2*/ 	.short	(.L_1256 - .L_1255)


	//   ....[0]....
	.align		4
.L_1255:
        /*00a4*/ 	.word	index@(__assertfail)


	//----- nvinfo : EIATTR_MERCURY_ISA_VERSION
	.align		4
.L_1256:
        /*00a8*/ 	.byte	0x03, 0x5f
        /*00aa*/ 	.short	0x0101


	//----- nvinfo : EIATTR_SYSCALL_OFFSETS
	.align		4
        /*00ac*/ 	.byte	0x04, 0x46
        /*00ae*/ 	.short	(.L_1258 - .L_1257)


	//   ....[0]....
.L_1257:
        /*00b0*/ 	.word	0x00000b60


	//----- nvinfo : EIATTR_EXIT_INSTR_OFFSETS
	.align		4
.L_1258:
        /*00b4*/ 	.byte	0x04, 0x1c
        /*00b6*/ 	.short	(.L_1260 - .L_1259)


	//   ....[0]....
.L_1259:
        /*00b8*/ 	.word	0x00000090


	//   ....[1]....
        /*00bc*/ 	.word	0x00000c10


	//----- nvinfo : EIATTR_CRS_STACK_SIZE
	.align		4
.L_1260:
        /*00c0*/ 	.byte	0x04, 0x1e
        /*00c2*/ 	.short	(.L_1262 - .L_1261)
.L_1261:
        /*00c4*/ 	.word	0x00000000


	//----- nvinfo : EIATTR_CBANK_PARAM_SIZE
	.align		4
.L_1262:
        /*00c8*/ 	.byte	0x03, 0x19
        /*00ca*/ 	.short	0x0048


	//----- nvinfo : EIATTR_PARAM_CBANK
	.align		4
        /*00cc*/ 	.byte	0x04, 0x0a
        /*00ce*/ 	.short	(.L_1264 - .L_1263)
	.align		4
.L_1263:
        /*00d0*/ 	.word	index@(.nv.constant0._ZN2at6native30max_unpooling2d_forward_kernelIlEEvlPKT_PKllllllPS2_)
        /*00d4*/ 	.short	0x0210
        /*00d6*/ 	.short	0x0048


	//----- nvinfo : EIATTR_SW_WAR
	.align		4
.L_1264:
        /*00d8*/ 	.byte	0x04, 0x36
        /*00da*/ 	.short	(.L_1266 - .L_1265)
.L_1265:
        /*00dc*/ 	.word	0x00000008
.L_1266:


//--------------------- .nv.info._ZN2at6native30max_unpooling2d_forward_kernelIiEEvlPKT_PKllllllPS2_ --------------------------
	.section	.nv.info._ZN2at6native30max_unpooling2d_forward_kernelIiEEvlPKT_PKllllllPS2_,"",@"SHT_CUDA_INFO"
	.sectionflags	@""
	.align	4


	//----- nvinfo : EIATTR_CUDA_API_VERSION
	.align		4
        /*0000*/ 	.byte	0x04, 0x37
        /*0002*/ 	.short	(.L_1268 - .L_1267)
.L_1267:
        /*0004*/ 	.word	0x00000082


	//----- nvinfo : EIATTR_KPARAM_INFO
	.align		4
.L_1268:
        /*0008*/ 	.byte	0x04, 0x17
        /*000a*/ 	.short	(.L_1270 - .L_1269)
.L_1269:
        /*000c*/ 	.word	0x00000000
        /*0010*/ 	.short	0x0008
        /*0012*/ 	.short	0x0040
        /*0014*/ 	.byte	0x00, 0xf0, 0x21, 0x00


	//----- nvinfo : EIATTR_KPARAM_INFO
	.align		4
.L_1270:
        /*0018*/ 	.byte	0x04, 0x17
        /*001a*/ 	.short	(.L_1272 - .L_1271)
.L_1271:
        /*001c*/ 	.word	0x00000000
        /*0020*/ 	.short	0x0007
        /*0022*/ 	.short	0x0038
        /*0024*/ 	.byte	0x00, 0xf0, 0x21, 0x00


	//----- nvinfo : EIATTR_KPARAM_INFO
	.align		4
.L_1272:
        /*0028*/ 	.byte	0x04, 0x17
        /*002a*/ 	.short	(.L_1274 - .L_1273)
.L_1273:
        /*002c*/ 	.word	0x00000000
        /*0030*/ 	.short	0x0006
        /*0032*/ 	.short	0x0030
        /*0034*/ 	.byte	0x00, 0xf0, 0x21, 0x00


	//----- nvinfo : EIATTR_KPARAM_INFO
	.align		4
.L_1274:
        /*0038*/ 	.byte	0x04, 0x17
        /*003a*/ 	.short	(.L_1276 - .L_1275)
.L_1275:
        /*003c*/ 	.word	0x00000000
        /*0040*/ 	.short	0x0005
        /*0042*/ 	.short	0x0028
        /*0044*/ 	.byte	0x00, 0xf0, 0x21, 0x00


	//----- nvinfo : EIATTR_KPARAM_INFO
	.align		4
.L_1276:
        /*0048*/ 	.byte	0x04, 0x17
        /*004a*/ 	.short	(.L_1278 - .L_1277)
.L_1277:
        /*004c*/ 	.word	0x00000000
        /*0050*/ 	.short	0x0004
        /*0052*/ 	.short	0x0020
        /*0054*/ 	.byte	0x00, 0xf0, 0x21, 0x00


	//----- nvinfo : EIATTR_KPARAM_INFO
	.align		4
.L_1278:
        /*0058*/ 	.byte	0x04, 0x17
        /*005a*/ 	.short	(.L_1280 - .L_1279)
.L_1279:
        /*005c*/ 	.word	0x00000000
        /*0060*/ 	.short	0x0003
        /*0062*/ 	.short	0x0018
        /*0064*/ 	.byte	0x00, 0xf0, 0x21, 0x00


	//----- nvinfo : EIATTR_KPARAM_INFO
	.align		4
.L_1280:
        /*0068*/ 	.byte	0x04, 0x17
        /*006a*/ 	.short	(.L_1282 - .L_1281)
.L_1281:
        /*006c*/ 	.word	0x00000000
        /*0070*/ 	.short	0x0002
        /*0072*/ 	.short	0x0010
        /*0074*/ 	.byte	0x00, 0xf0, 0x21, 0x00


	//----- nvinfo : EIATTR_KPARAM_INFO
	.align		4
.L_1282:
        /*0078*/ 	.byte	0x04, 0x17
        /*007a*/ 	.short	(.L_1284 - .L_1283)
.L_1283:
        /*007c*/ 	.word	0x00000000
        /*0080*/ 	.short	0x0001
        /*0082*/ 	.short	0x0008
        /*0084*/ 	.byte	0x00, 0xf0, 0x21, 0x00


	//----- nvinfo : EIATTR_KPARAM_INFO
	.align		4
.L_1284:
        /*0088*/ 	.byte	0x04, 0x17
        /*008a*/ 	.short	(.L_1286 - .L_1285)
.L_1285:
        /*008c*/ 	.word	0x00000000
        /*0090*/ 	.short	0x0000
        /*0092*/ 	.short	0x0000
        /*0094*/ 	.byte	0x00, 0xf0, 0x21, 0x00


	//----- nvinfo : EIATTR_SPARSE_MMA_MASK
	.align		4
.L_1286:
        /*0098*/ 	.byte	0x03, 0x50
        /*009a*/ 	.short	0x0000


	//----- nvinfo : EIATTR_MAXREG_COUNT
	.align		4
        /*009c*/ 	.byte	0x03, 0x1b
        /*009e*/ 	.short	0x00ff


	//----- nvinfo : EIATTR_EXTERNS
	.align		4
        /*00a0*/ 	.byte	0x04, 0x0f
        /*00a2*/ 	.short	(.L_1288 - .L_1287)


	//   ....[0]....
	.align		4
.L_1287:
        /*00a4*/ 	.word	index@(__assertfail)


	//----- nvinfo : EIATTR_MERCURY_ISA_VERSION
	.align		4
.L_1288:
        /*00a8*/ 	.byte	0x03, 0x5f
        /*00aa*/ 	.short	0x0101


	//----- nvinfo : EIATTR_SYSCALL_OFFSETS
	.align		4
        /*00ac*/ 	.byte	0x04, 0x46
        /*00ae*/ 	.short	(.L_1290 - .L_1289)


	//   ....[0]....
.L_1289:
        /*00b0*/ 	.word	0x00000b50


	//----- nvinfo : EIATTR_EXIT_INSTR_OFFSETS
	.align		4
.L_1290:
        /*00b4*/ 	.byte	0x04, 0x1c
        /*00b6*/ 	.short	(.L_1292 - .L_1291)


	//   ....[0]....
.L_1291:
        /*00b8*/ 	.word	0x00000090


	//   ....[1]....
        /*00bc*/ 	.word	0x00000c00


	//----- nvinfo : EIATTR_CRS_STACK_SIZE
	.align		4
.L_1292:
        /*00c0*/ 	.byte	0x04, 0x1e
        /*00c2*/ 	.short	(.L_1294 - .L_1293)
.L_1293:
        /*00c4*/ 	.word	0x00000000


	//----- nvinfo : EIATTR_CBANK_PARAM_SIZE
	.align		4
.L_1294:
        /*00c8*/ 	.byte	0x03, 0x19
        /*00ca*/ 	.short	0x0048


	//----- nvinfo : EIATTR_PARAM_CBANK
	.align		4
        /*00cc*/ 	.byte	0x04, 0x0a
        /*00ce*/ 	.short	(.L_1296 - .L_1295)
	.align		4
.L_1295:
        /*00d0*/ 	.word	index@(.nv.constant0._ZN2at6native30max_unpooling2d_forward_kernelIiEEvlPKT_PKllllllPS2_)
        /*00d4*/ 	.short	0x0210
        /*00d6*/ 	.short	0x0048


	//----- nvinfo : EIATTR_SW_WAR
	.align		4
.L_1296:
        /*00d8*/ 	.byte	0x04, 0x36
        /*00da*/ 	.short	(.L_1298 - .L_1297)
.L_1297:
        /*00dc*/ 	.word	0x00000008
.L_1298:


//--------------------- .nv.info._ZN2at6native30max_unpooling2d_forward_kernelIaEEvlPKT_PKllllllPS2_ --------------------------
	.section	.nv.info._ZN2at6native30max_unpooling2d_forward_kernelIaEEvlPKT_PKllllllPS2_,"",@"SHT_CUDA_INFO"
	.sectionflags	@""
	.align	4


	//----- nvinfo : EIATTR_CUDA_API_VERSION
	.align		4
        /*0000*/ 	.byte	0x04, 0x37
        /*0002*/ 	.short	(.L_1300 - .L_1299)
.L_1299:
        /*0004*/ 	.word	0x00000082


	//----- nvinfo : EIATTR_KPARAM_INFO
	.align		4
.L_1300:
        /*0008*/ 	.byte	0x04, 0x17
        /*000a*/ 	.short	(.L_1302 - .L_1301)
.L_1301:
        /*000c*/ 	.word	0x00000000
        /*0010*/ 	.short	0x0008
        /*0012*/ 	.short	0x0040
        /*0014*/ 	.byte	0x00, 0xf0, 0x21, 0x00


	//----- nvinfo : EIATTR_KPARAM_INFO
	.align		4
.L_1302:
        /*0018*/ 	.byte	0x04, 0x17
        /*001a*/ 	.short	(.L_1304 - .L_1303)
.L_1303:
        /*001c*/ 	.word	0x00000000
        /*0020*/ 	.short	0x0007
        /*0022*/ 	.short	0x0038
        /*0024*/ 	.byte	0x00, 0xf0, 0x21, 0x00


	//----- nvinfo : EIATTR_KPARAM_INFO
	.align		4
.L_1304:
        /*0028*/ 	.byte	0x04, 0x17
        /*002a*/ 	.short	(.L_1306 - .L_1305)
.L_1305:
        /*002c*/ 	.word	0x00000000
        /*0030*/ 	.short	0x0006
        /*0032*/ 	.short	0x0030
        /*0034*/ 	.byte	0x00, 0xf0, 0x21, 0x00


	//----- nvinfo : EIATTR_KPARAM_INFO
	.align		4
.L_1306:
        /*0038*/ 	.byte	0x04, 0x17
        /*003a*/ 	.short	(.L_1308 - .L_1307)
.L_1307:
        /*003c*/ 	.word	0x00000000
        /*0040*/ 	.short	0x0005
        /*0042*/ 	.short	0x0028
        /*0044*/ 	.byte	0x00, 0xf0, 0x21, 0x00


	//----- nvinfo : EIATTR_KPARAM_INFO
	.align		4
.L_1308:
        /*0048*/ 	.byte	0x04, 0x17
        /*004a*/ 	.short	(.L_1310 - .L_1309)
.L_1309:
        /*004c*/ 	.word	0x00000000
        /*0050*/ 	.short	0x0004
        /*0052*/ 	.short	0x0020
        /*0054*/ 	.byte	0x00, 0xf0, 0x21, 0x00


	//----- nvinfo : EIATTR_KPARAM_INFO
	.align		4
.L_1310:
        /*0058*/ 	.byte	0x04, 0x17
        /*005a*/ 	.short	(.L_1312 - .L_1311)
.L_1311:
        /*005c*/ 	.word	0x00000000
        /*0060*/ 	.short	0x0003
        /*0062*/ 	.short	0x0018
        /*0064*/ 	.byte	0x00, 0xf0, 0x21, 0x00


	//----- nvinfo : EIATTR_KPARAM_INFO
	.align		4
.L_1312:
        /*0068*/ 	.byte	0x04, 0x17
        /*006a*/ 	.short	(.L_1314 - .L_1313)
.L_1313:
        /*006c*/ 	.word	0x00000000
        /*0070*/ 	.short	0x0002
        /*0072*/ 	.short	0x0010
        /*0074*/ 	.byte	0x00, 0xf0, 0x21, 0x00


	//----- nvinfo : EIATTR_KPARAM_INFO
	.align		4
.L_1314:
        /*0078*/ 	.byte	0x04, 0x17
        /*007a*/ 	.short	(.L_1316 - .L_1315)
.L_1315:
        /*007c*/ 	.word	0x00000000
        /*0080*/ 	.short	0x0001
        /*0082*/ 	.short	0x0008
        /*0084*/ 	.byte	0x00, 0xf0, 0x21, 0x00


	//----- nvinfo : EIATTR_KPARAM_INFO
	.align		4
.L_1316:
        /*0088*/ 	.byte	0x04, 0x17
        /*008a*/ 	.short	(.L_1318 - .L_1317)
.L_1317:
        /*008c*/ 	.word	0x00000000
        /*0090*/ 	.short	0x0000
        /*0092*/ 	.short	0x0000
        /*0094*/ 	.byte	0x00, 0xf0, 0x21, 0x00


	//----- nvinfo : EIATTR_SPARSE_MMA_MASK
	.align		4
.L_1318:
        /*0098*/ 	.byte	0x03, 0x50
        /*009a*/ 	.short	0x0000


	//----- nvinfo : EIATTR_MAXREG_COUNT
	.align		4
        /*009c*/ 	.byte	0x03, 0x1b
        /*009e*/ 	.short	0x00ff


	//----- nvinfo : EIATTR_EXTERNS
	.align		4
        /*00a0*/ 	.byte	0x04, 0x0f
        /*00a2*/ 	.short	(.L_1320 - .L_1319)


	//   ....[0]....
	.align		4
.L_1319:
        /*00a4*/ 	.word	index@(__assertfail)


	//----- nvinfo : EIATTR_MERCURY_ISA_VERSION
	.align		4
.L_1320:
        /*00a8*/ 	.byte	0x03, 0x5f
        /*00aa*/ 	.short	0x0101


	//----- nvinfo : EIATTR_SYSCALL_OFFSETS
	.align		4
        /*00ac*/ 	.byte	0x04, 0x46
        /*00ae*/ 	.short	(.L_1322 - .L_1321)


	//   ....[0]....
.L_1321:
        /*00b0*/ 	.word	0x00000b10


	//----- nvinfo : EIATTR_EXIT_INSTR_OFFSETS
	.align		4
.L_1322:
        /*00b4*/ 	.byte	0x04, 0x1c
        /*00b6*/ 	.short	(.L_1324 - .L_1323)


	//   ....[0]....
.L_1323:
        /*00b8*/ 	.word	0x00000090


	//   ....[1]....
        /*00bc*/ 	.word	0x00000bc0


	//----- nvinfo : EIATTR_CRS_STACK_SIZE
	.align		4
.L_1324:
        /*00c0*/ 	.byte	0x04, 0x1e
        /*00c2*/ 	.short	(.L_1326 - .L_1325)
.L_1325:
        /*00c4*/ 	.word	0x00000000


	//----- nvinfo : EIATTR_CBANK_PARAM_SIZE
	.align		4
.L_1326:
        /*00c8*/ 	.byte	0x03, 0x19
        /*00ca*/ 	.short	0x0048


	//----- nvinfo : EIATTR_PARAM_CBANK
	.align		4
        /*00cc*/ 	.byte	0x04, 0x0a
        /*00ce*/ 	.short	(.L_1328 - .L_1327)
	.align		4
.L_1327:
        /*00d0*/ 	.word	index@(.nv.constant0._ZN2at6native30max_unpooling2d_forward_kernelIaEEvlPKT_PKllllllPS2_)
        /*00d4*/ 	.short	0x0210
        /*00d6*/ 	.short	0x0048


	//----- nvinfo : EIATTR_SW_WAR
	.align		4
.L_1328:
        /*00d8*/ 	.byte	0x04, 0x36
        /*00da*/ 	.short	(.L_1330 - .L_1329)
.L_1329:
        /*00dc*/ 	.word	0x00000008
.L_1330:


//--------------------- .nv.info._ZN2at6native30max_unpooling2d_forward_kernelIhEEvlPKT_PKllllllPS2_ --------------------------
	.section	.nv.info._ZN2at6native30max_unpooling2d_forward_kernelIhEEvlPKT_PKllllllPS2_,"",@"SHT_CUDA_INFO"
	.sectionflags	@""
	.align	4


	//----- nvinfo : EIATTR_CUDA_API_VERSION
	.align		4
        /*0000*/ 	.byte	0x04, 0x37
        /*0002*/ 	.short	(.L_1332 - .L_1331)
.L_1331:
        /*0004*/ 	.word	0x00000082


	//----- nvinfo : EIATTR_KPARAM_INFO
	.align		4
.L_1332:
        /*0008*/ 	.byte	0x04, 0x17
        /*000a*/ 	.short	(.L_1334 - .L_1333)
.L_1333:
        /*000c*/ 	.word	0x00000000
        /*0010*/ 	.short	0x0008
        /*0012*/ 	.short	0x0040
        /*0014*/ 	.byte	0x00, 0xf0, 0x21, 0x00


	//----- nvinfo : EIATTR_KPARAM_INFO
	.align		4
.L_1334:
        /*0018*/ 	.byte	0x04, 0x17
        /*001a*/ 	.short	(.L_1336 - .L_1335)
.L_1335:
        /*001c*/ 	.word	0x00000000
        /*0020*/ 	.short	0x0007
        /*0022*/ 	.short	0x0038
        /*0024*/ 	.byte	0x00, 0xf0, 0x21, 0x00


	//----- nvinfo : EIATTR_KPARAM_INFO
	.align		4
.L_1336:
        /*0028*/ 	.byte	0x04, 0x17
        /*002a*/ 	.short	(.L_1338 - .L_1337)
.L_1337:
        /*002c*/ 	.word	0x00000000
        /*0030*/ 	.short	0x0006
        /*0032*/ 	.short	0x0030
        /*0034*/ 	.byte	0x00, 0xf0, 0x21, 0x00


	//----- nvinfo : EIATTR_KPARAM_INFO
	.align		4
.L_1338:
        /*0038*/ 	.byte	0x04, 0x17
        /*003a*/ 	.short	(.L_1340 - .L_1339)
.L_1339:
        /*003c*/ 	.word	0x00000000
        /*0040*/ 	.short	0x0005
        /*0042*/ 	.short	0x0028
        /*0044*/ 	.byte	0x00, 0xf0, 0x21, 0x00


	//----- nvinfo : EIATTR_KPARAM_INFO
	.align		4
.L_1340:
        /*0048*/ 	.byte	0x04, 0x17
        /*004a*/ 	.short	(.L_1342 - .L_1341)
.L_1341:
        /*004c*/ 	.word	0x00000000
        /*0050*/ 	.short	0x0004
        /*0052*/ 	.short	0x0020
        /*0054*/ 	.byte	0x00, 0xf0, 0x21, 0x00


	//----- nvinfo : EIATTR_KPARAM_INFO
	.align		4
.L_1342:
        /*0058*/ 	.byte	0x04, 0x17
        /*005a*/ 	.short	(.L_1344 - .L_1343)
.L_1343:
        /*005c*/ 	.word	0x00000000
        /*0060*/ 	.short	0x0003
        /*0062*/ 	.short	0x0018
        /*0064*/ 	.byte	0x00, 0xf0, 0x21, 0x00


	//----- nvinfo : EIATTR_KPARAM_INFO
	.align		4
.L_1344:
        /*0068*/ 	.byte	0x04, 0x17
        /*006a*/ 	.short	(.L_1346 - .L_1345)
.L_1345:
        /*006c*/ 	.word	0x00000000
        /*0070*/ 	.short	0x0002
        /*0072*/ 	.short	0x0010
        /*0074*/ 	.byte	0x00, 0xf0, 0x21, 0x00


	//----- nvinfo : EIATTR_KPARAM_INFO
	.align		4
.L_1346:
        /*0078*/ 	.byte	0x04, 0x17
        /*007a*/ 	.short	(.L_1348 - .L_1347)
.L_1347:
        /*007c*/ 	.word	0x00000000
        /*0080*/ 	.short	0x0001
        /*0082*/ 	.short	0x0008
        /*0084*/ 	.byte	0x00, 0xf0, 0x21, 0x00


	//----- nvinfo : EIATTR_KPARAM_INFO
	.align		4
.L_1348:
        /*0088*/ 	.byte	0x04, 0x17
        /*008a*/ 	.short	(.L_1350 - .L_1349)
.L_1349:
        /*008c*/ 	.word	0x00000000
        /*0090*/ 	.short	0x0000
        /*0092*/ 	.short	0x0000
        /*0094*/ 	.byte	0x00, 0xf0, 0x21, 0x00


	//----- nvinfo : EIATTR_SPARSE_MMA_MASK
	.align		4
.L_1350:
        /*0098*/ 	.byte	0x03, 0x50
        /*009a*/ 	.short	0x0000


	//----- nvinfo : EIATTR_MAXREG_COUNT
	.align		4
        /*009c*/ 	.byte	0x03, 0x1b
        /*009e*/ 	.short	0x00ff


	//----- nvinfo : EIATTR_EXTERNS
	.align		4
        /*00a0*/ 	.byte	0x04, 0x0f
        /*00a2*/ 	.short	(.L_1352 - .L_1351)


	//   ....[0]....
	.align		4
.L_1351:
        /*00a4*/ 	.word	index@(__assertfail)


	//----- nvinfo : EIATTR_MERCURY_ISA_VERSION
	.align		4
.L_1352:
        /*00a8*/ 	.byte	0x03, 0x5f
        /*00aa*/ 	.short	0x0101


	//----- nvinfo : EIATTR_SYSCALL_OFFSETS
	.align		4
        /*00ac*/ 	.byte	0x04, 0x46
        /*00ae*/ 	.short	(.L_1354 - .L_1353)


	//   ....[0]....
.L_1353:
        /*00b0*/ 	.word	0x00000b10


	//----- nvinfo : EIATTR_EXIT_INSTR_OFFSETS
	.align		4
.L_1354:
        /*00b4*/ 	.byte	0x04, 0x1c
        /*00b6*/ 	.short	(.L_1356 - .L_1355)


	//   ....[0]....
.L_1355:
        /*00b8*/ 	.word	0x00000090


	//   ....[1]....
        /*00bc*/ 	.word	0x00000bc0


	//----- nvinfo : EIATTR_CRS_STACK_SIZE
	.align		4
.L_1356:
        /*00c0*/ 	.byte	0x04, 0x1e
        /*00c2*/ 	.short	(.L_1358 - .L_1357)
.L_1357:
        /*00c4*/ 	.word	0x00000000


	//----- nvinfo : EIATTR_CBANK_PARAM_SIZE
	.align		4
.L_1358:
        /*00c8*/ 	.byte	0x03, 0x19
        /*00ca*/ 	.short	0x0048


	//----- nvinfo : EIATTR_PARAM_CBANK
	.align		4
        /*00cc*/ 	.byte	0x04, 0x0a
        /*00ce*/ 	.short	(.L_1360 - .L_1359)
	.align		4
.L_1359:
        /*00d0*/ 	.word	index@(.nv.constant0._ZN2at6native30max_unpooling2d_forward_kernelIhEEvlPKT_PKllllllPS2_)
        /*00d4*/ 	.short	0x0210
        /*00d6*/ 	.short	0x0048


	//----- nvinfo : EIATTR_SW_WAR
	.align		4
.L_1360:
        /*00d8*/ 	.byte	0x04, 0x36
        /*00da*/ 	.short	(.L_1362 - .L_1361)
.L_1361:
        /*00dc*/ 	.word	0x00000008
.L_1362:


//--------------------- .nv.callgraph             --------------------------
	.section	.nv.callgraph,"",@"SHT_CUDA_CALLGRAPH"
	.align	4
	.sectionentsize	8
	.align		4
        /*0000*/ 	.word	0x00000000
	.align		4
        /*0004*/ 	.word	0xffffffff
	.align		4
        /*0008*/ 	.word	index@(_ZN2at6native30max_unpooling3d_forward_kernelIN3c108BFloat16EEEvNS_27GenericPackedTensorAccessorIKT_Lm4ENS_16DefaultPtrTraitsElEENS4_IKlLm4ES7_lEEPS5_llll)
	.align		4
        /*000c*/ 	.word	index@(__assertfail)
	.align		4
        /*0010*/ 	.word	index@(_ZN2at6native30max_unpooling3d_forward_kernelIN3c104HalfEEEvNS_27GenericPackedTensorAccessorIKT_Lm4ENS_16DefaultPtrTraitsElEENS4_IKlLm4ES7_lEEPS5_llll)
	.align		4
        /*0014*/ 	.word	index@(__assertfail)
	.align		4
        /*0018*/ 	.word	index@(_ZN2at6native30max_unpooling3d_forward_kernelIfEEvNS_27GenericPackedTensorAccessorIKT_Lm4ENS_16DefaultPtrTraitsElEENS2_IKlLm4ES5_lEEPS3_llll)
	.align		4
        /*001c*/ 	.word	index@(__assertfail)
	.align		4
        /*0020*/ 	.word	index@(_ZN2at6native30max_unpooling3d_forward_kernelIdEEvNS_27GenericPackedTensorAccessorIKT_Lm4ENS_16DefaultPtrTraitsElEENS2_IKlLm4ES5_lEEPS3_llll)
	.align		4
        /*0024*/ 	.word	index@(__assertfail)
	.align		4
        /*0028*/ 	.word	index@(_ZN2at6native30max_unpooling3d_forward_kernelIsEEvNS_27GenericPackedTensorAccessorIKT_Lm4ENS_16DefaultPtrTraitsElEENS2_IKlLm4ES5_lEEPS3_llll)
	.align		4
        /*002c*/ 	.word	index@(__assertfail)
	.align		4
        /*0030*/ 	.word	index@(_ZN2at6native30max_unpooling3d_forward_kernelIlEEvNS_27GenericPackedTensorAccessorIKT_Lm4ENS_16DefaultPtrTraitsElEENS2_IKlLm4ES5_lEEPS3_llll)
	.align		4
        /*0034*/ 	.word	index@(__assertfail)
	.align		4
        /*0038*/ 	.word	index@(_ZN2at6native30max_unpooling3d_forward_kernelIiEEvNS_27GenericPackedTensorAccessorIKT_Lm4ENS_16DefaultPtrTraitsElEENS2_IKlLm4ES5_lEEPS3_llll)
	.align		4
        /*003c*/ 	.word	index@(__assertfail)
	.align		4
        /*0040*/ 	.word	index@(_ZN2at6native30max_unpooling3d_forward_kernelIaEEvNS_27GenericPackedTensorAccessorIKT_Lm4ENS_16DefaultPtrTraitsElEENS2_IKlLm4ES5_lEEPS3_llll)
	.align		4
        /*0044*/ 	.word	index@(__assertfail)
	.align		4
        /*0048*/ 	.word	index@(_ZN2at6native30max_unpooling3d_forward_kernelIhEEvNS_27GenericPackedTensorAccessorIKT_Lm4ENS_16DefaultPtrTraitsElEENS2_IKlLm4ES5_lEEPS3_llll)
	.align		4
        /*004c*/ 	.word	index@(__assertfail)
	.align		4
        /*0050*/ 	.word	index@(_ZN2at6native30max_unpooling2d_forward_kernelIN3c108BFloat16EEEvlPKT_PKllllllPS4_)
	.align		4
        /*0054*/ 	.word	index@(__assertfail)
	.align		4
        /*0058*/ 	.word	index@(_ZN2at6native30max_unpooling2d_forward_kernelIN3c104HalfEEEvlPKT_PKllllllPS4_)
	.align		4
        /*005c*/ 	.word	index@(__assertfail)
	.align		4
        /*0060*/ 	.word	index@(_ZN2at6native30max_unpooling2d_forward_kernelIfEEvlPKT_PKllllllPS2_)
	.align		4
        /*0064*/ 	.word	index@(__assertfail)
	.align		4
        /*0068*/ 	.word	index@(_ZN2at6native30max_unpooling2d_forward_kernelIdEEvlPKT_PKllllllPS2_)
	.align		4
        /*006c*/ 	.word	index@(__assertfail)
	.align		4
        /*0070*/ 	.word	index@(_ZN2at6native30max_unpooling2d_forward_kernelIsEEvlPKT_PKllllllPS2_)
	.align		4
        /*0074*/ 	.word	index@(__assertfail)
	.align		4
        /*0078*/ 	.word	index@(_ZN2at6native30max_unpooling2d_forward_kernelIlEEvlPKT_PKllllllPS2_)
	.align		4
        /*007c*/ 	.word	index@(__assertfail)
	.align		4
        /*0080*/ 	.word	index@(_ZN2at6native30max_unpooling2d_forward_kernelIiEEvlPKT_PKllllllPS2_)
	.align		4
        /*0084*/ 	.word	index@(__assertfail)
	.align		4
        /*0088*/ 	.word	index@(_ZN2at6native30max_unpooling2d_forward_kernelIaEEvlPKT_PKllllllPS2_)
	.align		4
        /*008c*/ 	.word	index@(__assertfail)
	.align		4
        /*0090*/ 	.word	index@(_ZN2at6native30max_unpooling2d_forward_kernelIhEEvlPKT_PKllllllPS2_)
	.align		4
        /*0094*/ 	.word	index@(__assertfail)
	.align		4
        /*0098*/ 	.word	0x00000000
	.align		4
        /*009c*/ 	.word	0xfffffffe
	.align		4
        /*00a0*/ 	.word	0x00000000
	.align		4
        /*00a4*/ 	.word	0xfffffffd
	.align		4
        /*00a8*/ 	.word	0x00000000
	.align		4
        /*00ac*/ 	.word	0xfffffffc


//--------------------- .nv.constant4             --------------------------
	.section	.nv.constant4,"a",@progbits
	.align	8
	.align		8
.nv.constant4:
        /*0000*/ 	.dword	__unnamed_1
	.align		8
        /*0008*/ 	.dword	__unnamed_2
	.align		8
        /*0010*/ 	.dword	__unnamed_3
	.align		8
        /*0018*/ 	.dword	__unnamed_4
	.align		8
        /*0020*/ 	.dword	__unnamed_5
	.align		8
        /*0028*/ 	.dword	__unnamed_6
	.align		8
        /*0030*/ 	.dword	__unnamed_7
	.align		8
        /*0038*/ 	.dword	__unnamed_8
	.align		8
        /*0040*/ 	.dword	__unnamed_9
	.align		8
        /*0048*/ 	.dword	__unnamed_10
	.align		8
        /*0050*/ 	.dword	__unnamed_11
	.align		8
        /*0058*/ 	.dword	__unnamed_12
	.align		8
        /*0060*/ 	.dword	__unnamed_13
	.align		8
        /*0068*/ 	.dword	__unnamed_14
	.align		8
        /*0070*/ 	.dword	__unnamed_15
	.align		8
        /*0078*/ 	.dword	__unnamed_16
	.align		8
        /*0080*/ 	.dword	__unnamed_17
	.align		8
        /*0088*/ 	.dword	__unnamed_18
	.align		8
        /*0090*/ 	.dword	_ZN46_INTERNAL_0339b1c6_15_MaxUnpooling_cu_ab75f7014cuda3std3__45__cpo5beginE
	.align		8
        /*0098*/ 	.dword	_ZN46_INTERNAL_0339b1c6_15_MaxUnpooling_cu_ab75f7014cuda3std3__45__cpo3endE
	.align		8
        /*00a0*/ 	.dword	_ZN46_INTERNAL_0339b1c6_15_MaxUnpooling_cu_ab75f7014cuda3std3__45__cpo6cbeginE
	.align		8
        /*00a8*/ 	.dword	_ZN46_INTERNAL_0339b1c6_15_MaxUnpooling_cu_ab75f7014cuda3std3__45__cpo4cendE
	.align		8
        /*00b0*/ 	.dword	_ZN46_INTERNAL_0339b1c6_15_MaxUnpooling_cu_ab75f7014cuda3std3__45__cpo6rbeginE
	.align		8
        /*00b8*/ 	.dword	_ZN46_INTERNAL_0339b1c6_15_MaxUnpooling_cu_ab75f7014cuda3std3__45__cpo4rendE
	.align		8
        /*00c0*/ 	.dword	_ZN46_INTERNAL_0339b1c6_15_MaxUnpooling_cu_ab75f7014cuda3std3__45__cpo7crbeginE
	.align		8
        /*00c8*/ 	.dword	_ZN46_INTERNAL_0339b1c6_15_MaxUnpooling_cu_ab75f7014cuda3std3__45__cpo5crendE
	.align		8
        /*00d0*/ 	.dword	_ZN46_INTERNAL_0339b1c6_15_MaxUnpooling_cu_ab75f7014cuda3std3__448_GLOBAL__N__0339b1c6_15_MaxUnpooling_cu_ab75f7016ignoreE
	.align		8
        /*00d8*/ 	.dword	_ZN46_INTERNAL_0339b1c6_15_MaxUnpooling_cu_ab75f7014cuda3std3__419piecewise_constructE
	.align		8
        /*00e0*/ 	.dword	_ZN46_INTERNAL_0339b1c6_15_MaxUnpooling_cu_ab75f7014cuda3std3__48in_placeE
	.align		8
        /*00e8*/ 	.dword	_ZN46_INTERNAL_0339b1c6_15_MaxUnpooling_cu_ab75f7014cuda3std3__420unreachable_sentinelE
	.align		8
        /*00f0*/ 	.dword	_ZN46_INTERNAL_0339b1c6_15_MaxUnpooling_cu_ab75f7014cuda3std6ranges3__45__cpo4swapE
	.align		8
        /*00f8*/ 	.dword	_ZN46_INTERNAL_0339b1c6_15_MaxUnpooling_cu_ab75f7014cuda3std6ranges3__45__cpo9iter_moveE
	.align		8
        /*0100*/ 	.dword	_ZN46_INTERNAL_0339b1c6_15_MaxUnpooling_cu_ab75f7014cuda3std6ranges3__45__cpo5beginE
	.align		8
        /*0108*/ 	.dword	_ZN46_INTERNAL_0339b1c6_15_MaxUnpooling_cu_ab75f7014cuda3std6ranges3__45__cpo3endE
	.align		8
        /*0110*/ 	.dword	_ZN46_INTERNAL_0339b1c6_15_MaxUnpooling_cu_ab75f7014cuda3std6ranges3__45__cpo6cbeginE
	.align		8
        /*0118*/ 	.dword	_ZN46_INTERNAL_0339b1c6_15_MaxUnpooling_cu_ab75f7014cuda3std6ranges3__45__cpo4cendE
	.align		8
        /*0120*/ 	.dword	_ZN46_INTERNAL_0339b1c6_15_MaxUnpooling_cu_ab75f7014cuda3std6ranges3__45__cpo7advanceE
	.align		8
        /*0128*/ 	.dword	_ZN46_INTERNAL_0339b1c6_15_MaxUnpooling_cu_ab75f7014cuda3std6ranges3__45__cpo9iter_swapE
	.align		8
        /*0130*/ 	.dword	_ZN46_INTERNAL_0339b1c6_15_MaxUnpooling_cu_ab75f7014cuda3std6ranges3__45__cpo4nextE
	.align		8
        /*0138*/ 	.dword	_ZN46_INTERNAL_0339b1c6_15_MaxUnpooling_cu_ab75f7014cuda3std6ranges3__45__cpo4prevE
	.align		8
        /*0140*/ 	.dword	_ZN46_INTERNAL_0339b1c6_15_MaxUnpooling_cu_ab75f7014cuda3std6ranges3__45__cpo4dataE
	.align		8
        /*0148*/ 	.dword	_ZN46_INTERNAL_0339b1c6_15_MaxUnpooling_cu_ab75f7014cuda3std6ranges3__45__cpo5cdataE
	.align		8
        /*0150*/ 	.dword	_ZN46_INTERNAL_0339b1c6_15_MaxUnpooling_cu_ab75f7014cuda3std6ranges3__45__cpo4sizeE
	.align		8
        /*0158*/ 	.dword	_ZN46_INTERNAL_0339b1c6_15_MaxUnpooling_cu_ab75f7014cuda3std6ranges3__45__cpo5ssizeE
	.align		8
        /*0160*/ 	.dword	_ZN46_INTERNAL_0339b1c6_15_MaxUnpooling_cu_ab75f7014cuda3std6ranges3__45__cpo8distanceE
	.align		8
        /*0168*/ 	.dword	_ZN46_INTERNAL_0339b1c6_15_MaxUnpooling_cu_ab75f7016thrust23THRUST_300001_SM_900_NS6system6detail10sequential3seqE
	.align		8
        /*0170*/ 	.dword	$str
	.align		8
        /*0178*/ 	.dword	$str$1
	.align		8
        /*0180*/ 	.dword	$str$2
	.align		8
        /*0188*/ 	.dword	__assertfail


//--------------------- .text._ZN2at6native31max_unpooling3d_backward_kernelIN3c108BFloat16EEEvPKT_lllNS_27GenericPackedTensorAccessorIlLm4ENS_16DefaultPtrTraitsElEENS7_IS4_Lm4ES8_lEEi --------------------------
	.section	.text._ZN2at6native31max_unpooling3d_backward_kernelIN3c108BFloat16EEEvPKT_lllNS_27GenericPackedTensorAccessorIlLm4ENS_16DefaultPtrTraitsElEENS7_IS4_Lm4ES8_lEEi,"ax",@progbits
	.align	128
        .global         _ZN2at6native31max_unpooling3d_backward_kernelIN3c108BFloat16EEEvPKT_lllNS_27GenericPackedTensorAccessorIlLm4ENS_16DefaultPtrTraitsElEENS7_IS4_Lm4ES8_lEEi
        .type           _ZN2at6native31max_unpooling3d_backward_kernelIN3c108BFloat16EEEvPKT_lllNS_27GenericPackedTensorAccessorIlLm4ENS_16DefaultPtrTraitsElEENS7_IS4_Lm4ES8_lEEi,@function
        .size           _ZN2at6native31max_unpooling3d_backward_kernelIN3c108BFloat16EEEvPKT_lllNS_27GenericPackedTensorAccessorIlLm4ENS_16DefaultPtrTraitsElEENS7_IS4_Lm4ES8_lEEi,(.L_x_684 - _ZN2at6native31max_unpooling3d_backward_kernelIN3c108BFloat16EEEvPKT_lllNS_27GenericPackedTensorAccessorIlLm4ENS_16DefaultPtrTraitsElEENS7_IS4_Lm4ES8_lEEi)
        .other          _ZN2at6native31max_unpooling3d_backward_kernelIN3c108BFloat16EEEvPKT_lllNS_27GenericPackedTensorAccessorIlLm4ENS_16DefaultPtrTraitsElEENS7_IS4_Lm4ES8_lEEi,@"STO_CUDA_ENTRY STV_DEFAULT"
_ZN2at6native31max_unpooling3d_backward_kernelIN3c108BFloat16EEEvPKT_lllNS_27GenericPackedTensorAccessorIlLm4ENS_16DefaultPtrTraitsElEENS7_IS4_Lm4ES8_lEEi:
.text._ZN2at6native31max_unpooling3d_backward_kernelIN3c108BFloat16EEEvPKT_lllNS_27GenericPackedTensorAccessorIlLm4ENS_16DefaultPtrTraitsElEENS7_IS4_Lm4ES8_lEEi:
[----:B------:R-:W-:Y:S01]  /*0000*/  LDC R1, c[0x0][0x28] ;  /* 0x00000a00ff017b82 */ /* 0x000fe20000000800 */
[----:B------:R-:W-:Y:S02]  /*0010*/  ULDC UR4, c[0x0][0x28c] ;  /* 0x0000a30000047ab9 */ /* 0x000fe40000000800 */
[----:B------:R-:W-:-:S13]  /*0020*/  ISETP.NE.U32.AND P0, PT, RZ, UR4, PT ;  /* 0x00000004ff007c0c */ /* 0x000fda000bf05070 */
[----:B------:R-:W-:Y:S05]  /*0030*/  @!P0 BRA `(.L_x_0) ;  /* 0x0000000000288947 */ /* 0x000fea0003800000 */
[----:B------:R-:W0:Y:S01]  /*0040*/  S2UR UR4, SR_CTAID.Z ;  /* 0x00000000000479c3 */ /* 0x000e220000002700 */
[----:B------:R-:W-:Y:S01]  /*0050*/  MOV R0, 0x90 ;  /* 0x0000009000007802 */ /* 0x000fe20000000f00 */
[----:B------:R-:W-:Y:S02]  /*0060*/  ULDC UR5, c[0x0][0x2c0] ;  /* 0x0000b00000057ab9 */ /* 0x000fe40000000800 */
[----:B0-----:R-:W-:-:S12]  /*0070*/  UIADD3 UR4, UR4, UR5, URZ ;  /* 0x0000000504047290 */ /* 0x001fd8000fffe03f */
[----:B------:R-:W-:Y:S05]  /*0080*/  CALL.REL.NOINC `($__internal_0_$__cuda_sm20_div_s64) ;  /* 0x0000000400d87944 */ /* 0x000fea0003c00000 */
[----:B------:R-:W0:Y:S01]  /*0090*/  LDC R5, c[0x0][0x288] ;  /* 0x0000a200ff057b82 */ /* 0x000e220000000800 */
[----:B------:R-:W-:Y:S02]  /*00a0*/  IADD3 R0, -R4, RZ, RZ ;  /* 0x000000ff04007210 */ /* 0x000fe40007ffe1ff */
[----:B------:R-:W-:-:S03]  /*00b0*/  MOV R3, R4 ;  /* 0x0000000400037202 */ /* 0x000fc60000000f00 */
[----:B0-----:R-:W-:Y:S01]  /*00c0*/  IMAD R4, R0, R5, UR4 ;  /* 0x0000000400047e24 */ /* 0x001fe2000f8e0205 */
[----:B------:R-:W-:Y:S06]  /*00d0*/  BRA `(.L_x_1) ;  /* 0x0000000000607947 */ /* 0x000fec0003800000 */
.L_x_0:
[----:B------:R-:W0:Y:S01]  /*00e0*/  LDC R9, c[0x0][0x288] ;  /* 0x0000a200ff097b82 */ /* 0x000e220000000800 */
[----:B------:R-:W1:Y:S07]  /*00f0*/  S2R R4, SR_CTAID.Z ;  /* 0x0000000000047919 */ /* 0x000e6e0000002700 */
[----:B------:R-:W1:Y:S01]  /*0100*/  LDC R7, c[0x0][0x2c0] ;  /* 0x0000b000ff077b82 */ /* 0x000e620000000800 */
[----:B0-----:R-:W0:Y:S01]  /*0110*/  I2F.U32.RP R0, R9 ;  /* 0x0000000900007306 */ /* 0x001e220000209000 */
[----:B------:R-:W-:-:S02]  /*0120*/  ISETP.NE.U32.AND P2, PT, R9, RZ, PT ;  /* 0x000000ff0900720c */ /* 0x000fc40003f45070 */
[----:B-1----:R-:W-:-:S05]  /*0130*/  IADD3 R7, R4, R7, RZ ;  /* 0x0000000704077210 */ /* 0x002fca0007ffe0ff */
[----:B0-----:R-:W0:Y:S02]  /*0140*/  MUFU.RCP R0, R0 ;  /* 0x0000000000007308 */ /* 0x001e240000001000 */
[----:B0-----:R-:W-:-:S06]  /*0150*/  VIADD R2, R0, 0xffffffe ;  /* 0x0ffffffe00027836 */ /* 0x001fcc0000000000 */
[----:B------:R0:W1:Y:S02]  /*0160*/  F2I.FTZ.U32.TRUNC.NTZ R3, R2 ;  /* 0x0000000200037305 */ /* 0x000064000021f000 */
[----:B0-----:R-:W-:Y:S01]  /*0170*/  IMAD.MOV.U32 R2, RZ, RZ, RZ ;  /* 0x000000ffff027224 */ /* 0x001fe200078e00ff */
[----:B-1----:R-:W-:-:S05]  /*0180*/  IADD3 R6, RZ, -R3, RZ ;  /* 0x80000003ff067210 */ /* 0x002fca0007ffe0ff */
[----:B------:R-:W-:-:S04]  /*0190*/  IMAD R5, R6, R9, RZ ;  /* 0x0000000906057224 */ /* 0x000fc800078e02ff */
[----:B------:R-:W-:-:S06]  /*01a0*/  IMAD.HI.U32 R3, R3, R5, R2 ;  /* 0x0000000503037227 */ /* 0x000fcc00078e0002 */
[----:B------:R-:W-:-:S05]  /*01b0*/  IMAD.HI.U32 R3, R3, R7, RZ ;  /* 0x0000000703037227 */ /* 0x000fca00078e00ff */
[----:B------:R-:W-:-:S05]  /*01c0*/  IADD3 R0, -R3, RZ, RZ ;  /* 0x000000ff03007210 */ /* 0x000fca0007ffe1ff */
[----:B------:R-:W-:-:S05]  /*01d0*/  IMAD R0, R9, R0, R7 ;  /* 0x0000000009007224 */ /* 0x000fca00078e0207 */
[----:B------:R-:W-:-:S13]  /*01e0*/  ISETP.GE.U32.AND P0, PT, R0, R9, PT ;  /* 0x000000090000720c */ /* 0x000fda0003f06070 */
[----:B------:R-:W-:Y:S01]  /*01f0*/  @P0 IMAD.IADD R0, R0, 0x1, -R9 ;  /* 0x0000000100000824 */ /* 0x000fe200078e0a09 */
[----:B------:R-:W-:-:S04]  /*0200*/  @P0 IADD3 R3, R3, 0x1, RZ ;  /* 0x0000000103030810 */ /* 0x000fc80007ffe0ff */
[----:B------:R-:W-:-:S13]  /*0210*/  ISETP.GE.U32.AND P1, PT, R0, R9, PT ;  /* 0x000000090000720c */ /* 0x000fda0003f26070 */
[----:B------:R-:W-:Y:S02]  /*0220*/  @P1 IADD3 R3, R3, 0x1, RZ ;  /* 0x0000000103031810 */ /* 0x000fe40007ffe0ff */
[----:B------:R-:W-:-:S05]  /*0230*/  @!P2 LOP3.LUT R3, RZ, R9, RZ, 0x33, !PT ;  /* 0x00000009ff03a212 */ /* 0x000fca00078e33ff */
[----:B------:R-:W-:-:S04]  /*0240*/  IMAD.MOV R4, RZ, RZ, -R3 ;  /* 0x000000ffff047224 */ /* 0x000fc800078e0a03 */
[----:B------:R-:W-:-:S07]  /*0250*/  IMAD R4, R9, R4, R7 ;  /* 0x0000000409047224 */ /* 0x000fce00078e0207 */
.L_x_1:
[----:B------:R-:W0:Y:S01]  /*0260*/  S2R R7, SR_CTAID.Y ;  /* 0x0000000000077919 */ /* 0x000e220000002600 */
[----:B------:R-:W-:Y:S01]  /*0270*/  ULDC UR4, c[0x0][0x4] ;  /* 0x0000010000047ab9 */ /* 0x000fe20000000800 */
[----:B------:R-:W0:Y:S02]  /*0280*/  S2R R0, SR_TID.Y ;  /* 0x0000000000007919 */ /* 0x000e240000002200 */
[----:B0-----:R-:W-:Y:S01]  /*0290*/  IMAD R7, R7, UR4, R0 ;  /* 0x0000000407077c24 */ /* 0x001fe2000f8e0200 */
[----:B------:R-:W-:-:S04]  /*02a0*/  ULDC.64 UR4, c[0x0][0x290] ;  /* 0x0000a40000047ab9 */ /* 0x000fc80000000a00 */
[----:B------:R-:W-:Y:S02]  /*02b0*/  ISETP.GE.U32.AND P0, PT, R7, UR4, PT ;  /* 0x0000000407007c0c */ /* 0x000fe4000bf06070 */
[----:B------:R-:W-:-:S04]  /*02c0*/  SHF.R.S32.HI R0, RZ, 0x1f, R7 ;  /* 0x0000001fff007819 */ /* 0x000fc80000011407 */
[----:B------:R-:W-:-:S13]  /*02d0*/  ISETP.GE.AND.EX P0, PT, R0, UR5, PT, P0 ;  /* 0x0000000500007c0c */ /* 0x000fda000bf06300 */
[----:B------:R-:W-:Y:S05]  /*02e0*/  @P0 EXIT ;  /* 0x000000000000094d */ /* 0x000fea0003800000 */
[----:B------:R-:W0:Y:S01]  /*02f0*/  S2R R6, SR_CTAID.X ;  /* 0x0000000000067919 */ /* 0x000e220000002500 */
[----:B------:R-:W-:Y:S01]  /*0300*/  ULDC UR4, c[0x0][0x0] ;  /* 0x0000000000047ab9 */ /* 0x000fe20000000800 */
[----:B------:R-:W0:Y:S02]  /*0310*/  S2R R5, SR_TID.X ;  /* 0x0000000000057919 */ /* 0x000e240000002100 */
[----:B0-----:R-:W-:Y:S01]  /*0320*/  IMAD R6, R6, UR4, R5 ;  /* 0x0000000406067c24 */ /* 0x001fe2000f8e0205 */
[----:B------:R-:W-:-:S04]  /*0330*/  ULDC.64 UR4, c[0x0][0x298] ;  /* 0x0000a60000047ab9 */ /* 0x000fc80000000a00 */
[----:B------:R-:W-:Y:S02]  /*0340*/  ISETP.GE.U32.AND P0, PT, R6, UR4, PT ;  /* 0x0000000406007c0c */ /* 0x000fe4000bf06070 */
[----:B------:R-:W-:-:S04]  /*0350*/  SHF.R.S32.HI R2, RZ, 0x1f, R6 ;  /* 0x0000001fff027819 */ /* 0x000fc80000011406 */
[----:B------:R-:W-:-:S13]  /*0360*/  ISETP.GE.AND.EX P0, PT, R2, UR5, PT, P0 ;  /* 0x0000000502007c0c */ /* 0x000fda000bf06300 */
[----:B------:R-:W-:Y:S05]  /*0370*/  @P0 EXIT ;  /* 0x000000000000094d */ /* 0x000fea0003800000 */
[----:B------:R-:W-:Y:S01]  /*0380*/  ULDC.64 UR4, c[0x0][0x268] ;  /* 0x00009a0000047ab9 */ /* 0x000fe20000000a00 */
[----:B------:R-:W-:Y:S01]  /*0390*/  ULDC.64 UR12, c[0x0][0x208] ;  /* 0x00008200000c7ab9 */ /* 0x000fe20000000a00 */
[----:B------:R-:W-:Y:S01]  /*03a0*/  IMAD R10, R0, UR4, RZ ;  /* 0x00000004000a7c24 */ /* 0x000fe2000f8e02ff */
[----:B------:R-:W-:Y:S01]  /*03b0*/  ULDC.64 UR8, c[0x0][0x220] ;  /* 0x0000880000087ab9 */ /* 0x000fe20000000a00 */
[----:B------:R-:W-:Y:S01]  /*03c0*/  IMAD.WIDE.U32 R8, R7, UR4, RZ ;  /* 0x0000000407087c25 */ /* 0x000fe2000f8e00ff */
[----:B------:R-:W-:-:S03]  /*03d0*/  ULDC.64 UR10, c[0x0][0x218] ;  /* 0x00008600000a7ab9 */ /* 0x000fc60000000a00 */
[----:B------:R-:W-:Y:S01]  /*03e0*/  IMAD R5, R7, UR5, R10 ;  /* 0x0000000507057c24 */ /* 0x000fe2000f8e020a */
[----:B------:R-:W-:Y:S02]  /*03f0*/  ULDC.64 UR4, c[0x0][0x270] ;  /* 0x00009c0000047ab9 */ /* 0x000fe40000000a00 */
[----:B------:R-:W-:Y:S02]  /*0400*/  IMAD R11, R2, UR4, RZ ;  /* 0x00000004020b7c24 */ /* 0x000fe4000f8e02ff */
[----:B------:R-:W-:Y:S02]  /*0410*/  IADD3 R9, R9, R5, RZ ;  /* 0x0000000509097210 */ /* 0x000fe40007ffe0ff */
[C---:B------:R-:W-:Y:S01]  /*0420*/  IMAD R13, R6.reuse, UR5, R11 ;  /* 0x00000005060d7c24 */ /* 0x040fe2000f8e020b */
[----:B------:R-:W-:Y:S01]  /*0430*/  SHF.R.S32.HI R5, RZ, 0x1f, R4 ;  /* 0x0000001fff057819 */ /* 0x000fe20000011404 */
[----:B------:R-:W-:Y:S01]  /*0440*/  IMAD.WIDE.U32 R10, R6, UR4, R8 ;  /* 0x00000004060a7c25 */ /* 0x000fe2000f8e0008 */
[----:B------:R-:W-:Y:S01]  /*0450*/  ULDC.64 UR4, c[0x0][0x260] ;  /* 0x0000980000047ab9 */ /* 0x000fe20000000a00 */
[----:B------:R-:W-:-:S02]  /*0460*/  SHF.R.S32.HI R8, RZ, 0x1f, R3 ;  /* 0x0000001fff087819 */ /* 0x000fc40000011403 */
[----:B------:R-:W-:Y:S01]  /*0470*/  IMAD R9, R5, UR4, RZ ;  /* 0x0000000405097c24 */ /* 0x000fe2000f8e02ff */
[----:B------:R-:W-:-:S03]  /*0480*/  IADD3 R11, R11, R13, RZ ;  /* 0x0000000d0b0b7210 */ /* 0x000fc60007ffe0ff */
[C---:B------:R-:W-:Y:S02]  /*0490*/  IMAD R9, R4.reuse, UR5, R9 ;  /* 0x0000000504097c24 */ /* 0x040fe4000f8e0209 */
[----:B------:R-:W-:Y:S01]  /*04a0*/  IMAD.WIDE.U32 R10, R4, UR4, R10 ;  /* 0x00000004040a7c25 */ /* 0x000fe2000f8e000a */
[----:B------:R-:W-:-:S03]  /*04b0*/  ULDC.64 UR4, c[0x0][0x258] ;  /* 0x0000960000047ab9 */ /* 0x000fc60000000a00 */
[----:B------:R-:W-:Y:S02]  /*04c0*/  IMAD R12, R8, UR4, RZ ;  /* 0x00000004080c7c24 */ /* 0x000fe4000f8e02ff */
[----:B------:R-:W-:Y:S02]  /*04d0*/  IMAD.IADD R11, R11, 0x1, R9 ;  /* 0x000000010b0b7824 */ /* 0x000fe400078e0209 */
[C---:B------:R-:W-:Y:S02]  /*04e0*/  IMAD R9, R3.reuse, UR5, R12 ;  /* 0x0000000503097c24 */ /* 0x040fe4000f8e020c */
[----:B------:R-:W-:Y:S01]  /*04f0*/  IMAD.WIDE.U32 R10, R3, UR4, R10 ;  /* 0x00000004030a7c25 */ /* 0x000fe2000f8e000a */
[----:B------:R-:W-:-:S04]  /*0500*/  ULDC.64 UR4, c[0x0][0x230] ;  /* 0x00008c0000047ab9 */ /* 0x000fc80000000a00 */
[----:B------:R-:W-:Y:S02]  /*0510*/  IADD3 R9, R11, R9, RZ ;  /* 0x000000090b097210 */ /* 0x000fe40007ffe0ff */
[----:B------:R-:W-:-:S04]  /*0520*/  LEA R12, P0, R10, UR4, 0x3 ;  /* 0x000000040a0c7c11 */ /* 0x000fc8000f8018ff */
[----:B------:R-:W-:-:S05]  /*0530*/  LEA.HI.X R13, R10, UR5, R9, 0x3, P0 ;  /* 0x000000050a0d7c11 */ /* 0x000fca00080f1c09 */
[----:B------:R-:W2:Y:S01]  /*0540*/  LDG.E.64 R10, desc[UR12][R12.64] ;  /* 0x0000000c0c0a7981 */ /* 0x000ea2000c1e1b00 */
[----:B------:R-:W-:Y:S02]  /*0550*/  UIMAD UR6, UR9, UR10, URZ ;  /* 0x0000000a090672a4 */ /* 0x000fe4000f8e023f */
[----:B------:R-:W-:Y:S02]  /*0560*/  UIMAD.WIDE.U32 UR4, UR8, UR10, URZ ;  /* 0x0000000a080472a5 */ /* 0x000fe4000f8e003f */
[----:B------:R-:W-:-:S03]  /*0570*/  UIMAD UR6, UR8, UR11, UR6 ;  /* 0x0000000b080672a4 */ /* 0x000fc6000f8e0206 */
[----:B------:R-:W-:Y:S01]  /*0580*/  ULDC.64 UR8, c[0x0][0x228] ;  /* 0x00008a0000087ab9 */ /* 0x000fe20000000a00 */
[----:B------:R-:W-:Y:S02]  /*0590*/  UIADD3 UR5, UR5, UR6, URZ ;  /* 0x0000000605057290 */ /* 0x000fe4000fffe03f */
[----:B------:R-:W-:Y:S02]  /*05a0*/  UIMAD.WIDE.U32 UR6, UR4, UR8, URZ ;  /* 0x00000008040672a5 */ /* 0x000fe4000f8e003f */
[----:B------:R-:W-:-:S04]  /*05b0*/  UIMAD UR5, UR5, UR8, URZ ;  /* 0x00000008050572a4 */ /* 0x000fc8000f8e023f */
[----:B------:R-:W-:-:S04]  /*05c0*/  UIMAD UR4, UR4, UR9, UR5 ;  /* 0x00000009040472a4 */ /* 0x000fc8000f8e0205 */
[----:B------:R-:W-:-:S06]  /*05d0*/  UIADD3 UR4, UR7, UR4, URZ ;  /* 0x0000000407047290 */ /* 0x000fcc000fffe03f */
[----:B------:R-:W-:Y:S01]  /*05e0*/  IMAD R9, R3, UR4, RZ ;  /* 0x0000000403097c24 */ /* 0x000fe2000f8e02ff */
[----:B------:R-:W-:-:S03]  /*05f0*/  ULDC.64 UR4, c[0x0][0x210] ;  /* 0x0000840000047ab9 */ /* 0x000fc60000000a00 */
[----:B------:R-:W-:Y:S02]  /*0600*/  IMAD R9, R8, UR6, R9 ;  /* 0x0000000608097c24 */ /* 0x000fe4000f8e0209 */
[----:B--2---:R-:W-:-:S05]  /*0610*/  IMAD.WIDE.U32 R10, R3, UR6, R10 ;  /* 0x00000006030a7c25 */ /* 0x004fca000f8e000a */
[----:B------:R-:W-:Y:S02]  /*0620*/  IADD3 R9, R11, R9, RZ ;  /* 0x000000090b097210 */ /* 0x000fe40007ffe0ff */
[----:B------:R-:W-:-:S04]  /*0630*/  LEA R12, P0, R10, UR4, 0x1 ;  /* 0x000000040a0c7c11 */ /* 0x000fc8000f8008ff */
[----:B------:R-:W-:Y:S01]  /*0640*/  LEA.HI.X R13, R10, UR5, R9, 0x1, P0 ;  /* 0x000000050a0d7c11 */ /* 0x000fe200080f0c09 */
[----:B------:R-:W-:-:S04]  /*0650*/  ULDC.64 UR4, c[0x0][0x2b0] ;  /* 0x0000ac0000047ab9 */ /* 0x000fc80000000a00 */
[----:B------:R-:W2:Y:S01]  /*0660*/  LDG.E.U16 R9, desc[UR12][R12.64] ;  /* 0x0000000c0c097981 */ /* 0x000ea2000c1e1500 */
[----:B------:R-:W-:Y:S02]  /*0670*/  IMAD R0, R0, UR4, RZ ;  /* 0x0000000400007c24 */ /* 0x000fe4000f8e02ff */
[----:B------:R-:W-:-:S04]  /*0680*/  IMAD.WIDE.U32 R10, R7, UR4, RZ ;  /* 0x00000004070a7c25 */ /* 0x000fc8000f8e00ff */
[----:B------:R-:W-:Y:S01]  /*0690*/  IMAD R7, R7, UR5, R0 ;  /* 0x0000000507077c24 */ /* 0x000fe2000f8e0200 */
[----:B------:R-:W-:Y:S02]  /*06a0*/  ULDC.64 UR4, c[0x0][0x2b8] ;  /* 0x0000ae0000047ab9 */ /* 0x000fe40000000a00 */
[----:B------:R-:W-:Y:S02]  /*06b0*/  IMAD R15, R2, UR4, RZ ;  /* 0x00000004020f7c24 */ /* 0x000fe4000f8e02ff */
[----:B------:R-:W-:Y:S02]  /*06c0*/  IMAD.IADD R11, R11, 0x1, R7 ;  /* 0x000000010b0b7824 */ /* 0x000fe400078e0207 */
[C---:B------:R-:W-:Y:S02]  /*06d0*/  IMAD R15, R6.reuse, UR5, R15 ;  /* 0x00000005060f7c24 */ /* 0x040fe4000f8e020f */
[----:B------:R-:W-:Y:S01]  /*06e0*/  IMAD.WIDE.U32 R6, R6, UR4, R10 ;  /* 0x0000000406067c25 */ /* 0x000fe2000f8e000a */
[----:B------:R-:W-:-:S03]  /*06f0*/  ULDC.64 UR4, c[0x0][0x2a8] ;  /* 0x0000aa0000047ab9 */ /* 0x000fc60000000a00 */
[----:B------:R-:W-:Y:S01]  /*0700*/  IMAD R5, R5, UR4, RZ ;  /* 0x0000000405057c24 */ /* 0x000fe2000f8e02ff */
[----:B------:R-:W-:-:S03]  /*0710*/  IADD3 R7, R7, R15, RZ ;  /* 0x0000000f07077210 */ /* 0x000fc60007ffe0ff */
        /* <DEDUP_REMOVED lines=8> */
[----:B------:R-:W-:Y:S01]  /*07a0*/  IMAD.IADD R3, R3, 0x1, R7 ;  /* 0x0000000103037824 */ /* 0x000fe200078e0207 */
[----:B------:R-:W-:-:S04]  /*07b0*/  LEA R4, P0, R2, UR4, 0x1 ;  /* 0x0000000402047c11 */ /* 0x000fc8000f8008ff */
[----:B------:R-:W-:-:S05]  /*07c0*/  LEA.HI.X R5, R2, UR5, R3, 0x1, P0 ;  /* 0x0000000502057c11 */ /* 0x000fca00080f0c03 */
[----:B--2---:R-:W-:Y:S01]  /*07d0*/  STG.E.U16 desc[UR12][R4.64], R9 ;  /* 0x0000000904007986 */ /* 0x004fe2000c10150c */
[----:B------:R-:W-:Y:S05]  /*07e0*/  EXIT ;  /* 0x000000000000794d */ /* 0x000fea0003800000 */
        .weak           $__internal_0_$__cuda_sm20_div_s64
        .type           $__internal_0_$__cuda_sm20_div_s64,@function
        .size           $__internal_0_$__cuda_sm20_div_s64,(.L_x_684 - $__internal_0_$__cuda_sm20_div_s64)
$__internal_0_$__cuda_sm20_div_s64:
[----:B------:R-:W0:Y:S02]  /*07f0*/  LDC.64 R2, c[0x0][0x288] ;  /* 0x0000a200ff027b82 */ /* 0x000e240000000a00 */
[-C--:B0-----:R-:W-:Y:S02]  /*0800*/  IADD3 R5, P0, RZ, -R2.reuse, RZ ;  /* 0x80000002ff057210 */ /* 0x081fe40007f1e0ff */
[----:B------:R-:W-:Y:S02]  /*0810*/  ISETP.GE.AND P1, PT, R3, RZ, PT ;  /* 0x000000ff0300720c */ /* 0x000fe40003f26270 */
[-C--:B------:R-:W-:Y:S02]  /*0820*/  IADD3.X R6, RZ, ~R3.reuse, RZ, P0, !PT ;  /* 0x80000003ff067210 */ /* 0x080fe400007fe4ff */
[----:B------:R-:W-:Y:S02]  /*0830*/  SEL R4, R5, R2, !P1 ;  /* 0x0000000205047207 */ /* 0x000fe40004800000 */
[----:B------:R-:W-:-:S04]  /*0840*/  SEL R5, R6, R3, !P1 ;  /* 0x0000000306057207 */ /* 0x000fc80004800000 */
[----:B------:R-:W0:Y:S08]  /*0850*/  I2F.U64.RP R10, R4 ;  /* 0x00000004000a7312 */ /* 0x000e300000309000 */
[----:B0-----:R-:W0:Y:S02]  /*0860*/  MUFU.RCP R10, R10 ;  /* 0x0000000a000a7308 */ /* 0x001e240000001000 */
[----:B0-----:R-:W-:-:S06]  /*0870*/  IADD3 R6, R10, 0x1ffffffe, RZ ;  /* 0x1ffffffe0a067810 */ /* 0x001fcc0007ffe0ff */
[----:B------:R-:W0:Y:S02]  /*0880*/  F2I.U64.TRUNC R6, R6 ;  /* 0x0000000600067311 */ /* 0x000e24000020d800 */
[----:B0-----:R-:W-:-:S04]  /*0890*/  IMAD.WIDE.U32 R8, R6, R4, RZ ;  /* 0x0000000406087225 */ /* 0x001fc800078e00ff */
[----:B------:R-:W-:Y:S01]  /*08a0*/  IMAD R9, R6, R5, R9 ;  /* 0x0000000506097224 */ /* 0x000fe200078e0209 */
[----:B------:R-:W-:-:S03]  /*08b0*/  IADD3 R11, P0, RZ, -R8, RZ ;  /* 0x80000008ff0b7210 */ /* 0x000fc60007f1e0ff */
[----:B------:R-:W-:Y:S02]  /*08c0*/  IMAD R9, R7, R4, R9 ;  /* 0x0000000407097224 */ /* 0x000fe400078e0209 */
[----:B------:R-:W-:-:S04]  /*08d0*/  IMAD.HI.U32 R8, R6, R11, RZ ;  /* 0x0000000b06087227 */ /* 0x000fc800078e00ff */
[----:B------:R-:W-:Y:S01]  /*08e0*/  IMAD.X R13, RZ, RZ, ~R9, P0 ;  /* 0x000000ffff0d7224 */ /* 0x000fe200000e0e09 */
[----:B------:R-:W-:-:S03]  /*08f0*/  MOV R9, R6 ;  /* 0x0000000600097202 */ /* 0x000fc60000000f00 */
[-C--:B------:R-:W-:Y:S02]  /*0900*/  IMAD R15, R7, R13.reuse, RZ ;  /* 0x0000000d070f7224 */ /* 0x080fe400078e02ff */
[----:B------:R-:W-:-:S04]  /*0910*/  IMAD.WIDE.U32 R8, P0, R6, R13, R8 ;  /* 0x0000000d06087225 */ /* 0x000fc80007800008 */
[----:B------:R-:W-:-:S04]  /*0920*/  IMAD.HI.U32 R13, R7, R13, RZ ;  /* 0x0000000d070d7227 */ /* 0x000fc800078e00ff */
[----:B------:R-:W-:-:S05]  /*0930*/  IMAD.HI.U32 R8, P2, R7, R11, R8 ;  /* 0x0000000b07087227 */ /* 0x000fca0007840008 */
[----:B------:R-:W-:Y:S02]  /*0940*/  IADD3 R9, P3, R15, R8, RZ ;  /* 0x000000080f097210 */ /* 0x000fe40007f7e0ff */
[----:B------:R-:W-:-:S03]  /*0950*/  IADD3.X R8, R13, R7, RZ, P0, !PT ;  /* 0x000000070d087210 */ /* 0x000fc600007fe4ff */
[----:B------:R-:W-:Y:S01]  /*0960*/  IMAD.WIDE.U32 R6, R9, R4, RZ ;  /* 0x0000000409067225 */ /* 0x000fe200078e00ff */
[----:B------:R-:W-:-:S03]  /*0970*/  IADD3.X R11, RZ, RZ, R8, P3, P2 ;  /* 0x000000ffff0b7210 */ /* 0x000fc60001fe4408 */
[----:B------:R-:W-:Y:S01]  /*0980*/  IMAD R7, R9, R5, R7 ;  /* 0x0000000509077224 */ /* 0x000fe200078e0207 */
[----:B------:R-:W-:-:S03]  /*0990*/  IADD3 R13, P0, RZ, -R6, RZ ;  /* 0x80000006ff0d7210 */ /* 0x000fc60007f1e0ff */
[----:B------:R-:W-:Y:S02]  /*09a0*/  IMAD R7, R11, R4, R7 ;  /* 0x000000040b077224 */ /* 0x000fe400078e0207 */
[----:B------:R-:W-:-:S04]  /*09b0*/  IMAD.HI.U32 R8, R9, R13, RZ ;  /* 0x0000000d09087227 */ /* 0x000fc800078e00ff */
[----:B------:R-:W-:Y:S01]  /*09c0*/  IMAD.X R6, RZ, RZ, ~R7, P0 ;  /* 0x000000ffff067224 */ /* 0x000fe200000e0e07 */
[----:B------:R-:W-:-:S03]  /*09d0*/  HFMA2.MMA R7, -RZ, RZ, 0, 0 ;  /* 0x00000000ff077435 */ /* 0x000fc600000001ff */
[----:B------:R-:W-:-:S04]  /*09e0*/  IMAD.WIDE.U32 R8, P0, R9, R6, R8 ;  /* 0x0000000609087225 */ /* 0x000fc80007800008 */
[C---:B------:R-:W-:Y:S02]  /*09f0*/  IMAD R10, R11.reuse, R6, RZ ;  /* 0x000000060b0a7224 */ /* 0x040fe400078e02ff */
[----:B------:R-:W-:-:S04]  /*0a00*/  IMAD.HI.U32 R9, P2, R11, R13, R8 ;  /* 0x0000000d0b097227 */ /* 0x000fc80007840008 */
[----:B------:R-:W-:Y:S01]  /*0a10*/  IMAD.HI.U32 R8, R11, R6, RZ ;  /* 0x000000060b087227 */ /* 0x000fe200078e00ff */
[----:B------:R-:W-:-:S04]  /*0a20*/  IADD3 R9, P3, R10, R9, RZ ;  /* 0x000000090a097210 */ /* 0x000fc80007f7e0ff */
[----:B------:R-:W-:Y:S01]  /*0a30*/  IADD3.X R11, R8, R11, RZ, P0, !PT ;  /* 0x0000000b080b7210 */ /* 0x000fe200007fe4ff */
[----:B------:R-:W-:-:S03]  /*0a40*/  IMAD.HI.U32 R6, R9, UR4, RZ ;  /* 0x0000000409067c27 */ /* 0x000fc6000f8e00ff */
[----:B------:R-:W-:Y:S01]  /*0a50*/  IADD3.X R11, RZ, RZ, R11, P3, P2 ;  /* 0x000000ffff0b7210 */ /* 0x000fe20001fe440b */
[----:B------:R-:W-:-:S04]  /*0a60*/  IMAD.WIDE.U32 R6, RZ, R9, R6 ;  /* 0x00000009ff067225 */ /* 0x000fc800078e0006 */
[----:B------:R-:W-:-:S04]  /*0a70*/  IMAD.HI.U32 R6, P0, R11, UR4, R6 ;  /* 0x000000040b067c27 */ /* 0x000fc8000f800006 */
[----:B------:R-:W-:Y:S01]  /*0a80*/  IMAD.X R8, RZ, RZ, RZ, P0 ;  /* 0x000000ffff087224 */ /* 0x000fe200000e06ff */
[----:B------:R-:W-:-:S04]  /*0a90*/  IADD3 R9, P2, RZ, R6, RZ ;  /* 0x00000006ff097210 */ /* 0x000fc80007f5e0ff */
[----:B------:R-:W-:Y:S01]  /*0aa0*/  IADD3.X R11, RZ, R8, RZ, P2, !PT ;  /* 0x00000008ff0b7210 */ /* 0x000fe200017fe4ff */
[----:B------:R-:W-:-:S04]  /*0ab0*/  IMAD.WIDE.U32 R6, R9, R4, RZ ;  /* 0x0000000409067225 */ /* 0x000fc800078e00ff */
[C---:B------:R-:W-:Y:S01]  /*0ac0*/  IMAD R7, R9.reuse, R5, R7 ;  /* 0x0000000509077224 */ /* 0x040fe200078e0207 */
[----:B------:R-:W-:Y:S02]  /*0ad0*/  IADD3 R13, P2, -R6, UR4, RZ ;  /* 0x00000004060d7c10 */ /* 0x000fe4000ff5e1ff */
[----:B------:R-:W-:Y:S01]  /*0ae0*/  IADD3 R6, R9, 0x1, RZ ;  /* 0x0000000109067810 */ /* 0x000fe20007ffe0ff */
[-C--:B------:R-:W-:Y:S01]  /*0af0*/  IMAD R7, R11, R4.reuse, R7 ;  /* 0x000000040b077224 */ /* 0x080fe200078e0207 */
[----:B------:R-:W-:-:S04]  /*0b00*/  ISETP.GE.U32.AND P0, PT, R13, R4, PT ;  /* 0x000000040d00720c */ /* 0x000fc80003f06070 */
[----:B------:R-:W-:Y:S02]  /*0b10*/  IADD3.X R15, RZ, ~R7, RZ, P2, !PT ;  /* 0x80000007ff0f7210 */ /* 0x000fe400017fe4ff */
[----:B------:R-:W-:Y:S02]  /*0b20*/  IADD3 R7, P2, R13, -R4, RZ ;  /* 0x800000040d077210 */ /* 0x000fe40007f5e0ff */
[----:B------:R-:W-:-:S03]  /*0b30*/  ISETP.GE.U32.AND.EX P0, PT, R15, R5, PT, P0 ;  /* 0x000000050f00720c */ /* 0x000fc60003f06100 */
[----:B------:R-:W-:Y:S01]  /*0b40*/  IMAD.X R11, R15, 0x1, ~R5, P2 ;  /* 0x000000010f0b7824 */ /* 0x000fe200010e0e05 */
[----:B------:R-:W-:Y:S02]  /*0b50*/  SEL R7, R7, R13, P0 ;  /* 0x0000000d07077207 */ /* 0x000fe40000000000 */
[----:B------:R-:W-:Y:S02]  /*0b60*/  SEL R9, R6, R9, P0 ;  /* 0x0000000906097207 */ /* 0x000fe40000000000 */
[----:B------:R-:W-:Y:S02]  /*0b70*/  SEL R11, R11, R15, P0 ;  /* 0x0000000f0b0b7207 */ /* 0x000fe40000000000 */
[----:B------:R-:W-:Y:S02]  /*0b80*/  ISETP.GE.U32.AND P0, PT, R7, R4, PT ;  /* 0x000000040700720c */ /* 0x000fe40003f06070 */
[----:B------:R-:W-:Y:S02]  /*0b90*/  IADD3 R4, R9, 0x1, RZ ;  /* 0x0000000109047810 */ /* 0x000fe40007ffe0ff */
[----:B------:R-:W-:-:S04]  /*0ba0*/  ISETP.GE.U32.AND.EX P0, PT, R11, R5, PT, P0 ;  /* 0x000000050b00720c */ /* 0x000fc80003f06100 */
[----:B------:R-:W-:Y:S02]  /*0bb0*/  SEL R4, R4, R9, P0 ;  /* 0x0000000904047207 */ /* 0x000fe40000000000 */
[----:B------:R-:W-:Y:S02]  /*0bc0*/  ISETP.NE.U32.AND P0, PT, R2, RZ, PT ;  /* 0x000000ff0200720c */ /* 0x000fe40003f05070 */
[----:B------:R-:W-:Y:S01]  /*0bd0*/  MOV R2, R0 ;  /* 0x0000000000027202 */ /* 0x000fe20000000f00 */
[----:B------:R-:W-:Y:S01]  /*0be0*/  IMAD.MOV R5, RZ, RZ, -R4 ;  /* 0x000000ffff057224 */ /* 0x000fe200078e0a04 */
[----:B------:R-:W-:Y:S01]  /*0bf0*/  ISETP.NE.AND.EX P0, PT, R3, RZ, PT, P0 ;  /* 0x000000ff0300720c */ /* 0x000fe20003f05300 */
[----:B------:R-:W-:-:S03]  /*0c00*/  HFMA2.MMA R3, -RZ, RZ, 0, 0 ;  /* 0x00000000ff037435 */ /* 0x000fc600000001ff */
[----:B------:R-:W-:-:S04]  /*0c10*/  SEL R4, R5, R4, !P1 ;  /* 0x0000000405047207 */ /* 0x000fc80004800000 */
[----:B------:R-:W-:Y:S01]  /*0c20*/  SEL R4, R4, 0xffffffff, P0 ;  /* 0xffffffff04047807 */ /* 0x000fe20000000000 */
[----:B------:R-:W-:Y:S06]  /*0c30*/  RET.REL.NODEC R2 `(_ZN2at6native31max_unpooling3d_backward_kernelIN3c108BFloat16EEEvPKT_lllNS_27GenericPackedTensorAccessorIlLm4ENS_16DefaultPtrTraitsElEENS7_IS4_Lm4ES8_lEEi) ;  /* 0xfffffff002f07950 */ /* 0x000fec0003c3ffff */
.L_x_2:
[----:B------:R-:W-:-:S00]  /*0c40*/  BRA `(.L_x_2) ;  /* 0xfffffffc00fc7947 */ /* 0x000fc0000383ffff */
[----:B------:R-:W-:-:S00]  /*0c50*/  NOP ;  /* 0x0000000000007918 */ /* 0x000fc00000000000 */
        /* <DEDUP_REMOVED lines=10> */
.L_x_684:


//--------------------- .text._ZN2at6native31max_unpooling3d_backward_kernelIN3c104HalfEEEvPKT_lllNS_27GenericPackedTensorAccessorIlLm4ENS_16DefaultPtrTraitsElEENS7_IS4_Lm4ES8_lEEi --------------------------
	.section	.text._ZN2at6native31max_unpooling3d_backward_kernelIN3c104HalfEEEvPKT_lllNS_27GenericPackedTensorAccessorIlLm4ENS_16DefaultPtrTraitsElEENS7_IS4_Lm4ES8_lEEi,"ax",@progbits
	.align	128
        .global         _ZN2at6native31max_unpooling3d_backward_kernelIN3c104HalfEEEvPKT_lllNS_27GenericPackedTensorAccessorIlLm4ENS_16DefaultPtrTraitsElEENS7_IS4_Lm4ES8_lEEi
        .type           _ZN2at6native31max_unpooling3d_backward_kernelIN3c104HalfEEEvPKT_lllNS_27GenericPackedTensorAccessorIlLm4ENS_16DefaultPtrTraitsElEENS7_IS4_Lm4ES8_lEEi,@function
        .size           _ZN2at6native31max_unpooling3d_backward_kernelIN3c104HalfEEEvPKT_lllNS_27GenericPackedTensorAccessorIlLm4ENS_16DefaultPtrTraitsElEENS7_IS4_Lm4ES8_lEEi,(.L_x_685 - _ZN2at6native31max_unpooling3d_backward_kernelIN3c104HalfEEEvPKT_lllNS_27GenericPackedTensorAccessorIlLm4ENS_16DefaultPtrTraitsElEENS7_IS4_Lm4ES8_lEEi)
        .other          _ZN2at6native31max_unpooling3d_backward_kernelIN3c104HalfEEEvPKT_lllNS_27GenericPackedTensorAccessorIlLm4ENS_16DefaultPtrTraitsElEENS7_IS4_Lm4ES8_lEEi,@"STO_CUDA_ENTRY STV_DEFAULT"
_ZN2at6native31max_unpooling3d_backward_kernelIN3c104HalfEEEvPKT_lllNS_27GenericPackedTensorAccessorIlLm4ENS_16DefaultPtrTraitsElEENS7_IS4_Lm4ES8_lEEi:
.text._ZN2at6native31max_unpooling3d_backward_kernelIN3c104HalfEEEvPKT_lllNS_27GenericPackedTensorAccessorIlLm4ENS_16DefaultPtrTraitsElEENS7_IS4_Lm4ES8_lEEi:
        /* <DEDUP_REMOVED lines=8> */
[----:B------:R-:W-:Y:S05]  /*0080*/  CALL.REL.NOINC `($__internal_1_$__cuda_sm20_div_s64) ;  /* 0x0000000400d87944 */ /* 0x000fea0003c00000 */
[----:B------:R-:W0:Y:S01]  /*0090*/  LDC R5, c[0x0][0x288] ;  /* 0x0000a200ff057b82 */ /* 0x000e220000000800 */
[----:B------:R-:W-:Y:S02]  /*00a0*/  IADD3 R0, -R4, RZ, RZ ;  /* 0x000000ff04007210 */ /* 0x000fe40007ffe1ff */
[----:B------:R-:W-:-:S03]  /*00b0*/  MOV R3, R4 ;  /* 0x0000000400037202 */ /* 0x000fc60000000f00 */
[----:B0-----:R-:W-:Y:S01]  /*00c0*/  IMAD R4, R0, R5, UR4 ;  /* 0x0000000400047e24 */ /* 0x001fe2000f8e0205 */
[----:B------:R-:W-:Y:S06]  /*00d0*/  BRA `(.L_x_4) ;  /* 0x0000000000607947 */ /* 0x000fec0003800000 */
.L_x_3:
        /* <DEDUP_REMOVED lines=24> */
.L_x_4:
        /* <DEDUP_REMOVED lines=89> */
        .weak           $__internal_1_$__cuda_sm20_div_s64
        .type           $__internal_1_$__cuda_sm20_div_s64,@function
        .size           $__internal_1_$__cuda_sm20_div_s64,(.L_x_685 - $__internal_1_$__cuda_sm20_div_s64)
$__internal_1_$__cuda_sm20_div_s64:
        /* <DEDUP_REMOVED lines=68> */
[----:B------:R-:W-:Y:S06]  /*0c30*/  RET.REL.NODEC R2 `(_ZN2at6native31max_unpooling3d_backward_kernelIN3c104HalfEEEvPKT_lllNS_27GenericPackedTensorAccessorIlLm4ENS_16DefaultPtrTraitsElEENS7_IS4_Lm4ES8_lEEi) ;  /* 0xfffffff002f07950 */ /* 0x000fec0003c3ffff */
.L_x_5:
        /* <DEDUP_REMOVED lines=12> */
.L_x_685:


//--------------------- .text._ZN2at6native31max_unpooling3d_backward_kernelIfEEvPKT_lllNS_27GenericPackedTensorAccessorIlLm4ENS_16DefaultPtrTraitsElEENS5_IS2_Lm4ES6_lEEi --------------------------
	.section	.text._ZN2at6native31max_unpooling3d_backward_kernelIfEEvPKT_lllNS_27GenericPackedTensorAccessorIlLm4ENS_16DefaultPtrTraitsElEENS5_IS2_Lm4ES6_lEEi,"ax",@progbits
	.align	128
        .global         _ZN2at6native31max_unpooling3d_backward_kernelIfEEvPKT_lllNS_27GenericPackedTensorAccessorIlLm4ENS_16DefaultPtrTraitsElEENS5_IS2_Lm4ES6_lEEi
        .type           _ZN2at6native31max_unpooling3d_backward_kernelIfEEvPKT_lllNS_27GenericPackedTensorAccessorIlLm4ENS_16DefaultPtrTraitsElEENS5_IS2_Lm4ES6_lEEi,@function
        .size           _ZN2at6native31max_unpooling3d_backward_kernelIfEEvPKT_lllNS_27GenericPackedTensorAccessorIlLm4ENS_16DefaultPtrTraitsElEENS5_IS2_Lm4ES6_lEEi,(.L_x_686 - _ZN2at6native31max_unpooling3d_backward_kernelIfEEvPKT_lllNS_27GenericPackedTensorAccessorIlLm4ENS_16DefaultPtrTraitsElEENS5_IS2_Lm4ES6_lEEi)
        .other          _ZN2at6native31max_unpooling3d_backward_kernelIfEEvPKT_lllNS_27GenericPackedTensorAccessorIlLm4ENS_16DefaultPtrTraitsElEENS5_IS2_Lm4ES6_lEEi,@"STO_CUDA_ENTRY STV_DEFAULT"
_ZN2at6native31max_unpooling3d_backward_kernelIfEEvPKT_lllNS_27GenericPackedTensorAccessorIlLm4ENS_16DefaultPtrTraitsElEENS5_IS2_Lm4ES6_lEEi:
.text._ZN2at6native31max_unpooling3d_backward_kernelIfEEvPKT_lllNS_27GenericPackedTensorAccessorIlLm4ENS_16DefaultPtrTraitsElEENS5_IS2_Lm4ES6_lEEi:
        /* <DEDUP_REMOVED lines=8> */
[----:B------:R-:W-:Y:S05]  /*0080*/  CALL.REL.NOINC `($__internal_2_$__cuda_sm20_div_s64) ;  /* 0x0000000400d87944 */ /* 0x000fea0003c00000 */
[----:B------:R-:W0:Y:S01]  /*0090*/  LDC R5, c[0x0][0x288] ;  /* 0x0000a200ff057b82 */ /* 0x000e220000000800 */
[----:B------:R-:W-:Y:S02]  /*00a0*/  IADD3 R0, -R4, RZ, RZ ;  /* 0x000000ff04007210 */ /* 0x000fe40007ffe1ff */
[----:B------:R-:W-:-:S03]  /*00b0*/  MOV R3, R4 ;  /* 0x0000000400037202 */ /* 0x000fc60000000f00 */
[----:B0-----:R-:W-:Y:S01]  /*00c0*/  IMAD R4, R0, R5, UR4 ;  /* 0x0000000400047e24 */ /* 0x001fe2000f8e0205 */
[----:B------:R-:W-:Y:S06]  /*00d0*/  BRA `(.L_x_7) ;  /* 0x0000000000607947 */ /* 0x000fec0003800000 */
.L_x_6:
        /* <DEDUP_REMOVED lines=24> */
.L_x_7:
        /* <DEDUP_REMOVED lines=64> */
[----:B------:R-:W2:Y:S01]  /*0660*/  LDG.E R9, desc[UR12][R12.64] ;  /* 0x0000000c0c097981 */ /* 0x000ea2000c1e1900 */
        /* <DEDUP_REMOVED lines=22> */
[----:B--2---:R-:W-:Y:S01]  /*07d0*/  STG.E desc[UR12][R4.64], R9 ;  /* 0x0000000904007986 */ /* 0x004fe2000c10190c */
[----:B------:R-:W-:Y:S05]  /*07e0*/  EXIT ;  /* 0x000000000000794d */ /* 0x000fea0003800000 */
        .weak           $__internal_2_$__cuda_sm20_div_s64
        .type           $__internal_2_$__cuda_sm20_div_s64,@function
        .size           $__internal_2_$__cuda_sm20_div_s64,(.L_x_686 - $__internal_2_$__cuda_sm20_div_s64)
$__internal_2_$__cuda_sm20_div_s64:
        /* <DEDUP_REMOVED lines=68> */
[----:B------:R-:W-:Y:S06]  /*0c30*/  RET.REL.NODEC R2 `(_ZN2at6native31max_unpooling3d_backward_kernelIfEEvPKT_lllNS_27GenericPackedTensorAccessorIlLm4ENS_16DefaultPtrTraitsElEENS5_IS2_Lm4ES6_lEEi) ;  /* 0xfffffff002f07950 */ /* 0x000fec0003c3ffff */
.L_x_8:
        /* <DEDUP_REMOVED lines=12> */
.L_x_686:


//--------------------- .text._ZN2at6native31max_unpooling3d_backward_kernelIdEEvPKT_lllNS_27GenericPackedTensorAccessorIlLm4ENS_16DefaultPtrTraitsElEENS5_IS2_Lm4ES6_lEEi --------------------------
	.section	.text._ZN2at6native31max_unpooling3d_backward_kernelIdEEvPKT_lllNS_27GenericPackedTensorAccessorIlLm4ENS_16DefaultPtrTraitsElEENS5_IS2_Lm4ES6_lEEi,"ax",@progbits
	.align	128
        .global         _ZN2at6native31max_unpooling3d_backward_kernelIdEEvPKT_lllNS_27GenericPackedTensorAccessorIlLm4ENS_16DefaultPtrTraitsElEENS5_IS2_Lm4ES6_lEEi
        .type           _ZN2at6native31max_unpooling3d_backward_kernelIdEEvPKT_lllNS_27GenericPackedTensorAccessorIlLm4ENS_16DefaultPtrTraitsElEENS5_IS2_Lm4ES6_lEEi,@function
        .size           _ZN2at6native31max_unpooling3d_backward_kernelIdEEvPKT_lllNS_27GenericPackedTensorAccessorIlLm4ENS_16DefaultPtrTraitsElEENS5_IS2_Lm4ES6_lEEi,(.L_x_687 - _ZN2at6native31max_unpooling3d_backward_kernelIdEEvPKT_lllNS_27GenericPackedTensorAccessorIlLm4ENS_16DefaultPtrTraitsElEENS5_IS2_Lm4ES6_lEEi)
        .other          _ZN2at6native31max_unpooling3d_backward_kernelIdEEvPKT_lllNS_27GenericPackedTensorAccessorIlLm4ENS_16DefaultPtrTraitsElEENS5_IS2_Lm4ES6_lEEi,@"STO_CUDA_ENTRY STV_DEFAULT"
_ZN2at6native31max_unpooling3d_backward_kernelIdEEvPKT_lllNS_27GenericPackedTensorAccessorIlLm4ENS_16DefaultPtrTraitsElEENS5_IS2_Lm4ES6_lEEi:
.text._ZN2at6native31max_unpooling3d_backward_kernelIdEEvPKT_lllNS_27GenericPackedTensorAccessorIlLm4ENS_16DefaultPtrTraitsElEENS5_IS2_Lm4ES6_lEEi:
        /* <DEDUP_REMOVED lines=8> */
[----:B------:R-:W-:Y:S05]  /*0080*/  CALL.REL.NOINC `($__internal_3_$__cuda_sm20_div_s64) ;  /* 0x0000000400d87944 */ /* 0x000fea0003c00000 */
[----:B------:R-:W0:Y:S01]  /*0090*/  LDC R5, c[0x0][0x288] ;  /* 0x0000a200ff057b82 */ /* 0x000e220000000800 */
[----:B------:R-:W-:Y:S02]  /*00a0*/  IADD3 R0, -R4, RZ, RZ ;  /* 0x000000ff04007210 */ /* 0x000fe40007ffe1ff */
[----:B------:R-:W-:-:S03]  /*00b0*/  MOV R3, R4 ;  /* 0x0000000400037202 */ /* 0x000fc60000000f00 */
[----:B0-----:R-:W-:Y:S01]  /*00c0*/  IMAD R4, R0, R5, UR4 ;  /* 0x0000000400047e24 */ /* 0x001fe2000f8e0205 */
[----:B------:R-:W-:Y:S06]  /*00d0*/  BRA `(.L_x_10) ;  /* 0x0000000000607947 */ /* 0x000fec0003800000 */
.L_x_9:
        /* <DEDUP_REMOVED lines=24> */
.L_x_10:
        /* <DEDUP_REMOVED lines=64> */
[----:B------:R-:W2:Y:S01]  /*0660*/  LDG.E.64 R10, desc[UR12][R12.64] ;  /* 0x0000000c0c0a7981 */ /* 0x000ea2000c1e1b00 */
        /* <DEDUP_REMOVED lines=22> */
[----:B--2---:R-:W-:Y:S01]  /*07d0*/  STG.E.64 desc[UR12][R4.64], R10 ;  /* 0x0000000a04007986 */ /* 0x004fe2000c101b0c */
[----:B------:R-:W-:Y:S05]  /*07e0*/  EXIT ;  /* 0x000000000000794d */ /* 0x000fea0003800000 */
        .weak           $__internal_3_$__cuda_sm20_div_s64
        .type           $__internal_3_$__cuda_sm20_div_s64,@function
        .size           $__internal_3_$__cuda_sm20_div_s64,(.L_x_687 - $__internal_3_$__cuda_sm20_div_s64)
$__internal_3_$__cuda_sm20_div_s64:
        /* <DEDUP_REMOVED lines=68> */
[----:B------:R-:W-:Y:S06]  /*0c30*/  RET.REL.NODEC R2 `(_ZN2at6native31max_unpooling3d_backward_kernelIdEEvPKT_lllNS_27GenericPackedTensorAccessorIlLm4ENS_16DefaultPtrTraitsElEENS5_IS2_Lm4ES6_lEEi) ;  /* 0xfffffff002f07950 */ /* 0x000fec0003c3ffff */
.L_x_11:
        /* <DEDUP_REMOVED lines=12> */
.L_x_687:


//--------------------- .text._ZN2at6native31max_unpooling3d_backward_kernelIsEEvPKT_lllNS_27GenericPackedTensorAccessorIlLm4ENS_16DefaultPtrTraitsElEENS5_IS2_Lm4ES6_lEEi --------------------------
	.section	.text._ZN2at6native31max_unpooling3d_backward_kernelIsEEvPKT_lllNS_27GenericPackedTensorAccessorIlLm4ENS_16DefaultPtrTraitsElEENS5_IS2_Lm4ES6_lEEi,"ax",@progbits
	.align	128
        .global         _ZN2at6native31max_unpooling3d_backward_kernelIsEEvPKT_lllNS_27GenericPackedTensorAccessorIlLm4ENS_16DefaultPtrTraitsElEENS5_IS2_Lm4ES6_lEEi
        .type           _ZN2at6native31max_unpooling3d_backward_kernelIsEEvPKT_lllNS_27GenericPackedTensorAccessorIlLm4ENS_16DefaultPtrTraitsElEENS5_IS2_Lm4ES6_lEEi,@function
        .size           _ZN2at6native31max_unpooling3d_backward_kernelIsEEvPKT_lllNS_27GenericPackedTensorAccessorIlLm4ENS_16DefaultPtrTraitsElEENS5_IS2_Lm4ES6_lEEi,(.L_x_688 - _ZN2at6native31max_unpooling3d_backward_kernelIsEEvPKT_lllNS_27GenericPackedTensorAccessorIlLm4ENS_16DefaultPtrTraitsElEENS5_IS2_Lm4ES6_lEEi)
        .other          _ZN2at6native31max_unpooling3d_backward_kernelIsEEvPKT_lllNS_27GenericPackedTensorAccessorIlLm4ENS_16DefaultPtrTraitsElEENS5_IS2_Lm4ES6_lEEi,@"STO_CUDA_ENTRY STV_DEFAULT"
_ZN2at6native31max_unpooling3d_backward_kernelIsEEvPKT_lllNS_27GenericPackedTensorAccessorIlLm4ENS_16DefaultPtrTraitsElEENS5_IS2_Lm4ES6_lEEi:
.text._ZN2at6native31max_unpooling3d_backward_kernelIsEEvPKT_lllNS_27GenericPackedTensorAccessorIlLm4ENS_16DefaultPtrTraitsElEENS5_IS2_Lm4ES6_lEEi:
        /* <DEDUP_REMOVED lines=8> */
[----:B------:R-:W-:Y:S05]  /*0080*/  CALL.REL.NOINC `($__internal_4_$__cuda_sm20_div_s64) ;  /* 0x0000000400d87944 */ /* 0x000fea0003c00000 */
[----:B------:R-:W0:Y:S01]  /*0090*/  LDC R5, c[0x0][0x288] ;  /* 0x0000a200ff057b82 */ /* 0x000e220000000800 */
[----:B------:R-:W-:Y:S02]  /*00a0*/  IADD3 R0, -R4, RZ, RZ ;  /* 0x000000ff04007210 */ /* 0x000fe40007ffe1ff */
[----:B------:R-:W-:-:S03]  /*00b0*/  MOV R3, R4 ;  /* 0x0000000400037202 */ /* 0x000fc60000000f00 */
[----:B0-----:R-:W-:Y:S01]  /*00c0*/  IMAD R4, R0, R5, UR4 ;  /* 0x0000000400047e24 */ /* 0x001fe2000f8e0205 */
[----:B------:R-:W-:Y:S06]  /*00d0*/  BRA `(.L_x_13) ;  /* 0x0000000000607947 */ /* 0x000fec0003800000 */
.L_x_12:
        /* <DEDUP_REMOVED lines=24> */
.L_x_13:
        /* <DEDUP_REMOVED lines=89> */
        .weak           $__internal_4_$__cuda_sm20_div_s64
        .type           $__internal_4_$__cuda_sm20_div_s64,@function
        .size           $__internal_4_$__cuda_sm20_div_s64,(.L_x_688 - $__internal_4_$__cuda_sm20_div_s64)
$__internal_4_$__cuda_sm20_div_s64:
        /* <DEDUP_REMOVED lines=68> */
[----:B------:R-:W-:Y:S06]  /*0c30*/  RET.REL.NODEC R2 `(_ZN2at6native31max_unpooling3d_backward_kernelIsEEvPKT_lllNS_27GenericPackedTensorAccessorIlLm4ENS_16DefaultPtrTraitsElEENS5_IS2_Lm4ES6_lEEi) ;  /* 0xfffffff002f07950 */ /* 0x000fec0003c3ffff */
.L_x_14:
        /* <DEDUP_REMOVED lines=12> */
.L_x_688:


//--------------------- .text._ZN2at6native31max_unpooling3d_backward_kernelIlEEvPKT_lllNS_27GenericPackedTensorAccessorIlLm4ENS_16DefaultPtrTraitsElEENS5_IS2_Lm4ES6_lEEi --------------------------
	.section	.text._ZN2at6native31max_unpooling3d_backward_kernelIlEEvPKT_lllNS_27GenericPackedTensorAccessorIlLm4ENS_16DefaultPtrTraitsElEENS5_IS2_Lm4ES6_lEEi,"ax",@progbits
	.align	128
        .global         _ZN2at6native31max_unpooling3d_backward_kernelIlEEvPKT_lllNS_27GenericPackedTensorAccessorIlLm4ENS_16DefaultPtrTraitsElEENS5_IS2_Lm4ES6_lEEi
        .type           _ZN2at6native31max_unpooling3d_backward_kernelIlEEvPKT_lllNS_27GenericPackedTensorAccessorIlLm4ENS_16DefaultPtrTraitsElEENS5_IS2_Lm4ES6_lEEi,@function
        .size           _ZN2at6native31max_unpooling3d_backward_kernelIlEEvPKT_lllNS_27GenericPackedTensorAccessorIlLm4ENS_16DefaultPtrTraitsElEENS5_IS2_Lm4ES6_lEEi,(.L_x_689 - _ZN2at6native31max_unpooling3d_backward_kernelIlEEvPKT_lllNS_27GenericPackedTensorAccessorIlLm4ENS_16DefaultPtrTraitsElEENS5_IS2_Lm4ES6_lEEi)
        .other          _ZN2at6native31max_unpooling3d_backward_kernelIlEEvPKT_lllNS_27GenericPackedTensorAccessorIlLm4ENS_16DefaultPtrTraitsElEENS5_IS2_Lm4ES6_lEEi,@"STO_CUDA_ENTRY STV_DEFAULT"
_ZN2at6native31max_unpooling3d_backward_kernelIlEEvPKT_lllNS_27GenericPackedTensorAccessorIlLm4ENS_16DefaultPtrTraitsElEENS5_IS2_Lm4ES6_lEEi:
.text._ZN2at6native31max_unpooling3d_backward_kernelIlEEvPKT_lllNS_27GenericPackedTensorAccessorIlLm4ENS_16DefaultPtrTraitsElEENS5_IS2_Lm4ES6_lEEi:
        /* <DEDUP_REMOVED lines=8> */
[----:B------:R-:W-:Y:S05]  /*0080*/  CALL.REL.NOINC `($__internal_5_$__cuda_sm20_div_s64) ;  /* 0x0000000400d87944 */ /* 0x000fea0003c00000 */
[----:B------:R-:W0:Y:S01]  /*0090*/  LDC R5, c[0x0][0x288] ;  /* 0x0000a200ff057b82 */ /* 0x000e220000000800 */
[----:B------:R-:W-:Y:S02]  /*00a0*/  IADD3 R0, -R4, RZ, RZ ;  /* 0x000000ff04007210 */ /* 0x000fe40007ffe1ff */
[----:B------:R-:W-:-:S03]  /*00b0*/  MOV R3, R4 ;  /* 0x0000000400037202 */ /* 0x000fc60000000f00 */
[----:B0-----:R-:W-:Y:S01]  /*00c0*/  IMAD R4, R0, R5, UR4 ;  /* 0x0000000400047e24 */ /* 0x001fe2000f8e0205 */
[----:B------:R-:W-:Y:S06]  /*00d0*/  BRA `(.L_x_16) ;  /* 0x0000000000607947 */ /* 0x000fec0003800000 */
.L_x_15:
        /* <DEDUP_REMOVED lines=24> */
.L_x_16:
        /* <DEDUP_REMOVED lines=89> */
        .weak           $__internal_5_$__cuda_sm20_div_s64
        .type           $__internal_5_$__cuda_sm20_div_s64,@function
        .size           $__internal_5_$__cuda_sm20_div_s64,(.L_x_689 - $__internal_5_$__cuda_sm20_div_s64)
$__internal_5_$__cuda_sm20_div_s64:
        /* <DEDUP_REMOVED lines=68> */
[----:B------:R-:W-:Y:S06]  /*0c30*/  RET.REL.NODEC R2 `(_ZN2at6native31max_unpooling3d_backward_kernelIlEEvPKT_lllNS_27GenericPackedTensorAccessorIlLm4ENS_16DefaultPtrTraitsElEENS5_IS2_Lm4ES6_lEEi) ;  /* 0xfffffff002f07950 */ /* 0x000fec0003c3ffff */
.L_x_17:
        /* <DEDUP_REMOVED lines=12> */
.L_x_689:


//--------------------- .text._ZN2at6native31max_unpooling3d_backward_kernelIiEEvPKT_lllNS_27GenericPackedTensorAccessorIlLm4ENS_16DefaultPtrTraitsElEENS5_IS2_Lm4ES6_lEEi --------------------------
	.section	.text._ZN2at6native31max_unpooling3d_backward_kernelIiEEvPKT_lllNS_27GenericPackedTensorAccessorIlLm4ENS_16DefaultPtrTraitsElEENS5_IS2_Lm4ES6_lEEi,"ax",@progbits
	.align	128
        .global         _ZN2at6native31max_unpooling3d_backward_kernelIiEEvPKT_lllNS_27GenericPackedTensorAccessorIlLm4ENS_16DefaultPtrTraitsElEENS5_IS2_Lm4ES6_lEEi
        .type           _ZN2at6native31max_unpooling3d_backward_kernelIiEEvPKT_lllNS_27GenericPackedTensorAccessorIlLm4ENS_16DefaultPtrTraitsElEENS5_IS2_Lm4ES6_lEEi,@function
        .size           _ZN2at6native31max_unpooling3d_backward_kernelIiEEvPKT_lllNS_27GenericPackedTensorAccessorIlLm4ENS_16DefaultPtrTraitsElEENS5_IS2_Lm4ES6_lEEi,(.L_x_690 - _ZN2at6native31max_unpooling3d_backward_kernelIiEEvPKT_lllNS_27GenericPackedTensorAccessorIlLm4ENS_16DefaultPtrTraitsElEENS5_IS2_Lm4ES6_lEEi)
        .other          _ZN2at6native31max_unpooling3d_backward_kernelIiEEvPKT_lllNS_27GenericPackedTensorAccessorIlLm4ENS_16DefaultPtrTraitsElEENS5_IS2_Lm4ES6_lEEi,@"STO_CUDA_ENTRY STV_DEFAULT"
_ZN2at6native31max_unpooling3d_backward_kernelIiEEvPKT_lllNS_27GenericPackedTensorAccessorIlLm4ENS_16DefaultPtrTraitsElEENS5_IS2_Lm4ES6_lEEi:
.text._ZN2at6native31max_unpooling3d_backward_kernelIiEEvPKT_lllNS_27GenericPackedTensorAccessorIlLm4ENS_16DefaultPtrTraitsElEENS5_IS2_Lm4ES6_lEEi:
        /* <DEDUP_REMOVED lines=8> */
[----:B------:R-:W-:Y:S05]  /*0080*/  CALL.REL.NOINC `($__internal_6_$__cuda_sm20_div_s64) ;  /* 0x0000000400d87944 */ /* 0x000fea0003c00000 */
[----:B------:R-:W0:Y:S01]  /*0090*/  LDC R5, c[0x0][0x288] ;  /* 0x0000a200ff057b82 */ /* 0x000e220000000800 */
[----:B------:R-:W-:Y:S02]  /*00a0*/  IADD3 R0, -R4, RZ, RZ ;  /* 0x000000ff04007210 */ /* 0x000fe40007ffe1ff */
[----:B------:R-:W-:-:S03]  /*00b0*/  MOV R3, R4 ;  /* 0x0000000400037202 */ /* 0x000fc60000000f00 */
[----:B0-----:R-:W-:Y:S01]  /*00c0*/  IMAD R4, R0, R5, UR4 ;  /* 0x0000000400047e24 */ /* 0x001fe2000f8e0205 */
[----:B------:R-:W-:Y:S06]  /*00d0*/  BRA `(.L_x_19) ;  /* 0x0000000000607947 */ /* 0x000fec0003800000 */
.L_x_18:
        /* <DEDUP_REMOVED lines=24> */
.L_x_19:
        /* <DEDUP_REMOVED lines=89> */
        .weak           $__internal_6_$__cuda_sm20_div_s64
        .type           $__internal_6_$__cuda_sm20_div_s64,@function
        .size           $__internal_6_$__cuda_sm20_div_s64,(.L_x_690 - $__internal_6_$__cuda_sm20_div_s64)
$__internal_6_$__cuda_sm20_div_s64:
        /* <DEDUP_REMOVED lines=68> */
[----:B------:R-:W-:Y:S06]  /*0c30*/  RET.REL.NODEC R2 `(_ZN2at6native31max_unpooling3d_backward_kernelIiEEvPKT_lllNS_27GenericPackedTensorAccessorIlLm4ENS_16DefaultPtrTraitsElEENS5_IS2_Lm4ES6_lEEi) ;  /* 0xfffffff002f07950 */ /* 0x000fec0003c3ffff */
.L_x_20:
        /* <DEDUP_REMOVED lines=12> */
.L_x_690:


//--------------------- .text._ZN2at6native31max_unpooling3d_backward_kernelIaEEvPKT_lllNS_27GenericPackedTensorAccessorIlLm4ENS_16DefaultPtrTraitsElEENS5_IS2_Lm4ES6_lEEi --------------------------
	.section	.text._ZN2at6native31max_unpooling3d_backward_kernelIaEEvPKT_lllNS_27GenericPackedTensorAccessorIlLm4ENS_16DefaultPtrTraitsElEENS5_IS2_Lm4ES6_lEEi,"ax",@progbits
	.align	128
        .global         _ZN2at6native31max_unpooling3d_backward_kernelIaEEvPKT_lllNS_27GenericPackedTensorAccessorIlLm4ENS_16DefaultPtrTraitsElEENS5_IS2_Lm4ES6_lEEi
        .type           _ZN2at6native31max_unpooling3d_backward_kernelIaEEvPKT_lllNS_27GenericPackedTensorAccessorIlLm4ENS_16DefaultPtrTraitsElEENS5_IS2_Lm4ES6_lEEi,@function
        .size           _ZN2at6native31max_unpooling3d_backward_kernelIaEEvPKT_lllNS_27GenericPackedTensorAccessorIlLm4ENS_16DefaultPtrTraitsElEENS5_IS2_Lm4ES6_lEEi,(.L_x_691 - _ZN2at6native31max_unpooling3d_backward_kernelIaEEvPKT_lllNS_27GenericPackedTensorAccessorIlLm4ENS_16DefaultPtrTraitsElEENS5_IS2_Lm4ES6_lEEi)
        .other          _ZN2at6native31max_unpooling3d_backward_kernelIaEEvPKT_lllNS_27GenericPackedTensorAccessorIlLm4ENS_16DefaultPtrTraitsElEENS5_IS2_Lm4ES6_lEEi,@"STO_CUDA_ENTRY STV_DEFAULT"
_ZN2at6native31max_unpooling3d_backward_kernelIaEEvPKT_lllNS_27GenericPackedTensorAccessorIlLm4ENS_16DefaultPtrTraitsElEENS5_IS2_Lm4ES6_lEEi:
.text._ZN2at6native31max_unpooling3d_backward_kernelIaEEvPKT_lllNS_27GenericPackedTensorAccessorIlLm4ENS_16DefaultPtrTraitsElEENS5_IS2_Lm4ES6_lEEi:
        /* <DEDUP_REMOVED lines=8> */
[----:B------:R-:W-:Y:S05]  /*0080*/  CALL.REL.NOINC `($__internal_7_$__cuda_sm20_div_s64) ;  /* 0x0000000400d07944 */ /* 0x000fea0003c00000 */
[----:B------:R-:W0:Y:S01]  /*0090*/  LDC R3, c[0x0][0x288] ;  /* 0x0000a200ff037b82 */ /* 0x000e220000000800 */
[----:B------:R-:W-:Y:S02]  /*00a0*/  IADD3 R0, -R4, RZ, RZ ;  /* 0x000000ff04007210 */ /* 0x000fe40007ffe1ff */
[----:B------:R-:W-:-:S03]  /*00b0*/  MOV R2, R4 ;  /* 0x0000000400027202 */ /* 0x000fc60000000f00 */
[----:B0-----:R-:W-:Y:S01]  /*00c0*/  IMAD R4, R0, R3, UR4 ;  /* 0x0000000400047e24 */ /* 0x001fe2000f8e0203 */
[----:B------:R-:W-:Y:S06]  /*00d0*/  BRA `(.L_x_22) ;  /* 0x0000000000607947 */ /* 0x000fec0003800000 */
.L_x_21:
[----:B------:R-:W0:Y:S01]  /*00e0*/  LDC R9, c[0x0][0x288] ;  /* 0x0000a200ff097b82 */ /* 0x000e220000000800 */
[----:B------:R-:W1:Y:S07]  /*00f0*/  S2R R4, SR_CTAID.Z ;  /* 0x0000000000047919 */ /* 0x000e6e0000002700 */
[----:B------:R-:W1:Y:S01]  /*0100*/  LDC R7, c[0x0][0x2c0] ;  /* 0x0000b000ff077b82 */ /* 0x000e620000000800 */
[----:B0-----:R-:W0:Y:S01]  /*0110*/  I2F.U32.RP R0, R9 ;  /* 0x0000000900007306 */ /* 0x001e220000209000 */
[----:B------:R-:W-:Y:S01]  /*0120*/  ISETP.NE.U32.AND P2, PT, R9, RZ, PT ;  /* 0x000000ff0900720c */ /* 0x000fe20003f45070 */
[----:B-1----:R-:W-:-:S06]  /*0130*/  IMAD.IADD R7, R4, 0x1, R7 ;  /* 0x0000000104077824 */ /* 0x002fcc00078e0207 */
[----:B0-----:R-:W0:Y:S02]  /*0140*/  MUFU.RCP R0, R0 ;  /* 0x0000000000007308 */ /* 0x001e240000001000 */
[----:B0-----:R-:W-:-:S06]  /*0150*/  VIADD R2, R0, 0xffffffe ;  /* 0x0ffffffe00027836 */ /* 0x001fcc0000000000 */
[----:B------:R0:W1:Y:S02]  /*0160*/  F2I.FTZ.U32.TRUNC.NTZ R3, R2 ;  /* 0x0000000200037305 */ /* 0x000064000021f000 */
[----:B0-----:R-:W-:Y:S01]  /*0170*/  HFMA2.MMA R2, -RZ, RZ, 0, 0 ;  /* 0x00000000ff027435 */ /* 0x001fe200000001ff */
[----:B-1----:R-:W-:-:S05]  /*0180*/  IADD3 R6, RZ, -R3, RZ ;  /* 0x80000003ff067210 */ /* 0x002fca0007ffe0ff */
[----:B------:R-:W-:-:S04]  /*0190*/  IMAD R5, R6, R9, RZ ;  /* 0x0000000906057224 */ /* 0x000fc800078e02ff */
[----:B------:R-:W-:-:S06]  /*01a0*/  IMAD.HI.U32 R3, R3, R5, R2 ;  /* 0x0000000503037227 */ /* 0x000fcc00078e0002 */
[----:B------:R-:W-:-:S05]  /*01b0*/  IMAD.HI.U32 R2, R3, R7, RZ ;  /* 0x0000000703027227 */ /* 0x000fca00078e00ff */
[----:B------:R-:W-:-:S05]  /*01c0*/  IADD3 R0, -R2, RZ, RZ ;  /* 0x000000ff02007210 */ /* 0x000fca0007ffe1ff */
[----:B------:R-:W-:-:S05]  /*01d0*/  IMAD R0, R9, R0, R7 ;  /* 0x0000000009007224 */ /* 0x000fca00078e0207 */
[----:B------:R-:W-:-:S13]  /*01e0*/  ISETP.GE.U32.AND P0, PT, R0, R9, PT ;  /* 0x000000090000720c */ /* 0x000fda0003f06070 */
[----:B------:R-:W-:Y:S01]  /*01f0*/  @P0 IADD3 R0, R0, -R9, RZ ;  /* 0x8000000900000210 */ /* 0x000fe20007ffe0ff */
[----:B------:R-:W-:-:S03]  /*0200*/  @P0 VIADD R2, R2, 0x1 ;  /* 0x0000000102020836 */ /* 0x000fc60000000000 */
[----:B------:R-:W-:-:S13]  /*0210*/  ISETP.GE.U32.AND P1, PT, R0, R9, PT ;  /* 0x000000090000720c */ /* 0x000fda0003f26070 */
[----:B------:R-:W-:Y:S02]  /*0220*/  @P1 IADD3 R2, R2, 0x1, RZ ;  /* 0x0000000102021810 */ /* 0x000fe40007ffe0ff */
[----:B------:R-:W-:-:S04]  /*0230*/  @!P2 LOP3.LUT R2, RZ, R9, RZ, 0x33, !PT ;  /* 0x00000009ff02a212 */ /* 0x000fc800078e33ff */
[----:B------:R-:W-:-:S05]  /*0240*/  IADD3 R4, -R2, RZ, RZ ;  /* 0x000000ff02047210 */ /* 0x000fca0007ffe1ff */
[----:B------:R-:W-:-:S07]  /*0250*/  IMAD R4, R9, R4, R7 ;  /* 0x0000000409047224 */ /* 0x000fce00078e0207 */
.L_x_22:
        /* <DEDUP_REMOVED lines=27> */
[----:B------:R-:W-:Y:S01]  /*0410*/  IMAD.IADD R9, R9, 0x1, R5 ;  /* 0x0000000109097824 */ /* 0x000fe200078e0205 */
[----:B------:R-:W-:Y:S01]  /*0420*/  SHF.R.S32.HI R5, RZ, 0x1f, R4 ;  /* 0x0000001fff057819 */ /* 0x000fe20000011404 */
[C---:B------:R-:W-:Y:S02]  /*0430*/  IMAD R13, R6.reuse, UR5, R11 ;  /* 0x00000005060d7c24 */ /* 0x040fe4000f8e020b */
        /* <DEDUP_REMOVED lines=29> */
[----:B--2---:R-:W-:Y:S01]  /*0610*/  IMAD.WIDE.U32 R10, R2, UR6, R10 ;  /* 0x00000006020a7c25 */ /* 0x004fe2000f8e000a */
[----:B------:R-:W-:Y:S02]  /*0620*/  ULDC.64 UR6, c[0x0][0x278] ;  /* 0x00009e0000067ab9 */ /* 0x000fe40000000a00 */
[----:B------:R-:W-:-:S04]  /*0630*/  IADD3 R10, P0, R10, UR4, RZ ;  /* 0x000000040a0a7c10 */ /* 0x000fc8000ff1e0ff */
[----:B------:R-:W-:Y:S01]  /*0640*/  IADD3.X R11, R11, UR5, R9, P0, !PT ;  /* 0x000000050b0b7c10 */ /* 0x000fe200087fe409 */
[----:B------:R-:W-:-:S04]  /*0650*/  ULDC.64 UR4, c[0x0][0x2b0] ;  /* 0x0000ac0000047ab9 */ /* 0x000fc80000000a00 */
[----:B------:R-:W2:Y:S01]  /*0660*/  LDG.E.U8 R9, desc[UR12][R10.64] ;  /* 0x0000000c0a097981 */ /* 0x000ea2000c1e1100 */
[----:B------:R-:W-:Y:S02]  /*0670*/  IMAD R0, R0, UR4, RZ ;  /* 0x0000000400007c24 */ /* 0x000fe4000f8e02ff */
[----:B------:R-:W-:-:S04]  /*0680*/  IMAD.WIDE.U32 R12, R7, UR4, RZ ;  /* 0x00000004070c7c25 */ /* 0x000fc8000f8e00ff */
[----:B------:R-:W-:Y:S01]  /*0690*/  IMAD R7, R7, UR5, R0 ;  /* 0x0000000507077c24 */ /* 0x000fe2000f8e0200 */
[----:B------:R-:W-:Y:S02]  /*06a0*/  ULDC.64 UR4, c[0x0][0x2b8] ;  /* 0x0000ae0000047ab9 */ /* 0x000fe40000000a00 */
[----:B------:R-:W-:Y:S02]  /*06b0*/  IMAD R3, R3, UR4, RZ ;  /* 0x0000000403037c24 */ /* 0x000fe4000f8e02ff */
[----:B------:R-:W-:Y:S02]  /*06c0*/  IADD3 R13, R13, R7, RZ ;  /* 0x000000070d0d7210 */ /* 0x000fe40007ffe0ff */
        /* <DEDUP_REMOVED lines=8> */
[----:B------:R-:W-:Y:S02]  /*0750*/  IMAD.IADD R5, R5, 0x1, R3 ;  /* 0x0000000105057824 */ /* 0x000fe400078e0203 */
[----:B------:R-:W-:Y:S02]  /*0760*/  IMAD R3, R8, UR4, RZ ;  /* 0x0000000408037c24 */ /* 0x000fe4000f8e02ff */
[----:B------:R-:W-:-:S04]  /*0770*/  IMAD.WIDE.U32 R4, R2, UR4, R4 ;  /* 0x0000000402047c25 */ /* 0x000fc8000f8e0004 */
[----:B------:R-:W-:Y:S01]  /*0780*/  IMAD R3, R2, UR5, R3 ;  /* 0x0000000502037c24 */ /* 0x000fe2000f8e0203 */
[----:B------:R-:W-:-:S04]  /*0790*/  IADD3 R2, P0, R4, UR6, RZ ;  /* 0x0000000604027c10 */ /* 0x000fc8000ff1e0ff */
[----:B------:R-:W-:-:S05]  /*07a0*/  IADD3.X R3, R5, UR7, R3, P0, !PT ;  /* 0x0000000705037c10 */ /* 0x000fca00087fe403 */
[----:B--2---:R-:W-:Y:S01]  /*07b0*/  STG.E.U8 desc[UR12][R2.64], R9 ;  /* 0x0000000902007986 */ /* 0x004fe2000c10110c */
[----:B------:R-:W-:Y:S05]  /*07c0*/  EXIT ;  /* 0x000000000000794d */ /* 0x000fea0003800000 */
        .weak           $__internal_7_$__cuda_sm20_div_s64
        .type           $__internal_7_$__cuda_sm20_div_s64,@function
        .size           $__internal_7_$__cuda_sm20_div_s64,(.L_x_691 - $__internal_7_$__cuda_sm20_div_s64)
$__internal_7_$__cuda_sm20_div_s64:
        /* <DEDUP_REMOVED lines=68> */
[----:B------:R-:W-:Y:S06]  /*0c10*/  RET.REL.NODEC R2 `(_ZN2at6native31max_unpooling3d_backward_kernelIaEEvPKT_lllNS_27GenericPackedTensorAccessorIlLm4ENS_16DefaultPtrTraitsElEENS5_IS2_Lm4ES6_lEEi) ;  /* 0xfffffff002f87950 */ /* 0x000fec0003c3ffff */
.L_x_23:
        /* <DEDUP_REMOVED lines=14> */
.L_x_691:


//--------------------- .text._ZN2at6native31max_unpooling3d_backward_kernelIhEEvPKT_lllNS_27GenericPackedTensorAccessorIlLm4ENS_16DefaultPtrTraitsElEENS5_IS2_Lm4ES6_lEEi --------------------------
	.section	.text._ZN2at6native31max_unpooling3d_backward_kernelIhEEvPKT_lllNS_27GenericPackedTensorAccessorIlLm4ENS_16DefaultPtrTraitsElEENS5_IS2_Lm4ES6_lEEi,"ax",@progbits
	.align	128
        .global         _ZN2at6native31max_unpooling3d_backward_kernelIhEEvPKT_lllNS_27GenericPackedTensorAccessorIlLm4ENS_16DefaultPtrTraitsElEENS5_IS2_Lm4ES6_lEEi
        .type           _ZN2at6native31max_unpooling3d_backward_kernelIhEEvPKT_lllNS_27GenericPackedTensorAccessorIlLm4ENS_16DefaultPtrTraitsElEENS5_IS2_Lm4ES6_lEEi,@function
        .size           _ZN2at6native31max_unpooling3d_backward_kernelIhEEvPKT_lllNS_27GenericPackedTensorAccessorIlLm4ENS_16DefaultPtrTraitsElEENS5_IS2_Lm4ES6_lEEi,(.L_x_692 - _ZN2at6native31max_unpooling3d_backward_kernelIhEEvPKT_lllNS_27GenericPackedTensorAccessorIlLm4ENS_16DefaultPtrTraitsElEENS5_IS2_Lm4ES6_lEEi)
        .other          _ZN2at6native31max_unpooling3d_backward_kernelIhEEvPKT_lllNS_27GenericPackedTensorAccessorIlLm4ENS_16DefaultPtrTraitsElEENS5_IS2_Lm4ES6_lEEi,@"STO_CUDA_ENTRY STV_DEFAULT"
_ZN2at6native31max_unpooling3d_backward_kernelIhEEvPKT_lllNS_27GenericPackedTensorAccessorIlLm4ENS_16DefaultPtrTraitsElEENS5_IS2_Lm4ES6_lEEi:
.text._ZN2at6native31max_unpooling3d_backward_kernelIhEEvPKT_lllNS_27GenericPackedTensorAccessorIlLm4ENS_16DefaultPtrTraitsElEENS5_IS2_Lm4ES6_lEEi:
        /* <DEDUP_REMOVED lines=8> */
[----:B------:R-:W-:Y:S05]  /*0080*/  CALL.REL.NOINC `($__internal_8_$__cuda_sm20_div_s64) ;  /* 0x0000000400d07944 */ /* 0x000fea0003c00000 */
[----:B------:R-:W0:Y:S01]  /*0090*/  LDC R3, c[0x0][0x288] ;  /* 0x0000a200ff037b82 */ /* 0x000e220000000800 */
[----:B------:R-:W-:Y:S02]  /*00a0*/  IADD3 R0, -R4, RZ, RZ ;  /* 0x000000ff04007210 */ /* 0x000fe40007ffe1ff */
[----:B------:R-:W-:-:S03]  /*00b0*/  MOV R2, R4 ;  /* 0x0000000400027202 */ /* 0x000fc60000000f00 */
[----:B0-----:R-:W-:Y:S01]  /*00c0*/  IMAD R4, R0, R3, UR4 ;  /* 0x0000000400047e24 */ /* 0x001fe2000f8e0203 */
[----:B------:R-:W-:Y:S06]  /*00d0*/  BRA `(.L_x_25) ;  /* 0x0000000000607947 */ /* 0x000fec0003800000 */
.L_x_24:
        /* <DEDUP_REMOVED lines=24> */
.L_x_25:
        /* <DEDUP_REMOVED lines=87> */
        .weak           $__internal_8_$__cuda_sm20_div_s64
        .type           $__internal_8_$__cuda_sm20_div_s64,@function
        .size           $__internal_8_$__cuda_sm20_div_s64,(.L_x_692 - $__internal_8_$__cuda_sm20_div_s64)
$__internal_8_$__cuda_sm20_div_s64:
        /* <DEDUP_REMOVED lines=68> */
[----:B------:R-:W-:Y:S06]  /*0c10*/  RET.REL.NODEC R2 `(_ZN2at6native31max_unpooling3d_backward_kernelIhEEvPKT_lllNS_27GenericPackedTensorAccessorIlLm4ENS_16DefaultPtrTraitsElEENS5_IS2_Lm4ES6_lEEi) ;  /* 0xfffffff002f87950 */ /* 0x000fec0003c3ffff */
.L_x_26:
        /* <DEDUP_REMOVED lines=14> */
.L_x_692:


//--------------------- .text._ZN2at6native31max_unpooling2d_backward_kernelIN3c108BFloat16EEEvlPKT_PKllllllPS4_ --------------------------
	.section	.text._ZN2at6native31max_unpooling2d_backward_kernelIN3c108BFloat16EEEvlPKT_PKllllllPS4_,"ax",@progbits
	.align	128
        .global         _ZN2at6native31max_unpooling2d_backward_kernelIN3c108BFloat16EEEvlPKT_PKllllllPS4_
        .type           _ZN2at6native31max_unpooling2d_backward_kernelIN3c108BFloat16EEEvlPKT_PKllllllPS4_,@function
        .size           _ZN2at6native31max_unpooling2d_backward_kernelIN3c108BFloat16EEEvlPKT_PKllllllPS4_,(.L_x_694 - _ZN2at6native31max_unpooling2d_backward_kernelIN3c108BFloat16EEEvlPKT_PKllllllPS4_)
        .other          _ZN2at6native31max_unpooling2d_backward_kernelIN3c108BFloat16EEEvlPKT_PKllllllPS4_,@"STO_CUDA_ENTRY STV_DEFAULT"
_ZN2at6native31max_unpooling2d_backward_kernelIN3c108BFloat16EEEvlPKT_PKllllllPS4_:
.text._ZN2at6native31max_unpooling2d_backward_kernelIN3c108BFloat16EEEvlPKT_PKllllllPS4_:
[----:B------:R-:W-:Y:S01]  /*0000*/  LDC R1, c[0x0][0x28] ;  /* 0x00000a00ff017b82 */ /* 0x000fe20000000800 */
[----:B------:R-:W0:Y:S07]  /*0010*/  S2R R2, SR_TID.X ;  /* 0x0000000000027919 */ /* 0x000e2e0000002100 */
[----:B------:R-:W0:Y:S01]  /*0020*/  S2UR UR4, SR_CTAID.X ;  /* 0x00000000000479c3 */ /* 0x000e220000002500 */
[----:B------:R-:W-:-:S07]  /*0030*/  IMAD.MOV.U32 R3, RZ, RZ, RZ ;  /* 0x000000ffff037224 */ /* 0x000fce00078e00ff */
[----:B------:R-:W0:Y:S02]  /*0040*/  LDC R7, c[0x0][RZ] ;  /* 0x00000000ff077b82 */ /* 0x000e240000000800 */
[----:B0-----:R-:W-:Y:S01]  /*0050*/  IMAD.WIDE.U32 R10, R7, UR4, R2 ;  /* 0x00000004070a7c25 */ /* 0x001fe2000f8e0002 */
[----:B------:R-:W-:Y:S02]  /*0060*/  ULDC.64 UR4, c[0x0][0x210] ;  /* 0x0000840000047ab9 */ /* 0x000fe40000000a00 */
[----:B------:R-:W-:-:S04]  /*0070*/  ISETP.GE.U32.AND P0, PT, R10, UR4, PT ;  /* 0x000000040a007c0c */ /* 0x000fc8000bf06070 */
[----:B------:R-:W-:-:S13]  /*0080*/  ISETP.GE.AND.EX P0, PT, R11, UR5, PT, P0 ;  /* 0x000000050b007c0c */ /* 0x000fda000bf06300 */
[----:B------:R-:W-:Y:S05]  /*0090*/  @P0 EXIT ;  /* 0x000000000000094d */ /* 0x000fea0003800000 */
[----:B------:R-:W-:Y:S01]  /*00a0*/  IMAD.MOV.U32 R21, RZ, RZ, R10 ;  /* 0x000000ffff157224 */ /* 0x000fe200078e000a */
[----:B------:R-:W-:Y:S01]  /*00b0*/  LOP3.LUT R5, RZ, R11, RZ, 0x33, !PT ;  /* 0x0000000bff057212 */ /* 0x000fe200078e33ff */
[----:B------:R-:W-:Y:S01]  /*00c0*/  ULDC.64 UR6, c[0x0][0x218] ;  /* 0x0000860000067ab9 */ /* 0x000fe20000000a00 */
[----:B------:R-:W-:Y:S01]  /*00d0*/  BSSY B0, `(.L_x_27) ;  /* 0x0000020000007945 */ /* 0x000fe20003800000 */
[----:B------:R-:W-:Y:S01]  /*00e0*/  MOV R0, UR6 ;  /* 0x0000000600007c02 */ /* 0x000fe20008000f00 */
[----:B------:R-:W-:Y:S01]  /*00f0*/  IMAD.U32 R2, RZ, RZ, UR7 ;  /* 0x00000007ff027e24 */ /* 0x000fe2000f8e00ff */
[----:B------:R-:W-:-:S04]  /*0100*/  LOP3.LUT R3, RZ, R21, RZ, 0x33, !PT ;  /* 0x00000015ff037212 */ /* 0x000fc800078e33ff */
[----:B------:R-:W-:Y:S01]  /*0110*/  IADD3 R3, P0, R3, UR4, RZ ;  /* 0x0000000403037c10 */ /* 0x000fe2000ff1e0ff */
[----:B------:R-:W-:Y:S02]  /*0120*/  ULDC UR4, c[0x0][0xc] ;  /* 0x0000030000047ab9 */ /* 0x000fe40000000800 */
[----:B------:R-:W-:Y:S01]  /*0130*/  IMAD R4, R7, UR4, RZ ;  /* 0x0000000407047c24 */ /* 0x000fe2000f8e02ff */
[----:B------:R-:W-:-:S04]  /*0140*/  IADD3.X R5, R5, UR5, RZ, P0, !PT ;  /* 0x0000000505057c10 */ /* 0x000fc800087fe4ff */
[----:B------:R-:W-:-:S13]  /*0150*/  ISETP.NE.U32.AND P0, PT, R5, RZ, PT ;  /* 0x000000ff0500720c */ /* 0x000fda0003f05070 */
[----:B------:R-:W-:Y:S05]  /*0160*/  @!P0 BRA `(.L_x_28) ;  /* 0x00000000000c8947 */ /* 0x000fea0003800000 */
[----:B------:R-:W-:-:S07]  /*0170*/  MOV R6, 0x190 ;  /* 0x0000019000067802 */ /* 0x000fce0000000f00 */
[----:B------:R-:W-:Y:S05]  /*0180*/  CALL.REL.NOINC `($__internal_10_$__cuda_sm20_div_u64) ;  /* 0x00000030003c7944 */ /* 0x000fea0003c00000 */
[----:B------:R-:W-:Y:S05]  /*0190*/  BRA `(.L_x_29) ;  /* 0x00000000004c7947 */ /* 0x000fea0003800000 */
.L_x_28:
[----:B------:R-:W0:Y:S01]  /*01a0*/  I2F.U32.RP R5, R4 ;  /* 0x0000000400057306 */ /* 0x000e220000209000 */
[----:B------:R-:W-:Y:S01]  /*01b0*/  IADD3 R9, RZ, -R4, RZ ;  /* 0x80000004ff097210 */ /* 0x000fe20007ffe0ff */
[----:B------:R-:W-:Y:S01]  /*01c0*/  HFMA2.MMA R29, -RZ, RZ, 0, 0 ;  /* 0x00000000ff1d7435 */ /* 0x000fe200000001ff */
[----:B------:R-:W-:-:S05]  /*01d0*/  ISETP.NE.U32.AND P2, PT, R4, RZ, PT ;  /* 0x000000ff0400720c */ /* 0x000fca0003f45070 */
[----:B0-----:R-:W0:Y:S02]  /*01e0*/  MUFU.RCP R5, R5 ;  /* 0x0000000500057308 */ /* 0x001e240000001000 */
[----:B0-----:R-:W-:-:S06]  /*01f0*/  VIADD R6, R5, 0xffffffe ;  /* 0x0ffffffe05067836 */ /* 0x001fcc0000000000 */
[----:B------:R0:W1:Y:S02]  /*0200*/  F2I.FTZ.U32.TRUNC.NTZ R7, R6 ;  /* 0x0000000600077305 */ /* 0x000064000021f000 */
[----:B0-----:R-:W-:Y:S02]  /*0210*/  IMAD.MOV.U32 R6, RZ, RZ, RZ ;  /* 0x000000ffff067224 */ /* 0x001fe400078e00ff */
[----:B-1----:R-:W-:-:S04]  /*0220*/  IMAD R9, R9, R7, RZ ;  /* 0x0000000709097224 */ /* 0x002fc800078e02ff */
[----:B------:R-:W-:-:S06]  /*0230*/  IMAD.HI.U32 R8, R7, R9, R6 ;  /* 0x0000000907087227 */ /* 0x000fcc00078e0006 */
[----:B------:R-:W-:-:S04]  /*0240*/  IMAD.HI.U32 R28, R8, R3, RZ ;  /* 0x00000003081c7227 */ /* 0x000fc800078e00ff */
[----:B------:R-:W-:-:S04]  /*0250*/  IMAD.MOV R7, RZ, RZ, -R28 ;  /* 0x000000ffff077224 */ /* 0x000fc800078e0a1c */
[----:B------:R-:W-:-:S05]  /*0260*/  IMAD R3, R4, R7, R3 ;  /* 0x0000000704037224 */ /* 0x000fca00078e0203 */
[----:B------:R-:W-:-:S13]  /*0270*/  ISETP.GE.U32.AND P0, PT, R3, R4, PT ;  /* 0x000000040300720c */ /* 0x000fda0003f06070 */
[----:B------:R-:W-:Y:S01]  /*0280*/  @P0 IADD3 R3, -R4, R3, RZ ;  /* 0x0000000304030210 */ /* 0x000fe20007ffe1ff */
[----:B------:R-:W-:-:S03]  /*0290*/  @P0 VIADD R28, R28, 0x1 ;  /* 0x000000011c1c0836 */ /* 0x000fc60000000000 */
[----:B------:R-:W-:-:S13]  /*02a0*/  ISETP.GE.U32.AND P1, PT, R3, R4, PT ;  /* 0x000000040300720c */ /* 0x000fda0003f26070 */
[----:B------:R-:W-:Y:S01]  /*02b0*/  @P1 VIADD R28, R28, 0x1 ;  /* 0x000000011c1c1836 */ /* 0x000fe20000000000 */
[----:B------:R-:W-:-:S07]  /*02c0*/  @!P2 LOP3.LUT R28, RZ, R4, RZ, 0x33, !PT ;  /* 0x00000004ff1ca212 */ /* 0x000fce00078e33ff */
.L_x_29:
[----:B------:R-:W-:Y:S05]  /*02d0*/  BSYNC B0 ;  /* 0x0000000000007941 */ /* 0x000fea0003800000 */
.L_x_27:
[----:B------:R-:W-:Y:S01]  /*02e0*/  VIADD R3, R28, 0x1 ;  /* 0x000000011c037836 */ /* 0x000fe20000000000 */
[----:B------:R-:W-:Y:S01]  /*02f0*/  ULDC.64 UR8, c[0x0][0x248] ;  /* 0x0000920000087ab9 */ /* 0x000fe20000000a00 */
[----:B------:R-:W-:Y:S01]  /*0300*/  ULDC.64 UR10, c[0x0][0x240] ;  /* 0x00009000000a7ab9 */ /* 0x000fe20000000a00 */
[----:B------:R-:W-:Y:S01]  /*0310*/  ULDC UR19, c[0x0][0x22c] ;  /* 0x00008b0000137ab9 */ /* 0x000fe20000000800 */
[----:B------:R-:W-:Y:S01]  /*0320*/  UIMAD UR6, UR9, UR10, URZ ;  /* 0x0000000a090672a4 */ /* 0x000fe2000f8e023f */
[----:B------:R-:W-:Y:S01]  /*0330*/  LOP3.LUT R3, R3, 0x3, RZ, 0xc0, !PT ;  /* 0x0000000303037812 */ /* 0x000fe200078ec0ff */
[----:B------:R-:W-:Y:S01]  /*0340*/  UIMAD.WIDE.U32 UR4, UR8, UR10, URZ ;  /* 0x0000000a080472a5 */ /* 0x000fe2000f8e003f */
[----:B------:R-:W-:Y:S01]  /*0350*/  BSSY B0, `(.L_x_30) ;  /* 0x0000097000007945 */ /* 0x000fe20003800000 */
[----:B------:R-:W-:Y:S01]  /*0360*/  UIMAD UR6, UR8, UR11, UR6 ;  /* 0x0000000b080672a4 */ /* 0x000fe2000f8e0206 */
[----:B------:R-:W-:Y:S01]  /*0370*/  ISETP.NE.U32.AND P0, PT, R3, RZ, PT ;  /* 0x000000ff0300720c */ /* 0x000fe20003f05070 */
[----:B------:R-:W-:Y:S01]  /*0380*/  ULDC UR29, c[0x0][0x228] ;  /* 0x00008a00001d7ab9 */ /* 0x000fe20000000800 */
[----:B------:R-:W-:Y:S01]  /*0390*/  ULDC.64 UR8, c[0x0][0x208] ;  /* 0x0000820000087ab9 */ /* 0x000fe20000000a00 */
[----:B------:R-:W-:Y:S01]  /*03a0*/  UIADD3 UR6, UR5, UR6, URZ ;  /* 0x0000000605067290 */ /* 0x000fe2000fffe03f */
[----:B------:R-:W-:Y:S01]  /*03b0*/  ISETP.NE.AND.EX P0, PT, RZ, RZ, PT, P0 ;  /* 0x000000ffff00720c */ /* 0x000fe20003f05300 */
[----:B------:R-:W-:Y:S01]  /*03c0*/  ULDC UR7, c[0x0][0x23c] ;  /* 0x00008f0000077ab9 */ /* 0x000fe20000000800 */
[----:B------:R-:W-:Y:S01]  /*03d0*/  ULDC UR16, c[0x0][0x238] ;  /* 0x00008e0000107ab9 */ /* 0x000fe20000000800 */
[----:B------:R-:W-:Y:S01]  /*03e0*/  ULDC UR17, c[0x0][0x234] ;  /* 0x00008d0000117ab9 */ /* 0x000fe20000000800 */
[----:B------:R-:W-:Y:S01]  /*03f0*/  ULDC UR18, c[0x0][0x230] ;  /* 0x00008c0000127ab9 */ /* 0x000fe20000000800 */
[----:B------:R-:W-:Y:S01]  /*0400*/  ULDC.64 UR20, c[0x0][0x220] ;  /* 0x0000880000147ab9 */ /* 0x000fe20000000a00 */
[----:B------:R-:W-:-:S07]  /*0410*/  ULDC.64 UR22, c[0x0][0x250] ;  /* 0x0000940000167ab9 */ /* 0x000fce0000000a00 */
[----:B------:R-:W-:Y:S05]  /*0420*/  @!P0 BRA `(.L_x_31) ;  /* 0x0000000800248947 */ /* 0x000fea0003800000 */
[----:B------:R-:W-:Y:S01]  /*0430*/  CS2R R12, SRZ ;  /* 0x00000000000c7805 */ /* 0x000fe2000001ff00 */
[----:B------:R-:W-:-:S07]  /*0440*/  IMAD.MOV.U32 R15, RZ, RZ, R21 ;  /* 0x000000ffff0f7224 */ /* 0x000fce00078e0015 */
.L_x_41:
[----:B------:R-:W-:Y:S01]  /*0450*/  SHF.R.S32.HI R14, RZ, 0x1f, R15 ;  /* 0x0000001fff0e7819 */ /* 0x000fe2000001140f */
[----:B------:R-:W-:Y:S03]  /*0460*/  BSSY B1, `(.L_x_32) ;  /* 0x000001f000017945 */ /* 0x000fe60003800000 */
[----:B------:R-:W-:-:S04]  /*0470*/  LOP3.LUT R5, R14, UR7, RZ, 0xfc, !PT ;  /* 0x000000070e057c12 */ /* 0x000fc8000f8efcff */
[----:B------:R-:W-:-:S13]  /*0480*/  ISETP.NE.U32.AND P0, PT, R5, RZ, PT ;  /* 0x000000ff0500720c */ /* 0x000fda0003f05070 */
[----:B0-----:R-:W-:Y:S05]  /*0490*/  @!P0 BRA `(.L_x_33) ;  /* 0x0000000000208947 */ /* 0x001fea0003800000 */
[----:B------:R-:W-:Y:S01]  /*04a0*/  ULDC.64 UR10, c[0x0][0x238] ;  /* 0x00008e00000a7ab9 */ /* 0x000fe20000000a00 */
[----:B------:R-:W-:Y:S01]  /*04b0*/  MOV R8, R15 ;  /* 0x0000000f00087202 */ /* 0x000fe20000000f00 */
[----:B------:R-:W-:Y:S01]  /*04c0*/  IMAD.U32 R7, RZ, RZ, UR10 ;  /* 0x0000000aff077e24 */ /* 0x000fe2000f8e00ff */
[----:B------:R-:W-:Y:S01]  /*04d0*/  MOV R9, R14 ;  /* 0x0000000e00097202 */ /* 0x000fe20000000f00 */
[----:B------:R-:W-:Y:S01]  /*04e0*/  IMAD.U32 R5, RZ, RZ, UR11 ;  /* 0x0000000bff057e24 */ /* 0x000fe2000f8e00ff */
[----:B------:R-:W-:-:S07]  /*04f0*/  MOV R6, 0x510 ;  /* 0x0000051000067802 */ /* 0x000fce0000000f00 */
[----:B------:R-:W-:Y:S05]  /*0500*/  CALL.REL.NOINC `($__internal_9_$__cuda_sm20_div_s64) ;  /* 0x0000002800107944 */ /* 0x000fea0003c00000 */
[----:B------:R-:W-:Y:S05]  /*0510*/  BRA `(.L_x_34) ;  /* 0x00000000004c7947 */ /* 0x000fea0003800000 */
.L_x_33:
[----:B------:R-:W0:Y:S01]  /*0520*/  I2F.U32.RP R5, UR16 ;  /* 0x0000001000057d06 */ /* 0x000e220008209000 */
[----:B------:R-:W-:-:S07]  /*0530*/  ISETP.NE.U32.AND P2, PT, RZ, UR16, PT ;  /* 0x00000010ff007c0c */ /* 0x000fce000bf45070 */
[----:B0-----:R-:W0:Y:S02]  /*0540*/  MUFU.RCP R5, R5 ;  /* 0x0000000500057308 */ /* 0x001e240000001000 */
[----:B0-----:R-:W-:-:S06]  /*0550*/  VIADD R6, R5, 0xffffffe ;  /* 0x0ffffffe05067836 */ /* 0x001fcc0000000000 */
[----:B------:R0:W1:Y:S02]  /*0560*/  F2I.FTZ.U32.TRUNC.NTZ R7, R6 ;  /* 0x0000000600077305 */ /* 0x000064000021f000 */
[----:B0-----:R-:W-:Y:S01]  /*0570*/  HFMA2.MMA R6, -RZ, RZ, 0, 0 ;  /* 0x00000000ff067435 */ /* 0x001fe200000001ff */
[----:B-1----:R-:W-:-:S04]  /*0580*/  IMAD.MOV R9, RZ, RZ, -R7 ;  /* 0x000000ffff097224 */ /* 0x002fc800078e0a07 */
[----:B------:R-:W-:-:S05]  /*0590*/  IMAD R9, R9, UR16, RZ ;  /* 0x0000001009097c24 */ /* 0x000fca000f8e02ff */
[----:B------:R-:W-:-:S04]  /*05a0*/  IMAD.HI.U32 R8, R7, R9, R6 ;  /* 0x0000000907087227 */ /* 0x000fc800078e0006 */
[----:B------:R-:W-:Y:S02]  /*05b0*/  IMAD.MOV.U32 R9, RZ, RZ, RZ ;  /* 0x000000ffff097224 */ /* 0x000fe400078e00ff */
[----:B------:R-:W-:-:S04]  /*05c0*/  IMAD.HI.U32 R8, R8, R15, RZ ;  /* 0x0000000f08087227 */ /* 0x000fc800078e00ff */
[----:B------:R-:W-:-:S04]  /*05d0*/  IMAD.MOV R10, RZ, RZ, -R8 ;  /* 0x000000ffff0a7224 */ /* 0x000fc800078e0a08 */
[----:B------:R-:W-:-:S05]  /*05e0*/  IMAD R7, R10, UR16, R15 ;  /* 0x000000100a077c24 */ /* 0x000fca000f8e020f */
[----:B------:R-:W-:-:S13]  /*05f0*/  ISETP.GE.U32.AND P0, PT, R7, UR16, PT ;  /* 0x0000001007007c0c */ /* 0x000fda000bf06070 */
[----:B------:R-:W-:Y:S01]  /*0600*/  @P0 VIADD R7, R7, -UR16 ;  /* 0x8000001007070c36 */ /* 0x000fe20008000000 */
[----:B------:R-:W-:-:S04]  /*0610*/  @P0 IADD3 R8, R8, 0x1, RZ ;  /* 0x0000000108080810 */ /* 0x000fc80007ffe0ff */
[----:B------:R-:W-:-:S13]  /*0620*/  ISETP.GE.U32.AND P1, PT, R7, UR16, PT ;  /* 0x0000001007007c0c */ /* 0x000fda000bf26070 */
[----:B------:R-:W-:Y:S01]  /*0630*/  @P1 VIADD R8, R8, 0x1 ;  /* 0x0000000108081836 */ /* 0x000fe20000000000 */
[----:B------:R-:W-:-:S07]  /*0640*/  @!P2 LOP3.LUT R8, RZ, UR16, RZ, 0x33, !PT ;  /* 0x00000010ff08ac12 */ /* 0x000fce000f8e33ff */
.L_x_34:
[----:B------:R-:W-:Y:S05]  /*0650*/  BSYNC B1 ;  /* 0x0000000000017941 */ /* 0x000fea0003800000 */
.L_x_32:
[----:B------:R-:W-:Y:S01]  /*0660*/  LOP3.LUT R5, R9, UR17, RZ, 0xfc, !PT ;  /* 0x0000001109057c12 */ /* 0x000fe2000f8efcff */
[----:B------:R-:W-:Y:S03]  /*0670*/  BSSY B1, `(.L_x_35) ;  /* 0x000001e000017945 */ /* 0x000fe60003800000 */
[----:B------:R-:W-:-:S13]  /*0680*/  ISETP.NE.U32.AND P0, PT, R5, RZ, PT ;  /* 0x000000ff0500720c */ /* 0x000fda0003f05070 */
[----:B------:R-:W-:Y:S05]  /*0690*/  @!P0 BRA `(.L_x_36) ;  /* 0x0000000000208947 */ /* 0x000fea0003800000 */
[----:B------:R-:W-:Y:S01]  /*06a0*/  ULDC.64 UR10, c[0x0][0x230] ;  /* 0x00008c00000a7ab9 */ /* 0x000fe20000000a00 */
[----:B------:R-:W-:Y:S01]  /*06b0*/  MOV R6, 0x6f0 ;  /* 0x000006f000067802 */ /* 0x000fe20000000f00 */
[----:B------:R-:W-:Y:S01]  /*06c0*/  IMAD.U32 R5, RZ, RZ, UR11 ;  /* 0x0000000bff057e24 */ /* 0x000fe2000f8e00ff */
[----:B------:R-:W-:-:S07]  /*06d0*/  MOV R7, UR10 ;  /* 0x0000000a00077c02 */ /* 0x000fce0008000f00 */
[----:B------:R-:W-:Y:S05]  /*06e0*/  CALL.REL.NOINC `($__internal_9_$__cuda_sm20_div_s64) ;  /* 0x0000002400987944 */ /* 0x000fea0003c00000 */
[----:B------:R-:W-:Y:S01]  /*06f0*/  IMAD.MOV.U32 R16, RZ, RZ, R8 ;  /* 0x000000ffff107224 */ /* 0x000fe200078e0008 */
[----:B------:R-:W-:Y:S01]  /*0700*/  MOV R17, R9 ;  /* 0x0000000900117202 */ /* 0x000fe20000000f00 */
[----:B------:R-:W-:Y:S06]  /*0710*/  BRA `(.L_x_37) ;  /* 0x00000000004c7947 */ /* 0x000fec0003800000 */
.L_x_36:
[----:B------:R-:W0:Y:S01]  /*0720*/  I2F.U32.RP R5, UR18 ;  /* 0x0000001200057d06 */ /* 0x000e220008209000 */
[----:B------:R-:W-:Y:S01]  /*0730*/  ISETP.NE.U32.AND P2, PT, RZ, UR18, PT ;  /* 0x00000012ff007c0c */ /* 0x000fe2000bf45070 */
[----:B------:R-:W-:-:S06]  /*0740*/  IMAD.MOV.U32 R17, RZ, RZ, RZ ;  /* 0x000000ffff117224 */ /* 0x000fcc00078e00ff */
[----:B0-----:R-:W0:Y:S02]  /*0750*/  MUFU.RCP R5, R5 ;  /* 0x0000000500057308 */ /* 0x001e240000001000 */
[----:B0-----:R-:W-:-:S06]  /*0760*/  VIADD R6, R5, 0xffffffe ;  /* 0x0ffffffe05067836 */ /* 0x001fcc0000000000 */
[----:B------:R0:W1:Y:S02]  /*0770*/  F2I.FTZ.U32.TRUNC.NTZ R7, R6 ;  /* 0x0000000600077305 */ /* 0x000064000021f000 */
[----:B0-----:R-:W-:Y:S01]  /*0780*/  HFMA2.MMA R6, -RZ, RZ, 0, 0 ;  /* 0x00000000ff067435 */ /* 0x001fe200000001ff */
[----:B-1----:R-:W-:-:S04]  /*0790*/  IMAD.MOV R9, RZ, RZ, -R7 ;  /* 0x000000ffff097224 */ /* 0x002fc800078e0a07 */
[----:B------:R-:W-:-:S05]  /*07a0*/  IMAD R9, R9, UR18, RZ ;  /* 0x0000001209097c24 */ /* 0x000fca000f8e02ff */
[----:B------:R-:W-:-:S06]  /*07b0*/  IMAD.HI.U32 R7, R7, R9, R6 ;  /* 0x0000000907077227 */ /* 0x000fcc00078e0006 */
        /* <DEDUP_REMOVED lines=9> */
.L_x_37:
[----:B------:R-:W-:Y:S05]  /*0850*/  BSYNC B1 ;  /* 0x0000000000017941 */ /* 0x000fea0003800000 */
.L_x_35:
[----:B------:R-:W-:Y:S01]  /*0860*/  LOP3.LUT R5, R17, UR19, RZ, 0xfc, !PT ;  /* 0x0000001311057c12 */ /* 0x000fe2000f8efcff */
[----:B------:R-:W-:Y:S03]  /*0870*/  BSSY B1, `(.L_x_38) ;  /* 0x0000024000017945 */ /* 0x000fe60003800000 */
[----:B------:R-:W-:-:S13]  /*0880*/  ISETP.NE.U32.AND P0, PT, R5, RZ, PT ;  /* 0x000000ff0500720c */ /* 0x000fda0003f05070 */
[----:B------:R-:W-:Y:S05]  /*0890*/  @!P0 BRA `(.L_x_39) ;  /* 0x0000000000308947 */ /* 0x000fea0003800000 */
[----:B------:R-:W-:Y:S01]  /*08a0*/  ULDC.64 UR10, c[0x0][0x228] ;  /* 0x00008a00000a7ab9 */ /* 0x000fe20000000a00 */
[----:B------:R-:W-:Y:S01]  /*08b0*/  MOV R8, R16 ;  /* 0x0000001000087202 */ /* 0x000fe20000000f00 */
[----:B------:R-:W-:Y:S01]  /*08c0*/  IMAD.U32 R7, RZ, RZ, UR10 ;  /* 0x0000000aff077e24 */ /* 0x000fe2000f8e00ff */
[----:B------:R-:W-:Y:S01]  /*08d0*/  MOV R9, R17 ;  /* 0x0000001100097202 */ /* 0x000fe20000000f00 */
[----:B------:R-:W-:Y:S01]  /*08e0*/  IMAD.U32 R5, RZ, RZ, UR11 ;  /* 0x0000000bff057e24 */ /* 0x000fe2000f8e00ff */
[----:B------:R-:W-:-:S07]  /*08f0*/  MOV R6, 0x910 ;  /* 0x0000091000067802 */ /* 0x000fce0000000f00 */
[----:B------:R-:W-:Y:S05]  /*0900*/  CALL.REL.NOINC `($__internal_9_$__cuda_sm20_div_s64) ;  /* 0x0000002400107944 */ /* 0x000fea0003c00000 */
[----:B------:R-:W-:Y:S01]  /*0910*/  IMAD.MOV R17, RZ, RZ, -R8 ;  /* 0x000000ffff117224 */ /* 0x000fe200078e0a08 */
[----:B------:R-:W-:Y:S01]  /*0920*/  MOV R10, R8 ;  /* 0x00000008000a7202 */ /* 0x000fe20000000f00 */
[----:B------:R-:W-:-:S04]  /*0930*/  IMAD.U32 R5, RZ, RZ, UR29 ;  /* 0x0000001dff057e24 */ /* 0x000fc8000f8e00ff */
[----:B------:R-:W-:Y:S01]  /*0940*/  IMAD R17, R17, R5, R16 ;  /* 0x0000000511117224 */ /* 0x000fe200078e0210 */
[----:B------:R-:W-:Y:S06]  /*0950*/  BRA `(.L_x_40) ;  /* 0x0000000000547947 */ /* 0x000fec0003800000 */
.L_x_39:
[----:B------:R-:W-:-:S04]  /*0960*/  IMAD.U32 R5, RZ, RZ, UR29 ;  /* 0x0000001dff057e24 */ /* 0x000fc8000f8e00ff */
[----:B------:R-:W0:Y:S01]  /*0970*/  I2F.U32.RP R8, R5 ;  /* 0x0000000500087306 */ /* 0x000e220000209000 */
[----:B------:R-:W-:-:S07]  /*0980*/  ISETP.NE.U32.AND P2, PT, R5, RZ, PT ;  /* 0x000000ff0500720c */ /* 0x000fce0003f45070 */
[----:B0-----:R-:W0:Y:S02]  /*0990*/  MUFU.RCP R8, R8 ;  /* 0x0000000800087308 */ /* 0x001e240000001000 */
[----:B0-----:R-:W-:-:S06]  /*09a0*/  VIADD R6, R8, 0xffffffe ;  /* 0x0ffffffe08067836 */ /* 0x001fcc0000000000 */
[----:B------:R0:W1:Y:S02]  /*09b0*/  F2I.FTZ.U32.TRUNC.NTZ R7, R6 ;  /* 0x0000000600077305 */ /* 0x000064000021f000 */
[----:B0-----:R-:W-:Y:S02]  /*09c0*/  IMAD.MOV.U32 R6, RZ, RZ, RZ ;  /* 0x000000ffff067224 */ /* 0x001fe400078e00ff */
[----:B-1----:R-:W-:-:S05]  /*09d0*/  IMAD R9, R7, R5, RZ ;  /* 0x0000000507097224 */ /* 0x002fca00078e02ff */
[----:B------:R-:W-:-:S05]  /*09e0*/  IADD3 R9, -R9, RZ, RZ ;  /* 0x000000ff09097210 */ /* 0x000fca0007ffe1ff */
[----:B------:R-:W-:-:S06]  /*09f0*/  IMAD.HI.U32 R7, R7, R9, R6 ;  /* 0x0000000907077227 */ /* 0x000fcc00078e0006 */
[----:B------:R-:W-:-:S04]  /*0a00*/  IMAD.HI.U32 R10, R7, R16, RZ ;  /* 0x00000010070a7227 */ /* 0x000fc800078e00ff */
[----:B------:R-:W-:-:S04]  /*0a10*/  IMAD.MOV R18, RZ, RZ, -R10 ;  /* 0x000000ffff127224 */ /* 0x000fc800078e0a0a */
[----:B------:R-:W-:-:S05]  /*0a20*/  IMAD R18, R5, R18, R16 ;  /* 0x0000001205127224 */ /* 0x000fca00078e0210 */
[----:B------:R-:W-:-:S13]  /*0a30*/  ISETP.GE.U32.AND P0, PT, R18, R5, PT ;  /* 0x000000051200720c */ /* 0x000fda0003f06070 */
[----:B------:R-:W-:Y:S01]  /*0a40*/  @P0 IADD3 R18, R18, -R5, RZ ;  /* 0x8000000512120210 */ /* 0x000fe20007ffe0ff */
[----:B------:R-:W-:-:S03]  /*0a50*/  @P0 VIADD R10, R10, 0x1 ;  /* 0x000000010a0a0836 */ /* 0x000fc60000000000 */
[----:B------:R-:W-:-:S13]  /*0a60*/  ISETP.GE.U32.AND P1, PT, R18, R5, PT ;  /* 0x000000051200720c */ /* 0x000fda0003f26070 */
[----:B------:R-:W-:Y:S01]  /*0a70*/  @P1 VIADD R10, R10, 0x1 ;  /* 0x000000010a0a1836 */ /* 0x000fe20000000000 */
[----:B------:R-:W-:-:S04]  /*0a80*/  @!P2 LOP3.LUT R10, RZ, R5, RZ, 0x33, !PT ;  /* 0x00000005ff0aa212 */ /* 0x000fc800078e33ff */
[----:B------:R-:W-:-:S05]  /*0a90*/  IADD3 R17, -R10, RZ, RZ ;  /* 0x000000ff0a117210 */ /* 0x000fca0007ffe1ff */
[----:B------:R-:W-:-:S07]  /*0aa0*/  IMAD R17, R5, R17, R16 ;  /* 0x0000001105117224 */ /* 0x000fce00078e0210 */
.L_x_40:
[----:B------:R-:W-:Y:S05]  /*0ab0*/  BSYNC B1 ;  /* 0x0000000000017941 */ /* 0x000fea0003800000 */
.L_x_38:
[----:B------:R-:W-:-:S04]  /*0ac0*/  LEA R8, P0, R15, UR20, 0x3 ;  /* 0x000000140f087c11 */ /* 0x000fc8000f8018ff */
[----:B------:R-:W-:-:S06]  /*0ad0*/  LEA.HI.X R9, R15, UR21, R14, 0x3, P0 ;  /* 0x000000150f097c11 */ /* 0x000fcc00080f1c0e */
[----:B------:R-:W2:Y:S01]  /*0ae0*/  LDG.E R9, desc[UR8][R8.64] ;  /* 0x0000000808097981 */ /* 0x000ea2000c1e1900 */
[----:B------:R-:W-:Y:S02]  /*0af0*/  SHF.R.S32.HI R6, RZ, 0x1f, R10 ;  /* 0x0000001fff067819 */ /* 0x000fe4000001140a */
[----:B------:R-:W-:-:S03]  /*0b00*/  SHF.R.S32.HI R7, RZ, 0x1f, R17 ;  /* 0x0000001fff077819 */ /* 0x000fc60000011411 */
[----:B------:R-:W-:Y:S02]  /*0b10*/  IMAD R19, R6, R5, RZ ;  /* 0x0000000506137224 */ /* 0x000fe400078e02ff */
[----:B------:R-:W-:-:S04]  /*0b20*/  IMAD.MOV.U32 R6, RZ, RZ, R17 ;  /* 0x000000ffff067224 */ /* 0x000fc800078e0011 */
[----:B------:R-:W-:-:S04]  /*0b30*/  IMAD.WIDE.U32 R6, R10, R5, R6 ;  /* 0x000000050a067225 */ /* 0x000fc800078e0006 */
[----:B------:R-:W-:Y:S02]  /*0b40*/  IMAD R5, R10, UR19, R19 ;  /* 0x000000130a057c24 */ /* 0x000fe4000f8e0213 */
[C---:B------:R-:W-:Y:S02]  /*0b50*/  IMAD R10, R6.reuse, UR6, RZ ;  /* 0x00000006060a7c24 */ /* 0x040fe4000f8e02ff */
[----:B------:R-:W-:Y:S02]  /*0b60*/  IMAD.IADD R5, R7, 0x1, R5 ;  /* 0x0000000107057824 */ /* 0x000fe400078e0205 */
[----:B------:R-:W-:-:S04]  /*0b70*/  IMAD.WIDE.U32 R6, R6, UR4, RZ ;  /* 0x0000000406067c25 */ /* 0x000fc8000f8e00ff */
[----:B------:R-:W-:Y:S01]  /*0b80*/  IMAD R17, R5, UR4, R10 ;  /* 0x0000000405117c24 */ /* 0x000fe2000f8e020a */
[----:B------:R-:W-:-:S04]  /*0b90*/  LEA R0, P0, R6, R0, 0x1 ;  /* 0x0000000006007211 */ /* 0x000fc800078008ff */
[----:B------:R-:W-:-:S04]  /*0ba0*/  IADD3 R7, R7, R17, RZ ;  /* 0x0000001107077210 */ /* 0x000fc80007ffe0ff */
[----:B------:R-:W-:Y:S02]  /*0bb0*/  LEA.HI.X R2, R6, R2, R7, 0x1, P0 ;  /* 0x0000000206027211 */ /* 0x000fe400000f0c07 */
[----:B--2---:R-:W-:-:S04]  /*0bc0*/  SHF.R.S64 R5, RZ, 0x1f, R9 ;  /* 0x0000001fff057819 */ /* 0x004fc80000001009 */
[----:B------:R-:W-:-:S04]  /*0bd0*/  IADD3 R8, P1, R5, R0, RZ ;  /* 0x0000000005087210 */ /* 0x000fc80007f3e0ff */
[----:B------:R-:W-:-:S06]  /*0be0*/  LEA.HI.X.SX32 R9, R9, R2, 0x1, P1 ;  /* 0x0000000209097211 */ /* 0x000fcc00008f0eff */
[----:B------:R-:W2:Y:S01]  /*0bf0*/  LDG.E.U16 R9, desc[UR8][R8.64] ;  /* 0x0000000808097981 */ /* 0x000ea2000c1e1500 */
[C---:B------:R-:W-:Y:S02]  /*0c00*/  LEA R6, P0, R15.reuse, UR22, 0x1 ;  /* 0x000000160f067c11 */ /* 0x040fe4000f8008ff */
[----:B------:R-:W-:Y:S02]  /*0c10*/  IADD3 R21, P1, R4, R21, RZ ;  /* 0x0000001504157210 */ /* 0x000fe40007f3e0ff */
[----:B------:R-:W-:Y:S02]  /*0c20*/  LEA.HI.X R7, R15, UR23, R14, 0x1, P0 ;  /* 0x000000170f077c11 */ /* 0x000fe400080f0c0e */
[----:B------:R-:W-:Y:S01]  /*0c30*/  IADD3 R3, P0, R3, -0x1, RZ ;  /* 0xffffffff03037810 */ /* 0x000fe20007f1e0ff */
[----:B------:R-:W-:Y:S01]  /*0c40*/  IMAD.X R11, RZ, RZ, R11, P1 ;  /* 0x000000ffff0b7224 */ /* 0x000fe200008e060b */
[----:B------:R-:W-:Y:S02]  /*0c50*/  IADD3 R13, P2, RZ, R13, RZ ;  /* 0x0000000dff0d7210 */ /* 0x000fe40007f5e0ff */
[----:B------:R-:W-:-:S02]  /*0c60*/  IADD3.X R12, R12, -0x1, RZ, P0, !PT ;  /* 0xffffffff0c0c7810 */ /* 0x000fc400007fe4ff */
[----:B------:R-:W-:Y:S01]  /*0c70*/  ISETP.NE.U32.AND P0, PT, R3, RZ, PT ;  /* 0x000000ff0300720c */ /* 0x000fe20003f05070 */
[----:B------:R-:W-:-:S03]  /*0c80*/  IMAD.X R15, R4, 0x1, R15, P2 ;  /* 0x00000001040f7824 */ /* 0x000fc600010e060f */
[----:B------:R-:W-:Y:S01]  /*0c90*/  ISETP.NE.AND.EX P0, PT, R12, RZ, PT, P0 ;  /* 0x000000ff0c00720c */ /* 0x000fe20003f05300 */
[----:B--2---:R0:W-:-:S12]  /*0ca0*/  STG.E.U16 desc[UR8][R6.64], R9 ;  /* 0x0000000906007986 */ /* 0x0041d8000c101508 */
[----:B------:R-:W-:Y:S05]  /*0cb0*/  @P0 BRA `(.L_x_41) ;  /* 0xfffffff400e40947 */ /* 0x000fea000383ffff */
.L_x_31:
[----:B------:R-:W-:Y:S05]  /*0cc0*/  BSYNC B0 ;  /* 0x0000000000007941 */ /* 0x000fea0003800000 */
.L_x_30:
[----:B------:R-:W-:Y:S01]  /*0cd0*/  ISETP.GE.U32.AND P0, PT, R28, 0x3, PT ;  /* 0x000000031c00780c */ /* 0x000fe20003f06070 */
[----:B------:R-:W-:Y:S01]  /*0ce0*/  ULDC UR28, c[0x0][0x22c] ;  /* 0x00008b00001c7ab9 */ /* 0x000fe20000000800 */
[----:B------:R-:W-:Y:S01]  /*0cf0*/  ULDC UR30, c[0x0][0x228] ;  /* 0x00008a00001e7ab9 */ /* 0x000fe20000000800 */
[----:B------:R-:W-:Y:S01]  /*0d00*/  ULDC UR24, c[0x0][0x23c] ;  /* 0x00008f0000187ab9 */ /* 0x000fe20000000800 */
[----:B------:R-:W-:Y:S01]  /*0d10*/  ISETP.GE.U32.AND.EX P0, PT, R29, RZ, PT, P0 ;  /* 0x000000ff1d00720c */ /* 0x000fe20003f06100 */
[----:B------:R-:W-:Y:S01]  /*0d20*/  ULDC UR25, c[0x0][0x238] ;  /* 0x00008e0000197ab9 */ /* 0x000fe20000000800 */
[----:B------:R-:W-:Y:S01]  /*0d30*/  ULDC UR26, c[0x0][0x234] ;  /* 0x00008d00001a7ab9 */ /* 0x000fe20000000800 */
[----:B------:R-:W-:Y:S01]  /*0d40*/  ULDC UR27, c[0x0][0x230] ;  /* 0x00008c00001b7ab9 */ /* 0x000fe20000000800 */
[----:B------:R-:W-:Y:S01]  /*0d50*/  ULDC.64 UR10, c[0x0][0x220] ;  /* 0x00008800000a7ab9 */ /* 0x000fe20000000a00 */
[----:B------:R-:W-:Y:S01]  /*0d60*/  ULDC.64 UR12, c[0x0][0x250] ;  /* 0x00009400000c7ab9 */ /* 0x000fe20000000a00 */
[----:B------:R-:W-:-:S07]  /*0d70*/  ULDC.64 UR14, c[0x0][0x210] ;  /* 0x00008400000e7ab9 */ /* 0x000fce0000000a00 */
[----:B------:R-:W-:Y:S05]  /*0d80*/  @!P0 EXIT ;  /* 0x000000000000894d */ /* 0x000fea0003800000 */
[----:B------:R-:W-:Y:S01]  /*0d90*/  BSSY B0, `(.L_x_42) ;  /* 0x00001fa000007945 */ /* 0x000fe20003800000 */
.L_x_79:
[----:B------:R-:W-:Y:S01]  /*0da0*/  SHF.R.S32.HI R20, RZ, 0x1f, R21 ;  /* 0x0000001fff147819 */ /* 0x000fe20000011415 */
[----:B------:R-:W-:Y:S03]  /*0db0*/  BSSY B1, `(.L_x_43) ;  /* 0x000001f000017945 */ /* 0x000fe60003800000 */
[----:B------:R-:W-:-:S04]  /*0dc0*/  LOP3.LUT R3, R20, UR24, RZ, 0xfc, !PT ;  /* 0x0000001814037c12 */ /* 0x000fc8000f8efcff */
[----:B------:R-:W-:-:S13]  /*0dd0*/  ISETP.NE.U32.AND P0, PT, R3, RZ, PT ;  /* 0x000000ff0300720c */ /* 0x000fda0003f05070 */
[----:B-1----:R-:W-:Y:S05]  /*0de0*/  @!P0 BRA `(.L_x_44) ;  /* 0x0000000000208947 */ /* 0x002fea0003800000 */
[----:B------:R-:W-:Y:S01]  /*0df0*/  ULDC.64 UR16, c[0x0][0x238] ;  /* 0x00008e0000107ab9 */ /* 0x000fe20000000a00 */
[----:B------:R-:W-:Y:S01]  /*0e00*/  MOV R8, R21 ;  /* 0x0000001500087202 */ /* 0x000fe20000000f00 */
[----:B0-----:R-:W-:Y:S01]  /*0e10*/  IMAD.U32 R7, RZ, RZ, UR16 ;  /* 0x00000010ff077e24 */ /* 0x001fe2000f8e00ff */
[----:B------:R-:W-:Y:S01]  /*0e20*/  MOV R9, R20 ;  /* 0x0000001400097202 */ /* 0x000fe20000000f00 */
[----:B------:R-:W-:Y:S01]  /*0e30*/  IMAD.U32 R5, RZ, RZ, UR17 ;  /* 0x00000011ff057e24 */ /* 0x000fe2000f8e00ff */
[----:B------:R-:W-:-:S07]  /*0e40*/  MOV R6, 0xe60 ;  /* 0x00000e6000067802 */ /* 0x000fce0000000f00 */
[----:B------:R-:W-:Y:S05]  /*0e50*/  CALL.REL.NOINC `($__internal_9_$__cuda_sm20_div_s64) ;  /* 0x0000001c00bc7944 */ /* 0x000fea0003c00000 */
[----:B------:R-:W-:Y:S05]  /*0e60*/  BRA `(.L_x_45) ;  /* 0x00000000004c7947 */ /* 0x000fea0003800000 */
.L_x_44:
[----:B------:R-:W1:Y:S01]  /*0e70*/  I2F.U32.RP R5, UR25 ;  /* 0x0000001900057d06 */ /* 0x000e620008209000 */
[----:B0-----:R-:W-:Y:S01]  /*0e80*/  HFMA2.MMA R6, -RZ, RZ, 0, 0 ;  /* 0x00000000ff067435 */ /* 0x001fe200000001ff */
[----:B------:R-:W-:Y:S01]  /*0e90*/  ISETP.NE.U32.AND P2, PT, RZ, UR25, PT ;  /* 0x00000019ff007c0c */ /* 0x000fe2000bf45070 */
[----:B------:R-:W-:-:S05]  /*0ea0*/  IMAD.MOV.U32 R9, RZ, RZ, RZ ;  /* 0x000000ffff097224 */ /* 0x000fca00078e00ff */
[----:B-1----:R-:W0:Y:S02]  /*0eb0*/  MUFU.RCP R5, R5 ;  /* 0x0000000500057308 */ /* 0x002e240000001000 */
[----:B0-----:R-:W-:-:S06]  /*0ec0*/  VIADD R7, R5, 0xffffffe ;  /* 0x0ffffffe05077836 */ /* 0x001fcc0000000000 */
[----:B------:R-:W0:Y:S02]  /*0ed0*/  F2I.FTZ.U32.TRUNC.NTZ R7, R7 ;  /* 0x0000000700077305 */ /* 0x000e24000021f000 */
[----:B0-----:R-:W-:-:S04]  /*0ee0*/  IMAD.MOV R3, RZ, RZ, -R7 ;  /* 0x000000ffff037224 */ /* 0x001fc800078e0a07 */
[----:B------:R-:W-:-:S04]  /*0ef0*/  IMAD R3, R3, UR25, RZ ;  /* 0x0000001903037c24 */ /* 0x000fc8000f8e02ff */
        /* <DEDUP_REMOVED lines=10> */
.L_x_45:
[----:B------:R-:W-:Y:S05]  /*0fa0*/  BSYNC B1 ;  /* 0x0000000000017941 */ /* 0x000fea0003800000 */
.L_x_43:
        /* <DEDUP_REMOVED lines=12> */
.L_x_47:
        /* <DEDUP_REMOVED lines=19> */
.L_x_48:
[----:B------:R-:W-:Y:S05]  /*11a0*/  BSYNC B1 ;  /* 0x0000000000017941 */ /* 0x000fea0003800000 */
.L_x_46:
        /* <DEDUP_REMOVED lines=11> */
[----:B------:R-:W-:Y:S02]  /*1260*/  IMAD.MOV R14, RZ, RZ, -R8 ;  /* 0x000000ffff0e7224 */ /* 0x000fe400078e0a08 */
[----:B------:R-:W-:-:S04]  /*1270*/  IMAD.U32 R3, RZ, RZ, UR30 ;  /* 0x0000001eff037e24 */ /* 0x000fc8000f8e00ff */
[----:B------:R-:W-:Y:S01]  /*1280*/  IMAD R14, R14, R3, R12 ;  /* 0x000000030e0e7224 */ /* 0x000fe200078e020c */
[----:B------:R-:W-:Y:S06]  /*1290*/  BRA `(.L_x_51) ;  /* 0x0000000000547947 */ /* 0x000fec0003800000 */
.L_x_50:
[----:B------:R-:W-:-:S04]  /*12a0*/  MOV R3, UR30 ;  /* 0x0000001e00037c02 */ /* 0x000fc80008000f00 */
[----:B------:R-:W0:Y:S01]  /*12b0*/  I2F.U32.RP R5, R3 ;  /* 0x0000000300057306 */ /* 0x000e220000209000 */
[----:B------:R-:W-:-:S07]  /*12c0*/  ISETP.NE.U32.AND P2, PT, R3, RZ, PT ;  /* 0x000000ff0300720c */ /* 0x000fce0003f45070 */
[----:B0-----:R-:W0:Y:S02]  /*12d0*/  MUFU.RCP R5, R5 ;  /* 0x0000000500057308 */ /* 0x001e240000001000 */
[----:B0-----:R-:W-:-:S06]  /*12e0*/  VIADD R7, R5, 0xffffffe ;  /* 0x0ffffffe05077836 */ /* 0x001fcc0000000000 */
[----:B------:R-:W0:Y:S02]  /*12f0*/  F2I.FTZ.U32.TRUNC.NTZ R7, R7 ;  /* 0x0000000700077305 */ /* 0x000e24000021f000 */
[----:B0-----:R-:W-:-:S04]  /*1300*/  IMAD R6, R7, R3, RZ ;  /* 0x0000000307067224 */ /* 0x001fc800078e02ff */
[----:B------:R-:W-:Y:S01]  /*1310*/  IMAD.MOV R9, RZ, RZ, -R6 ;  /* 0x000000ffff097224 */ /* 0x000fe200078e0a06 */
[----:B------:R-:W-:-:S10]  /*1320*/  HFMA2.MMA R6, -RZ, RZ, 0, 0 ;  /* 0x00000000ff067435 */ /* 0x000fd400000001ff */
[----:B------:R-:W-:-:S06]  /*1330*/  IMAD.HI.U32 R9, R7, R9, R6 ;  /* 0x0000000907097227 */ /* 0x000fcc00078e0006 */
[----:B------:R-:W-:-:S04]  /*1340*/  IMAD.HI.U32 R8, R9, R12, RZ ;  /* 0x0000000c09087227 */ /* 0x000fc800078e00ff */
[----:B------:R-:W-:-:S04]  /*1350*/  IMAD.MOV R6, RZ, RZ, -R8 ;  /* 0x000000ffff067224 */ /* 0x000fc800078e0a08 */
[----:B------:R-:W-:-:S05]  /*1360*/  IMAD R6, R3, R6, R12 ;  /* 0x0000000603067224 */ /* 0x000fca00078e020c */
[----:B------:R-:W-:-:S13]  /*1370*/  ISETP.GE.U32.AND P0, PT, R6, R3, PT ;  /* 0x000000030600720c */ /* 0x000fda0003f06070 */
[----:B------:R-:W-:Y:S01]  /*1380*/  @P0 IMAD.IADD R6, R6, 0x1, -R3 ;  /* 0x0000000106060824 */ /* 0x000fe200078e0a03 */
[----:B------:R-:W-:-:S04]  /*1390*/  @P0 IADD3 R8, R8, 0x1, RZ ;  /* 0x0000000108080810 */ /* 0x000fc80007ffe0ff */
[----:B------:R-:W-:-:S13]  /*13a0*/  ISETP.GE.U32.AND P1, PT, R6, R3, PT ;  /* 0x000000030600720c */ /* 0x000fda0003f26070 */
[----:B------:R-:W-:Y:S01]  /*13b0*/  @P1 VIADD R8, R8, 0x1 ;  /* 0x0000000108081836 */ /* 0x000fe20000000000 */
[----:B------:R-:W-:-:S05]  /*13c0*/  @!P2 LOP3.LUT R8, RZ, R3, RZ, 0x33, !PT ;  /* 0x00000003ff08a212 */ /* 0x000fca00078e33ff */
[----:B------:R-:W-:-:S04]  /*13d0*/  IMAD.MOV R14, RZ, RZ, -R8 ;  /* 0x000000ffff0e7224 */ /* 0x000fc800078e0a08 */
[----:B------:R-:W-:-:S07]  /*13e0*/  IMAD R14, R3, R14, R12 ;  /* 0x0000000e030e7224 */ /* 0x000fce00078e020c */
.L_x_51:
[----:B------:R-:W-:Y:S05]  /*13f0*/  BSYNC B1 ;  /* 0x0000000000017941 */ /* 0x000fea0003800000 */
.L_x_49:
[----:B------:R-:W-:-:S04]  /*1400*/  LEA R12, P0, R21, UR10, 0x3 ;  /* 0x0000000a150c7c11 */ /* 0x000fc8000f8018ff */
[----:B------:R-:W-:-:S05]  /*1410*/  LEA.HI.X R13, R21, UR11, R20, 0x3, P0 ;  /* 0x0000000b150d7c11 */ /* 0x000fca00080f1c14 */
[----:B------:R-:W2:Y:S01]  /*1420*/  LDG.E R5, desc[UR8][R12.64] ;  /* 0x000000080c057981 */ /* 0x000ea2000c1e1900 */
[----:B------:R-:W-:Y:S02]  /*1430*/  SHF.R.S32.HI R6, RZ, 0x1f, R8 ;  /* 0x0000001fff067819 */ /* 0x000fe40000011408 */
[----:B------:R-:W-:-:S03]  /*1440*/  SHF.R.S32.HI R15, RZ, 0x1f, R14 ;  /* 0x0000001fff0f7819 */ /* 0x000fc6000001140e */
[-C--:B------:R-:W-:Y:S02]  /*1450*/  IMAD R7, R6, R3.reuse, RZ ;  /* 0x0000000306077224 */ /* 0x080fe400078e02ff */
[----:B------:R-:W-:-:S04]  /*1460*/  IMAD.WIDE.U32 R14, R8, R3, R14 ;  /* 0x00000003080e7225 */ /* 0x000fc800078e000e */
[----:B------:R-:W-:Y:S02]  /*1470*/  IMAD R3, R8, UR28, R7 ;  /* 0x0000001c08037c24 */ /* 0x000fe4000f8e0207 */
[----:B------:R-:W-:-:S03]  /*1480*/  IMAD R6, R14, UR6, RZ ;  /* 0x000000060e067c24 */ /* 0x000fc6000f8e02ff */
[----:B------:R-:W-:Y:S01]  /*1490*/  IADD3 R3, R15, R3, RZ ;  /* 0x000000030f037210 */ /* 0x000fe20007ffe0ff */
[----:B------:R-:W-:-:S04]  /*14a0*/  IMAD.WIDE.U32 R14, R14, UR4, RZ ;  /* 0x000000040e0e7c25 */ /* 0x000fc8000f8e00ff */
[----:B------:R-:W-:-:S04]  /*14b0*/  IMAD R3, R3, UR4, R6 ;  /* 0x0000000403037c24 */ /* 0x000fc8000f8e0206 */
[----:B------:R-:W-:Y:S01]  /*14c0*/  IMAD.IADD R3, R15, 0x1, R3 ;  /* 0x000000010f037824 */ /* 0x000fe200078e0203 */
[----:B--2---:R-:W-:-:S04]  /*14d0*/  IADD3 R7, P0, R5, R14, RZ ;  /* 0x0000000e05077210 */ /* 0x004fc80007f1e0ff */
[----:B------:R-:W-:Y:S02]  /*14e0*/  LEA R6, P1, R7, R0, 0x1 ;  /* 0x0000000007067211 */ /* 0x000fe400078208ff */
[----:B------:R-:W-:-:S04]  /*14f0*/  LEA.HI.X.SX32 R5, R5, R3, 0x1, P0 ;  /* 0x0000000305057211 */ /* 0x000fc800000f0eff */
[----:B------:R-:W-:-:S06]  /*1500*/  LEA.HI.X R7, R7, R2, R5, 0x1, P1 ;  /* 0x0000000207077211 */ /* 0x000fcc00008f0c05 */
[----:B------:R-:W2:Y:S01]  /*1510*/  LDG.E.U16 R7, desc[UR8][R6.64] ;  /* 0x0000000806077981 */ /* 0x000ea2000c1e1500 */
[C---:B------:R-:W-:Y:S01]  /*1520*/  LEA R16, P0, R21.reuse, UR12, 0x1 ;  /* 0x0000000c15107c11 */ /* 0x040fe2000f8008ff */
[----:B------:R-:W-:Y:S03]  /*1530*/  BSSY B1, `(.L_x_52) ;  /* 0x0000023000017945 */ /* 0x000fe60003800000 */
[----:B------:R-:W-:Y:S02]  /*1540*/  LEA.HI.X R17, R21, UR13, R20, 0x1, P0 ;  /* 0x0000000d15117c11 */ /* 0x000fe400080f0c14 */
[----:B------:R-:W-:-:S04]  /*1550*/  IADD3 R21, P1, R4, R21, RZ ;  /* 0x0000001504157210 */ /* 0x000fc80007f3e0ff */
[----:B------:R-:W-:Y:S01]  /*1560*/  SHF.R.S32.HI R9, RZ, 0x1f, R21 ;  /* 0x0000001fff097819 */ /* 0x000fe20000011415 */
[----:B------:R-:W-:-:S03]  /*1570*/  IMAD.X R11, RZ, RZ, R11, P1 ;  /* 0x000000ffff0b7224 */ /* 0x000fc600008e060b */
[----:B------:R-:W-:-:S04]  /*1580*/  LOP3.LUT R5, R9, UR24, RZ, 0xfc, !PT ;  /* 0x0000001809057c12 */ /* 0x000fc8000f8efcff */
[----:B------:R-:W-:Y:S01]  /*1590*/  ISETP.NE.U32.AND P0, PT, R5, RZ, PT ;  /* 0x000000ff0500720c */ /* 0x000fe20003f05070 */
[----:B--2---:R0:W-:-:S12]  /*15a0*/  STG.E.U16 desc[UR8][R16.64], R7 ;  /* 0x0000000710007986 */ /* 0x0041d8000c101508 */
[----:B------:R-:W-:Y:S05]  /*15b0*/  @!P0 BRA `(.L_x_53) ;  /* 0x00000000001c8947 */ /* 0x000fea0003800000 */
[----:B------:R-:W-:Y:S01]  /*15c0*/  ULDC.64 UR16, c[0x0][0x238] ;  /* 0x00008e0000107ab9 */ /* 0x000fe20000000a00 */
[----:B------:R-:W-:Y:S01]  /*15d0*/  IMAD.MOV.U32 R8, RZ, RZ, R21 ;  /* 0x000000ffff087224 */ /* 0x000fe200078e0015 */
[----:B0-----:R-:W-:Y:S01]  /*15e0*/  MOV R7, UR16 ;  /* 0x0000001000077c02 */ /* 0x001fe20008000f00 */
[----:B------:R-:W-:Y:S01]  /*15f0*/  IMAD.U32 R5, RZ, RZ, UR17 ;  /* 0x00000011ff057e24 */ /* 0x000fe2000f8e00ff */
[----:B------:R-:W-:-:S07]  /*1600*/  MOV R6, 0x1620 ;  /* 0x0000162000067802 */ /* 0x000fce0000000f00 */
[----:B------:R-:W-:Y:S05]  /*1610*/  CALL.REL.NOINC `($__internal_9_$__cuda_sm20_div_s64) ;  /* 0x0000001400cc7944 */ /* 0x000fea0003c00000 */
[----:B------:R-:W-:Y:S05]  /*1620*/  BRA `(.L_x_54) ;  /* 0x00000000004c7947 */ /* 0x000fea0003800000 */
.L_x_53:
[----:B------:R-:W1:Y:S01]  /*1630*/  I2F.U32.RP R9, UR25 ;  /* 0x0000001900097d06 */ /* 0x000e620008209000 */
[----:B------:R-:W-:Y:S01]  /*1640*/  IMAD.MOV.U32 R6, RZ, RZ, RZ ;  /* 0x000000ffff067224 */ /* 0x000fe200078e00ff */
[----:B------:R-:W-:-:S06]  /*1650*/  ISETP.NE.U32.AND P2, PT, RZ, UR25, PT ;  /* 0x00000019ff007c0c */ /* 0x000fcc000bf45070 */
[----:B-1----:R-:W0:Y:S02]  /*1660*/  MUFU.RCP R9, R9 ;  /* 0x0000000900097308 */ /* 0x002e240000001000 */
[----:B0-----:R-:W-:Y:S01]  /*1670*/  IADD3 R7, R9, 0xffffffe, RZ ;  /* 0x0ffffffe09077810 */ /* 0x001fe20007ffe0ff */
[----:B------:R-:W-:-:S05]  /*1680*/  IMAD.MOV.U32 R9, RZ, RZ, RZ ;  /* 0x000000ffff097224 */ /* 0x000fca00078e00ff */
[----:B------:R-:W0:Y:S02]  /*1690*/  F2I.FTZ.U32.TRUNC.NTZ R7, R7 ;  /* 0x0000000700077305 */ /* 0x000e24000021f000 */
[----:B0-----:R-:W-:-:S04]  /*16a0*/  IMAD.MOV R5, RZ, RZ, -R7 ;  /* 0x000000ffff057224 */ /* 0x001fc800078e0a07 */
[----:B------:R-:W-:-:S04]  /*16b0*/  IMAD R5, R5, UR25, RZ ;  /* 0x0000001905057c24 */ /* 0x000fc8000f8e02ff */
[----:B------:R-:W-:-:S06]  /*16c0*/  IMAD.HI.U32 R6, R7, R5, R6 ;  /* 0x0000000507067227 */ /* 0x000fcc00078e0006 */
[----:B------:R-:W-:-:S05]  /*16d0*/  IMAD.HI.U32 R8, R6, R21, RZ ;  /* 0x0000001506087227 */ /* 0x000fca00078e00ff */
[----:B------:R-:W-:-:S05]  /*16e0*/  IADD3 R6, -R8, RZ, RZ ;  /* 0x000000ff08067210 */ /* 0x000fca0007ffe1ff */
[----:B------:R-:W-:-:S05]  /*16f0*/  IMAD R5, R6, UR25, R21 ;  /* 0x0000001906057c24 */ /* 0x000fca000f8e0215 */
[----:B------:R-:W-:-:S13]  /*1700*/  ISETP.GE.U32.AND P0, PT, R5, UR25, PT ;  /* 0x0000001905007c0c */ /* 0x000fda000bf06070 */
[----:B------:R-:W-:Y:S02]  /*1710*/  @P0 VIADD R5, R5, -UR25 ;  /* 0x8000001905050c36 */ /* 0x000fe40008000000 */
[----:B------:R-:W-:-:S03]  /*1720*/  @P0 VIADD R8, R8, 0x1 ;  /* 0x0000000108080836 */ /* 0x000fc60000000000 */
[----:B------:R-:W-:-:S13]  /*1730*/  ISETP.GE.U32.AND P1, PT, R5, UR25, PT ;  /* 0x0000001905007c0c */ /* 0x000fda000bf26070 */
[----:B------:R-:W-:Y:S02]  /*1740*/  @P1 IADD3 R8, R8, 0x1, RZ ;  /* 0x0000000108081810 */ /* 0x000fe40007ffe0ff */
[----:B------:R-:W-:-:S07]  /*1750*/  @!P2 LOP3.LUT R8, RZ, UR25, RZ, 0x33, !PT ;  /* 0x00000019ff08ac12 */ /* 0x000fce000f8e33ff */
.L_x_54:
[----:B------:R-:W-:Y:S05]  /*1760*/  BSYNC B1 ;  /* 0x0000000000017941 */ /* 0x000fea0003800000 */
.L_x_52:
        /* <DEDUP_REMOVED lines=9> */
[----:B------:R-:W-:Y:S02]  /*1800*/  IMAD.MOV.U32 R28, RZ, RZ, R8 ;  /* 0x000000ffff1c7224 */ /* 0x000fe400078e0008 */
[----:B------:R-:W-:Y:S01]  /*1810*/  IMAD.MOV.U32 R29, RZ, RZ, R9 ;  /* 0x000000ffff1d7224 */ /* 0x000fe200078e0009 */
[----:B------:R-:W-:Y:S06]  /*1820*/  BRA `(.L_x_57) ;  /* 0x00000000004c7947 */ /* 0x000fec0003800000 */
.L_x_56:
[----:B------:R-:W0:Y:S01]  /*1830*/  I2F.U32.RP R9, UR27 ;  /* 0x0000001b00097d06 */ /* 0x000e220008209000 */
[----:B------:R-:W-:Y:S01]  /*1840*/  ISETP.NE.U32.AND P2, PT, RZ, UR27, PT ;  /* 0x0000001bff007c0c */ /* 0x000fe2000bf45070 */
[----:B------:R-:W-:-:S06]  /*1850*/  IMAD.MOV.U32 R29, RZ, RZ, RZ ;  /* 0x000000ffff1d7224 */ /* 0x000fcc00078e00ff */
[----:B0-----:R-:W0:Y:S02]  /*1860*/  MUFU.RCP R9, R9 ;  /* 0x0000000900097308 */ /* 0x001e240000001000 */
[----:B0-----:R-:W-:-:S06]  /*1870*/  IADD3 R6, R9, 0xffffffe, RZ ;  /* 0x0ffffffe09067810 */ /* 0x001fcc0007ffe0ff */
[----:B------:R0:W1:Y:S02]  /*1880*/  F2I.FTZ.U32.TRUNC.NTZ R7, R6 ;  /* 0x0000000600077305 */ /* 0x000064000021f000 */
[----:B0-----:R-:W-:Y:S02]  /*1890*/  IMAD.MOV.U32 R6, RZ, RZ, RZ ;  /* 0x000000ffff067224 */ /* 0x001fe400078e00ff */
[----:B-1----:R-:W-:-:S04]  /*18a0*/  IMAD.MOV R5, RZ, RZ, -R7 ;  /* 0x000000ffff057224 */ /* 0x002fc800078e0a07 */
        /* <DEDUP_REMOVED lines=11> */
.L_x_57:
[----:B------:R-:W-:Y:S05]  /*1960*/  BSYNC B1 ;  /* 0x0000000000017941 */ /* 0x000fea0003800000 */
.L_x_55:
[----:B------:R-:W-:Y:S01]  /*1970*/  LOP3.LUT R5, R29, UR28, RZ, 0xfc, !PT ;  /* 0x0000001c1d057c12 */ /* 0x000fe2000f8efcff */
[----:B------:R-:W-:Y:S03]  /*1980*/  BSSY B1, `(.L_x_58) ;  /* 0x0000023000017945 */ /* 0x000fe60003800000 */
[----:B------:R-:W-:-:S13]  /*1990*/  ISETP.NE.U32.AND P0, PT, R5, RZ, PT ;  /* 0x000000ff0500720c */ /* 0x000fda0003f05070 */
[----:B------:R-:W-:Y:S05]  /*19a0*/  @!P0 BRA `(.L_x_59) ;  /* 0x00000000002c8947 */ /* 0x000fea0003800000 */
[----:B------:R-:W-:Y:S01]  /*19b0*/  ULDC.64 UR16, c[0x0][0x228] ;  /* 0x00008a0000107ab9 */ /* 0x000fe20000000a00 */
[----:B------:R-:W-:Y:S01]  /*19c0*/  IMAD.MOV.U32 R8, RZ, RZ, R28 ;  /* 0x000000ffff087224 */ /* 0x000fe200078e001c */
[----:B------:R-:W-:Y:S01]  /*19d0*/  MOV R7, UR16 ;  /* 0x0000001000077c02 */ /* 0x000fe20008000f00 */
[----:B------:R-:W-:Y:S01]  /*19e0*/  IMAD.U32 R5, RZ, RZ, UR17 ;  /* 0x00000011ff057e24 */ /* 0x000fe2000f8e00ff */
[----:B------:R-:W-:Y:S01]  /*19f0*/  MOV R6, 0x1a20 ;  /* 0x00001a2000067802 */ /* 0x000fe20000000f00 */
[----:B------:R-:W-:-:S07]  /*1a00*/  IMAD.MOV.U32 R9, RZ, RZ, R29 ;  /* 0x000000ffff097224 */ /* 0x000fce00078e001d */
[----:B------:R-:W-:Y:S05]  /*1a10*/  CALL.REL.NOINC `($__internal_9_$__cuda_sm20_div_s64) ;  /* 0x0000001000cc7944 */ /* 0x000fea0003c00000 */
[----:B------:R-:W-:Y:S01]  /*1a20*/  IADD3 R29, -R8, RZ, RZ ;  /* 0x000000ff081d7210 */ /* 0x000fe20007ffe1ff */
[----:B------:R-:W-:-:S04]  /*1a30*/  IMAD.U32 R9, RZ, RZ, UR30 ;  /* 0x0000001eff097e24 */ /* 0x000fc8000f8e00ff */
[----:B------:R-:W-:Y:S01]  /*1a40*/  IMAD R29, R29, R9, R28 ;  /* 0x000000091d1d7224 */ /* 0x000fe200078e021c */
[----:B------:R-:W-:Y:S06]  /*1a50*/  BRA `(.L_x_60) ;  /* 0x0000000000547947 */ /* 0x000fec0003800000 */
.L_x_59:
[----:B------:R-:W-:-:S04]  /*1a60*/  IMAD.U32 R9, RZ, RZ, UR30 ;  /* 0x0000001eff097e24 */ /* 0x000fc8000f8e00ff */
[----:B------:R-:W0:Y:S01]  /*1a70*/  I2F.U32.RP R5, R9 ;  /* 0x0000000900057306 */ /* 0x000e220000209000 */
[----:B------:R-:W-:-:S07]  /*1a80*/  ISETP.NE.U32.AND P2, PT, R9, RZ, PT ;  /* 0x000000ff0900720c */ /* 0x000fce0003f45070 */
[----:B0-----:R-:W0:Y:S02]  /*1a90*/  MUFU.RCP R5, R5 ;  /* 0x0000000500057308 */ /* 0x001e240000001000 */
[----:B0-----:R-:W-:-:S06]  /*1aa0*/  IADD3 R7, R5, 0xffffffe, RZ ;  /* 0x0ffffffe05077810 */ /* 0x001fcc0007ffe0ff */
[----:B------:R-:W0:Y:S02]  /*1ab0*/  F2I.FTZ.U32.TRUNC.NTZ R7, R7 ;  /* 0x0000000700077305 */ /* 0x000e24000021f000 */
[----:B0-----:R-:W-:-:S04]  /*1ac0*/  IMAD R6, R7, R9, RZ ;  /* 0x0000000907067224 */ /* 0x001fc800078e02ff */
[----:B------:R-:W-:Y:S02]  /*1ad0*/  IMAD.MOV R19, RZ, RZ, -R6 ;  /* 0x000000ffff137224 */ /* 0x000fe400078e0a06 */
[----:B------:R-:W-:-:S04]  /*1ae0*/  IMAD.MOV.U32 R6, RZ, RZ, RZ ;  /* 0x000000ffff067224 */ /* 0x000fc800078e00ff */
[----:B------:R-:W-:-:S06]  /*1af0*/  IMAD.HI.U32 R19, R7, R19, R6 ;  /* 0x0000001307137227 */ /* 0x000fcc00078e0006 */
[----:B------:R-:W-:-:S05]  /*1b00*/  IMAD.HI.U32 R8, R19, R28, RZ ;  /* 0x0000001c13087227 */ /* 0x000fca00078e00ff */
[----:B------:R-:W-:-:S05]  /*1b10*/  IADD3 R6, -R8, RZ, RZ ;  /* 0x000000ff08067210 */ /* 0x000fca0007ffe1ff */
[----:B------:R-:W-:-:S05]  /*1b20*/  IMAD R6, R9, R6, R28 ;  /* 0x0000000609067224 */ /* 0x000fca00078e021c */
[----:B------:R-:W-:-:S13]  /*1b30*/  ISETP.GE.U32.AND P0, PT, R6, R9, PT ;  /* 0x000000090600720c */ /* 0x000fda0003f06070 */
[----:B------:R-:W-:Y:S02]  /*1b40*/  @P0 IMAD.IADD R6, R6, 0x1, -R9 ;  /* 0x0000000106060824 */ /* 0x000fe400078e0a09 */
[----:B------:R-:W-:-:S03]  /*1b50*/  @P0 VIADD R8, R8, 0x1 ;  /* 0x0000000108080836 */ /* 0x000fc60000000000 */
[----:B------:R-:W-:-:S13]  /*1b60*/  ISETP.GE.U32.AND P1, PT, R6, R9, PT ;  /* 0x000000090600720c */ /* 0x000fda0003f26070 */
[----:B------:R-:W-:Y:S02]  /*1b70*/  @P1 IADD3 R8, R8, 0x1, RZ ;  /* 0x0000000108081810 */ /* 0x000fe40007ffe0ff */
[----:B------:R-:W-:-:S05]  /*1b80*/  @!P2 LOP3.LUT R8, RZ, R9, RZ, 0x33, !PT ;  /* 0x00000009ff08a212 */ /* 0x000fca00078e33ff */
[----:B------:R-:W-:-:S04]  /*1b90*/  IMAD.MOV R29, RZ, RZ, -R8 ;  /* 0x000000ffff1d7224 */ /* 0x000fc800078e0a08 */
[----:B------:R-:W-:-:S07]  /*1ba0*/  IMAD R29, R9, R29, R28 ;  /* 0x0000001d091d7224 */ /* 0x000fce00078e021c */
.L_x_60:
[----:B------:R-:W-:Y:S05]  /*1bb0*/  BSYNC B1 ;  /* 0x0000000000017941 */ /* 0x000fea0003800000 */
.L_x_58:
[----:B------:R-:W-:-:S05]  /*1bc0*/  IMAD.WIDE R12, R4, 0x8, R12 ;  /* 0x00000008040c7825 */ /* 0x000fca00078e020c */
[----:B------:R-:W2:Y:S01]  /*1bd0*/  LDG.E R5, desc[UR8][R12.64] ;  /* 0x000000080c057981 */ /* 0x000ea2000c1e1900 */
[----:B------:R-:W-:Y:S02]  /*1be0*/  SHF.R.S32.HI R6, RZ, 0x1f, R8 ;  /* 0x0000001fff067819 */ /* 0x000fe40000011408 */
[----:B------:R-:W-:-:S03]  /*1bf0*/  SHF.R.S32.HI R7, RZ, 0x1f, R29 ;  /* 0x0000001fff077819 */ /* 0x000fc6000001141d */
[-C--:B------:R-:W-:Y:S02]  /*1c00*/  IMAD R15, R6, R9.reuse, RZ ;  /* 0x00000009060f7224 */ /* 0x080fe400078e02ff */
[----:B------:R-:W-:Y:S02]  /*1c10*/  IMAD.MOV.U32 R6, RZ, RZ, R29 ;  /* 0x000000ffff067224 */ /* 0x000fe400078e001d */
[C---:B------:R-:W-:Y:S02]  /*1c20*/  IMAD R15, R8.reuse, UR28, R15 ;  /* 0x0000001c080f7c24 */ /* 0x040fe4000f8e020f */
[----:B------:R-:W-:-:S04]  /*1c30*/  IMAD.WIDE.U32 R6, R8, R9, R6 ;  /* 0x0000000908067225 */ /* 0x000fc800078e0006 */
[C---:B------:R-:W-:Y:S01]  /*1c40*/  IMAD R8, R6.reuse, UR6, RZ ;  /* 0x0000000606087c24 */ /* 0x040fe2000f8e02ff */
[----:B------:R-:W-:Y:S01]  /*1c50*/  IADD3 R7, R7, R15, RZ ;  /* 0x0000000f07077210 */ /* 0x000fe20007ffe0ff */
[----:B------:R-:W-:Y:S02]  /*1c60*/  IMAD.MOV.U32 R15, RZ, RZ, R3 ;  /* 0x000000ffff0f7224 */ /* 0x000fe400078e0003 */
[----:B------:R-:W-:-:S04]  /*1c70*/  IMAD.WIDE.U32 R14, R6, UR4, R14 ;  /* 0x00000004060e7c25 */ /* 0x000fc8000f8e000e */
[----:B------:R-:W-:-:S04]  /*1c80*/  IMAD R3, R7, UR4, R8 ;  /* 0x0000000407037c24 */ /* 0x000fc8000f8e0208 */
[----:B------:R-:W-:Y:S01]  /*1c90*/  IMAD.IADD R3, R15, 0x1, R3 ;  /* 0x000000010f037824 */ /* 0x000fe200078e0203 */
[----:B--2---:R-:W-:-:S04]  /*1ca0*/  IADD3 R7, P0, R5, R14, RZ ;  /* 0x0000000e05077210 */ /* 0x004fc80007f1e0ff */
[----:B------:R-:W-:Y:S02]  /*1cb0*/  LEA R6, P1, R7, R0, 0x1 ;  /* 0x0000000007067211 */ /* 0x000fe400078208ff */
[----:B------:R-:W-:-:S04]  /*1cc0*/  LEA.HI.X.SX32 R5, R5, R3, 0x1, P0 ;  /* 0x0000000305057211 */ /* 0x000fc800000f0eff */
[----:B------:R-:W-:-:S06]  /*1cd0*/  LEA.HI.X R7, R7, R2, R5, 0x1, P1 ;  /* 0x0000000207077211 */ /* 0x000fcc00008f0c05 */
[----:B------:R-:W2:Y:S01]  /*1ce0*/  LDG.E.U16 R7, desc[UR8][R6.64] ;  /* 0x0000000806077981 */ /* 0x000ea2000c1e1500 */
[C---:B------:R-:W-:Y:S01]  /*1cf0*/  IADD3 R21, P1, R4.reuse, R21, RZ ;  /* 0x0000001504157210 */ /* 0x040fe20007f3e0ff */
[----:B------:R-:W-:Y:S01]  /*1d00*/  IMAD.WIDE R16, R4, 0x2, R16 ;  /* 0x0000000204107825 */ /* 0x000fe200078e0210 */
[----:B------:R-:W-:Y:S02]  /*1d10*/  BSSY B1, `(.L_x_61) ;  /* 0x0000021000017945 */ /* 0x000fe40003800000 */
[----:B------:R-:W-:Y:S02]  /*1d20*/  SHF.R.S32.HI R9, RZ, 0x1f, R21 ;  /* 0x0000001fff097819 */ /* 0x000fe40000011415 */
[----:B------:R-:W-:Y:S02]  /*1d30*/  IADD3.X R11, RZ, R11, RZ, P1, !PT ;  /* 0x0000000bff0b7210 */ /* 0x000fe40000ffe4ff */
[----:B------:R-:W-:-:S04]  /*1d40*/  LOP3.LUT R5, R9, UR24, RZ, 0xfc, !PT ;  /* 0x0000001809057c12 */ /* 0x000fc8000f8efcff */
[----:B------:R-:W-:Y:S01]  /*1d50*/  ISETP.NE.U32.AND P0, PT, R5, RZ, PT ;  /* 0x000000ff0500720c */ /* 0x000fe20003f05070 */
[----:B--2---:R0:W-:-:S12]  /*1d60*/  STG.E.U16 desc[UR8][R16.64], R7 ;  /* 0x0000000710007986 */ /* 0x0041d8000c101508 */
[----:B------:R-:W-:Y:S05]  /*1d70*/  @!P0 BRA `(.L_x_62) ;  /* 0x00000000001c8947 */ /* 0x000fea0003800000 */
[----:B------:R-:W-:Y:S01]  /*1d80*/  ULDC.64 UR16, c[0x0][0x238] ;  /* 0x00008e0000107ab9 */ /* 0x000fe20000000a00 */
[----:B------:R-:W-:Y:S01]  /*1d90*/  MOV R8, R21 ;  /* 0x0000001500087202 */ /* 0x000fe20000000f00 */
[----:B0-----:R-:W-:Y:S01]  /*1da0*/  IMAD.U32 R7, RZ, RZ, UR16 ;  /* 0x00000010ff077e24 */ /* 0x001fe2000f8e00ff */
[----:B------:R-:W-:Y:S01]  /*1db0*/  MOV R6, 0x1de0 ;  /* 0x00001de000067802 */ /* 0x000fe20000000f00 */
[----:B------:R-:W-:-:S07]  /*1dc0*/  IMAD.U32 R5, RZ, RZ, UR17 ;  /* 0x00000011ff057e24 */ /* 0x000fce000f8e00ff */
[----:B------:R-:W-:Y:S05]  /*1dd0*/  CALL.REL.NOINC `($__internal_9_$__cuda_sm20_div_s64) ;  /* 0x0000000c00dc7944 */ /* 0x000fea0003c00000 */
[----:B------:R-:W-:Y:S05]  /*1de0*/  BRA `(.L_x_63) ;  /* 0x00000000004c7947 */ /* 0x000fea0003800000 */
.L_x_62:
[----:B------:R-:W1:Y:S01]  /*1df0*/  I2F.U32.RP R9, UR25 ;  /* 0x0000001900097d06 */ /* 0x000e620008209000 */
[----:B------:R-:W-:Y:S01]  /*1e00*/  HFMA2.MMA R6, -RZ, RZ, 0, 0 ;  /* 0x00000000ff067435 */ /* 0x000fe200000001ff */
[----:B------:R-:W-:-:S06]  /*1e10*/  ISETP.NE.U32.AND P2, PT, RZ, UR25, PT ;  /* 0x00000019ff007c0c */ /* 0x000fcc000bf45070 */
[----:B-1----:R-:W0:Y:S02]  /*1e20*/  MUFU.RCP R9, R9 ;  /* 0x0000000900097308 */ /* 0x002e240000001000 */
[----:B0-----:R-:W-:Y:S02]  /*1e30*/  VIADD R7, R9, 0xffffffe ;  /* 0x0ffffffe09077836 */ /* 0x001fe40000000000 */
[----:B------:R-:W-:-:S04]  /*1e40*/  IMAD.MOV.U32 R9, RZ, RZ, RZ ;  /* 0x000000ffff097224 */ /* 0x000fc800078e00ff */
        /* <DEDUP_REMOVED lines=13> */
.L_x_63:
[----:B------:R-:W-:Y:S05]  /*1f20*/  BSYNC B1 ;  /* 0x0000000000017941 */ /* 0x000fea0003800000 */
.L_x_61:
        /* <DEDUP_REMOVED lines=12> */
.L_x_65:
        /* <DEDUP_REMOVED lines=19> */
.L_x_66:
[----:B------:R-:W-:Y:S05]  /*2120*/  BSYNC B1 ;  /* 0x0000000000017941 */ /* 0x000fea0003800000 */
.L_x_64:
        /* <DEDUP_REMOVED lines=15> */
.L_x_68:
        /* <DEDUP_REMOVED lines=21> */
.L_x_69:
[----:B------:R-:W-:Y:S05]  /*2370*/  BSYNC B1 ;  /* 0x0000000000017941 */ /* 0x000fea0003800000 */
.L_x_67:
[----:B------:R-:W-:-:S05]  /*2380*/  IMAD.WIDE R12, R4, 0x8, R12 ;  /* 0x00000008040c7825 */ /* 0x000fca00078e020c */
[----:B------:R-:W2:Y:S01]  /*2390*/  LDG.E R5, desc[UR8][R12.64] ;  /* 0x000000080c057981 */ /* 0x000ea2000c1e1900 */
[----:B------:R-:W-:Y:S02]  /*23a0*/  SHF.R.S32.HI R6, RZ, 0x1f, R8 ;  /* 0x0000001fff067819 */ /* 0x000fe40000011408 */
[----:B------:R-:W-:-:S03]  /*23b0*/  SHF.R.S32.HI R7, RZ, 0x1f, R29 ;  /* 0x0000001fff077819 */ /* 0x000fc6000001141d */
[----:B------:R-:W-:Y:S01]  /*23c0*/  IMAD R15, R6, R9, RZ ;  /* 0x00000009060f7224 */ /* 0x000fe200078e02ff */
[----:B------:R-:W-:-:S03]  /*23d0*/  MOV R6, R29 ;  /* 0x0000001d00067202 */ /* 0x000fc60000000f00 */
[C---:B------:R-:W-:Y:S02]  /*23e0*/  IMAD R15, R8.reuse, UR28, R15 ;  /* 0x0000001c080f7c24 */ /* 0x040fe4000f8e020f */
[----:B------:R-:W-:-:S04]  /*23f0*/  IMAD.WIDE.U32 R6, R8, R9, R6 ;  /* 0x0000000908067225 */ /* 0x000fc800078e0006 */
[----:B------:R-:W-:Y:S02]  /*2400*/  IMAD.IADD R7, R7, 0x1, R15 ;  /* 0x0000000107077824 */ /* 0x000fe400078e020f */
[C---:B------:R-:W-:Y:S02]  /*2410*/  IMAD R8, R6.reuse, UR6, RZ ;  /* 0x0000000606087c24 */ /* 0x040fe4000f8e02ff */
[----:B------:R-:W-:Y:S02]  /*2420*/  IMAD.MOV.U32 R15, RZ, RZ, R3 ;  /* 0x000000ffff0f7224 */ /* 0x000fe400078e0003 */
[----:B------:R-:W-:Y:S02]  /*2430*/  IMAD R3, R7, UR4, R8 ;  /* 0x0000000407037c24 */ /* 0x000fe4000f8e0208 */
[----:B------:R-:W-:-:S05]  /*2440*/  IMAD.WIDE.U32 R14, R6, UR4, R14 ;  /* 0x00000004060e7c25 */ /* 0x000fca000f8e000e */
[----:B------:R-:W-:Y:S02]  /*2450*/  IADD3 R3, R15, R3, RZ ;  /* 0x000000030f037210 */ /* 0x000fe40007ffe0ff */
        /* <DEDUP_REMOVED lines=16> */
[----:B------:R-:W-:Y:S01]  /*2560*/  MOV R5, UR17 ;  /* 0x0000001100057c02 */ /* 0x000fe20008000f00 */
[----:B0-----:R-:W-:Y:S01]  /*2570*/  IMAD.U32 R7, RZ, RZ, UR16 ;  /* 0x00000010ff077e24 */ /* 0x001fe2000f8e00ff */
[----:B------:R-:W-:-:S07]  /*2580*/  MOV R6, 0x25a0 ;  /* 0x000025a000067802 */ /* 0x000fce0000000f00 */
[----:B------:R-:W-:Y:S05]  /*2590*/  CALL.REL.NOINC `($__internal_9_$__cuda_sm20_div_s64) ;  /* 0x0000000400ec7944 */ /* 0x000fea0003c00000 */
[----:B------:R-:W-:Y:S05]  /*25a0*/  BRA `(.L_x_72) ;  /* 0x00000000004c7947 */ /* 0x000fea0003800000 */
.L_x_71:
[----:B------:R-:W1:Y:S01]  /*25b0*/  I2F.U32.RP R9, UR25 ;  /* 0x0000001900097d06 */ /* 0x000e620008209000 */
[----:B------:R-:W-:Y:S01]  /*25c0*/  IMAD.MOV.U32 R6, RZ, RZ, RZ ;  /* 0x000000ffff067224 */ /* 0x000fe200078e00ff */
[----:B------:R-:W-:-:S06]  /*25d0*/  ISETP.NE.U32.AND P2, PT, RZ, UR25, PT ;  /* 0x00000019ff007c0c */ /* 0x000fcc000bf45070 */
[----:B-1----:R-:W0:Y:S02]  /*25e0*/  MUFU.RCP R9, R9 ;  /* 0x0000000900097308 */ /* 0x002e240000001000 */
[----:B0-----:R-:W-:Y:S01]  /*25f0*/  VIADD R7, R9, 0xffffffe ;  /* 0x0ffffffe09077836 */ /* 0x001fe20000000000 */
[----:B------:R-:W-:-:S05]  /*2600*/  HFMA2.MMA R9, -RZ, RZ, 0, 0 ;  /* 0x00000000ff097435 */ /* 0x000fca00000001ff */
[----:B------:R-:W0:Y:S02]  /*2610*/  F2I.FTZ.U32.TRUNC.NTZ R7, R7 ;  /* 0x0000000700077305 */ /* 0x000e24000021f000 */
[----:B0-----:R-:W-:-:S05]  /*2620*/  IADD3 R5, RZ, -R7, RZ ;  /* 0x80000007ff057210 */ /* 0x001fca0007ffe0ff */
[----:B------:R-:W-:-:S04]  /*2630*/  IMAD R5, R5, UR25, RZ ;  /* 0x0000001905057c24 */ /* 0x000fc8000f8e02ff */
[----:B------:R-:W-:-:S06]  /*2640*/  IMAD.HI.U32 R6, R7, R5, R6 ;  /* 0x0000000507067227 */ /* 0x000fcc00078e0006 */
[----:B------:R-:W-:-:S04]  /*2650*/  IMAD.HI.U32 R8, R6, R21, RZ ;  /* 0x0000001506087227 */ /* 0x000fc800078e00ff */
[----:B------:R-:W-:-:S04]  /*2660*/  IMAD.MOV R6, RZ, RZ, -R8 ;  /* 0x000000ffff067224 */ /* 0x000fc800078e0a08 */
[----:B------:R-:W-:-:S05]  /*2670*/  IMAD R5, R6, UR25, R21 ;  /* 0x0000001906057c24 */ /* 0x000fca000f8e0215 */
[----:B------:R-:W-:-:S13]  /*2680*/  ISETP.GE.U32.AND P0, PT, R5, UR25, PT ;  /* 0x0000001905007c0c */ /* 0x000fda000bf06070 */
[----:B------:R-:W-:Y:S01]  /*2690*/  @P0 IADD3 R5, R5, -UR25, RZ ;  /* 0x8000001905050c10 */ /* 0x000fe2000fffe0ff */
[----:B------:R-:W-:-:S03]  /*26a0*/  @P0 VIADD R8, R8, 0x1 ;  /* 0x0000000108080836 */ /* 0x000fc60000000000 */
[----:B------:R-:W-:-:S13]  /*26b0*/  ISETP.GE.U32.AND P1, PT, R5, UR25, PT ;  /* 0x0000001905007c0c */ /* 0x000fda000bf26070 */
[----:B------:R-:W-:Y:S01]  /*26c0*/  @P1 VIADD R8, R8, 0x1 ;  /* 0x0000000108081836 */ /* 0x000fe20000000000 */
[----:B------:R-:W-:-:S07]  /*26d0*/  @!P2 LOP3.LUT R8, RZ, UR25, RZ, 0x33, !PT ;  /* 0x00000019ff08ac12 */ /* 0x000fce000f8e33ff */
.L_x_72:
[----:B------:R-:W-:Y:S05]  /*26e0*/  BSYNC B1 ;  /* 0x0000000000017941 */ /* 0x000fea0003800000 */
.L_x_70:
[----:B------:R-:W-:Y:S01]  /*26f0*/  LOP3.LUT R5, R9, UR26, RZ, 0xfc, !PT ;  /* 0x0000001a09057c12 */ /* 0x000fe2000f8efcff */
[----:B------:R-:W-:Y:S03]  /*2700*/  BSSY B1, `(.L_x_73) ;  /* 0x000001e000017945 */ /* 0x000fe60003800000 */
[----:B------:R-:W-:-:S13]  /*2710*/  ISETP.NE.U32.AND P0, PT, R5, RZ, PT ;  /* 0x000000ff0500720c */ /* 0x000fda0003f05070 */
[----:B------:R-:W-:Y:S05]  /*2720*/  @!P0 BRA `(.L_x_74) ;  /* 0x0000000000208947 */ /* 0x000fea0003800000 */
[----:B------:R-:W-:Y:S01]  /*2730*/  ULDC.64 UR16, c[0x0][0x230] ;  /* 0x00008c0000107ab9 */ /* 0x000fe20000000a00 */
[----:B------:R-:W-:Y:S01]  /*2740*/  MOV R6, 0x2780 ;  /* 0x0000278000067802 */ /* 0x000fe20000000f00 */
[----:B------:R-:W-:Y:S02]  /*2750*/  IMAD.U32 R7, RZ, RZ, UR16 ;  /* 0x00000010ff077e24 */ /* 0x000fe4000f8e00ff */
[----:B------:R-:W-:-:S07]  /*2760*/  IMAD.U32 R5, RZ, RZ, UR17 ;  /* 0x00000011ff057e24 */ /* 0x000fce000f8e00ff */
[----:B------:R-:W-:Y:S05]  /*2770*/  CALL.REL.NOINC `($__internal_9_$__cuda_sm20_div_s64) ;  /* 0x0000000400747944 */ /* 0x000fea0003c00000 */
[----:B------:R-:W-:Y:S01]  /*2780*/  MOV R28, R8 ;  /* 0x00000008001c7202 */ /* 0x000fe20000000f00 */
[----:B------:R-:W-:Y:S01]  /*2790*/  IMAD.MOV.U32 R29, RZ, RZ, R9 ;  /* 0x000000ffff1d7224 */ /* 0x000fe200078e0009 */
[----:B------:R-:W-:Y:S06]  /*27a0*/  BRA `(.L_x_75) ;  /* 0x00000000004c7947 */ /* 0x000fec0003800000 */
.L_x_74:
[----:B------:R-:W0:Y:S01]  /*27b0*/  I2F.U32.RP R9, UR27 ;  /* 0x0000001b00097d06 */ /* 0x000e220008209000 */
[----:B------:R-:W-:Y:S01]  /*27c0*/  ISETP.NE.U32.AND P2, PT, RZ, UR27, PT ;  /* 0x0000001bff007c0c */ /* 0x000fe2000bf45070 */
[----:B------:R-:W-:-:S06]  /*27d0*/  HFMA2.MMA R29, -RZ, RZ, 0, 0 ;  /* 0x00000000ff1d7435 */ /* 0x000fcc00000001ff */
[----:B0-----:R-:W0:Y:S02]  /*27e0*/  MUFU.RCP R9, R9 ;  /* 0x0000000900097308 */ /* 0x001e240000001000 */
[----:B0-----:R-:W-:-:S06]  /*27f0*/  VIADD R6, R9, 0xffffffe ;  /* 0x0ffffffe09067836 */ /* 0x001fcc0000000000 */
[----:B------:R0:W1:Y:S02]  /*2800*/  F2I.FTZ.U32.TRUNC.NTZ R7, R6 ;  /* 0x0000000600077305 */ /* 0x000064000021f000 */
[----:B0-----:R-:W-:Y:S01]  /*2810*/  IMAD.MOV.U32 R6, RZ, RZ, RZ ;  /* 0x000000ffff067224 */ /* 0x001fe200078e00ff */
[----:B-1----:R-:W-:-:S05]  /*2820*/  IADD3 R5, RZ, -R7, RZ ;  /* 0x80000007ff057210 */ /* 0x002fca0007ffe0ff */
        /* <DEDUP_REMOVED lines=11> */
.L_x_75:
[----:B------:R-:W-:Y:S05]  /*28e0*/  BSYNC B1 ;  /* 0x0000000000017941 */ /* 0x000fea0003800000 */
.L_x_73:
        /* <DEDUP_REMOVED lines=11> */
[----:B------:R-:W-:Y:S01]  /*29a0*/  MOV R5, UR30 ;  /* 0x0000001e00057c02 */ /* 0x000fe20008000f00 */
[--C-:B------:R-:W-:Y:S02]  /*29b0*/  IMAD.MOV R29, RZ, RZ, -R8.reuse ;  /* 0x000000ffff1d7224 */ /* 0x100fe400078e0a08 */
[----:B------:R-:W-:Y:S02]  /*29c0*/  IMAD.MOV.U32 R9, RZ, RZ, R8 ;  /* 0x000000ffff097224 */ /* 0x000fe400078e0008 */
[----:B------:R-:W-:Y:S01]  /*29d0*/  IMAD R29, R29, R5, R28 ;  /* 0x000000051d1d7224 */ /* 0x000fe200078e021c */
[----:B------:R-:W-:Y:S06]  /*29e0*/  BRA `(.L_x_78) ;  /* 0x0000000000547947 */ /* 0x000fec0003800000 */
.L_x_77:
        /* <DEDUP_REMOVED lines=21> */
.L_x_78:
[----:B------:R-:W-:Y:S05]  /*2b40*/  BSYNC B1 ;  /* 0x0000000000017941 */ /* 0x000fea0003800000 */
.L_x_76:
[----:B------:R-:W-:-:S05]  /*2b50*/  IMAD.WIDE R12, R4, 0x8, R12 ;  /* 0x00000008040c7825 */ /* 0x000fca00078e020c */
[----:B------:R0:W2:Y:S01]  /*2b60*/  LDG.E R8, desc[UR8][R12.64] ;  /* 0x000000080c087981 */ /* 0x0000a2000c1e1900 */
[----:B------:R-:W-:Y:S02]  /*2b70*/  SHF.R.S32.HI R6, RZ, 0x1f, R9 ;  /* 0x0000001fff067819 */ /* 0x000fe40000011409 */
[----:B------:R-:W-:-:S03]  /*2b80*/  SHF.R.S32.HI R7, RZ, 0x1f, R29 ;  /* 0x0000001fff077819 */ /* 0x000fc6000001141d */
[----:B------:R-:W-:Y:S02]  /*2b90*/  IMAD R10, R6, R5, RZ ;  /* 0x00000005060a7224 */ /* 0x000fe400078e02ff */
[----:B------:R-:W-:-:S04]  /*2ba0*/  IMAD.MOV.U32 R6, RZ, RZ, R29 ;  /* 0x000000ffff067224 */ /* 0x000fc800078e001d */
[----:B------:R-:W-:-:S04]  /*2bb0*/  IMAD.WIDE.U32 R6, R9, R5, R6 ;  /* 0x0000000509067225 */ /* 0x000fc800078e0006 */
[----:B------:R-:W-:Y:S02]  /*2bc0*/  IMAD R5, R9, UR28, R10 ;  /* 0x0000001c09057c24 */ /* 0x000fe4000f8e020a */
[----:B------:R-:W-:-:S03]  /*2bd0*/  IMAD R10, R6, UR6, RZ ;  /* 0x00000006060a7c24 */ /* 0x000fc6000f8e02ff */
[----:B------:R-:W-:-:S05]  /*2be0*/  IADD3 R5, R7, R5, RZ ;  /* 0x0000000507057210 */ /* 0x000fca0007ffe0ff */
[----:B0-----:R-:W-:Y:S01]  /*2bf0*/  IMAD R13, R5, UR4, R10 ;  /* 0x00000004050d7c24 */ /* 0x001fe2000f8e020a */
[----:B--2---:R-:W-:-:S03]  /*2c00*/  SHF.R.S32.HI R9, RZ, 0x1f, R8 ;  /* 0x0000001fff097819 */ /* 0x004fc60000011408 */
[----:B------:R-:W-:-:S03]  /*2c10*/  IMAD.WIDE.U32 R8, R6, UR4, R8 ;  /* 0x0000000406087c25 */ /* 0x000fc6000f8e0008 */
[----:B------:R-:W-:-:S04]  /*2c20*/  IADD3 R5, P0, R14, R8, RZ ;  /* 0x000000080e057210 */ /* 0x000fc80007f1e0ff */
[----:B------:R-:W-:Y:S02]  /*2c30*/  IADD3.X R9, R3, R13, R9, P0, !PT ;  /* 0x0000000d03097210 */ /* 0x000fe400007fe409 */
[----:B------:R-:W-:-:S04]  /*2c40*/  LEA R8, P0, R5, R0, 0x1 ;  /* 0x0000000005087211 */ /* 0x000fc800078008ff */
[----:B------:R-:W-:-:S06]  /*2c50*/  LEA.HI.X R9, R5, R2, R9, 0x1, P0 ;  /* 0x0000000205097211 */ /* 0x000fcc00000f0c09 */
[----:B------:R-:W2:Y:S01]  /*2c60*/  LDG.E.U16 R9, desc[UR8][R8.64] ;  /* 0x0000000808097981 */ /* 0x000ea2000c1e1500 */
[C---:B------:R-:W-:Y:S01]  /*2c70*/  IMAD.WIDE R16, R4.reuse, 0x2, R16 ;  /* 0x0000000204107825 */ /* 0x040fe200078e0210 */
[----:B------:R-:W-:-:S03]  /*2c80*/  IADD3 R21, P0, R4, R21, RZ ;  /* 0x0000001504157210 */ /* 0x000fc60007f1e0ff */
[----:B------:R-:W-:Y:S02]  /*2c90*/  IMAD.MOV.U32 R15, RZ, RZ, R3 ;  /* 0x000000ffff0f7224 */ /* 0x000fe400078e0003 */
[----:B------:R-:W-:Y:S01]  /*2ca0*/  IMAD.X R11, RZ, RZ, R11, P0 ;  /* 0x000000ffff0b7224 */ /* 0x000fe200000e060b */
[----:B------:R-:W-:Y:S01]  /*2cb0*/  ISETP.GE.U32.AND P0, PT, R21, UR14, PT ;  /* 0x0000000e15007c0c */ /* 0x000fe2000bf06070 */
[----:B------:R-:W-:-:S03]  /*2cc0*/  IMAD.WIDE.U32 R6, R6, UR4, R14 ;  /* 0x0000000406067c25 */ /* 0x000fc6000f8e000e */
[----:B------:R-:W-:Y:S02]  /*2cd0*/  ISETP.GE.AND.EX P0, PT, R11, UR15, PT, P0 ;  /* 0x0000000f0b007c0c */ /* 0x000fe4000bf06300 */
[----:B------:R-:W-:Y:S02]  /*2ce0*/  LEA R0, P1, R6, R0, 0x1 ;  /* 0x0000000006007211 */ /* 0x000fe400078208ff */
[----:B------:R-:W-:-:S04]  /*2cf0*/  IADD3 R3, R7, R13, RZ ;  /* 0x0000000d07037210 */ /* 0x000fc80007ffe0ff */
[----:B------:R-:W-:Y:S01]  /*2d00*/  LEA.HI.X R2, R6, R2, R3, 0x1, P1 ;  /* 0x0000000206027211 */ /* 0x000fe200008f0c03 */
[----:B--2---:R1:W-:Y:S04]  /*2d10*/  STG.E.U16 desc[UR8][R16.64], R9 ;  /* 0x0000000910007986 */ /* 0x0043e8000c101508 */
[----:B------:R-:W-:Y:S05]  /*2d20*/  @!P0 BRA `(.L_x_79) ;  /* 0xffffffe0001c8947 */ /* 0x000fea000383ffff */
[----:B------:R-:W-:Y:S05]  /*2d30*/  BSYNC B0 ;  /* 0x0000000000007941 */ /* 0x000fea0003800000 */
.L_x_42:
[----:B------:R-:W-:Y:S05]  /*2d40*/  EXIT ;  /* 0x000000000000794d */ /* 0x000fea0003800000 */
        .weak           $__internal_9_$__cuda_sm20_div_s64
        .type           $__internal_9_$__cuda_sm20_div_s64,@function
        .size           $__internal_9_$__cuda_sm20_div_s64,($__internal_10_$__cuda_sm20_div_u64 - $__internal_9_$__cuda_sm20_div_s64)
$__internal_9_$__cuda_sm20_div_s64:
[-C--:B------:R-:W-:Y:S02]  /*2d50*/  IADD3 R18, P1, RZ, -R7.reuse, RZ ;  /* 0x80000007ff127210 */ /* 0x080fe40007f3e0ff */
[----:B------:R-:W-:Y:S02]  /*2d60*/  ISETP.GE.AND P0, PT, R5, RZ, PT ;  /* 0x000000ff0500720c */ /* 0x000fe40003f06270 */
[----:B------:R-:W-:Y:S01]  /*2d70*/  ISETP.GE.AND P3, PT, R9, RZ, PT ;  /* 0x000000ff0900720c */ /* 0x000fe20003f66270 */
[----:B------:R-:W-:Y:S01]  /*2d80*/  IMAD.X R10, RZ, RZ, ~R5, P1 ;  /* 0x000000ffff0a7224 */ /* 0x000fe200008e0e05 */
[----:B------:R-:W-:-:S04]  /*2d90*/  SEL R18, R18, R7, !P0 ;  /* 0x0000000712127207 */ /* 0x000fc80004000000 */
[----:B------:R-:W-:-:S04]  /*2da0*/  SEL R19, R10, R5, !P0 ;  /* 0x000000050a137207 */ /* 0x000fc80004000000 */
[----:B------:R-:W0:Y:S08]  /*2db0*/  I2F.U64.RP R10, R18 ;  /* 0x00000012000a7312 */ /* 0x000e300000309000 */
[----:B0-----:R-:W0:Y:S02]  /*2dc0*/  MUFU.RCP R24, R10 ;  /* 0x0000000a00187308 */ /* 0x001e240000001000 */
[----:B0-----:R-:W-:-:S06]  /*2dd0*/  VIADD R24, R24, 0x1ffffffe ;  /* 0x1ffffffe18187836 */ /* 0x001fcc0000000000 */
[----:B------:R-:W0:Y:S02]  /*2de0*/  F2I.U64.TRUNC R26, R24 ;  /* 0x00000018001a7311 */ /* 0x000e24000020d800 */
[----:B0-----:R-:W-:-:S04]  /*2df0*/  IMAD.WIDE.U32 R22, R26, R18, RZ ;  /* 0x000000121a167225 */ /* 0x001fc800078e00ff */
[----:B------:R-:W-:Y:S01]  /*2e00*/  IMAD R25, R26, R19, R23 ;  /* 0x000000131a197224 */ /* 0x000fe200078e0217 */
[----:B------:R-:W-:-:S03]  /*2e10*/  IADD3 R23, P0, RZ, -R22, RZ ;  /* 0x80000016ff177210 */ /* 0x000fc60007f1e0ff */
[----:B------:R-:W-:Y:S02]  /*2e20*/  IMAD R22, R27, R18, R25 ;  /* 0x000000121b167224 */ /* 0x000fe400078e0219 */
[----:B------:R-:W-:-:S03]  /*2e30*/  IMAD.HI.U32 R24, R26, R23, RZ ;  /* 0x000000171a187227 */ /* 0x000fc600078e00ff */
[----:B------:R-:W-:Y:S01]  /*2e40*/  IADD3.X R22, RZ, ~R22, RZ, P0, !PT ;  /* 0x80000016ff167210 */ /* 0x000fe200007fe4ff */
[----:B------:R-:W-:-:S04]  /*2e50*/  IMAD.MOV.U32 R25, RZ, RZ, R26 ;  /* 0x000000ffff197224 */ /* 0x000fc800078e001a */
[----:B------:R-:W-:-:S04]  /*2e60*/  IMAD.WIDE.U32 R24, P0, R26, R22, R24 ;  /* 0x000000161a187225 */ /* 0x000fc80007800018 */
[C---:B------:R-:W-:Y:S02]  /*2e70*/  IMAD R10, R27.reuse, R22, RZ ;  /* 0x000000161b0a7224 */ /* 0x040fe400078e02ff */
[----:B------:R-:W-:-:S04]  /*2e80*/  IMAD.HI.U32 R23, P1, R27, R23, R24 ;  /* 0x000000171b177227 */ /* 0x000fc80007820018 */
[----:B------:R-:W-:Y:S01]  /*2e90*/  IMAD.HI.U32 R22, R27, R22, RZ ;  /* 0x000000161b167227 */ /* 0x000fe200078e00ff */
[----:B------:R-:W-:-:S03]  /*2ea0*/  IADD3 R25, P2, R10, R23, RZ ;  /* 0x000000170a197210 */ /* 0x000fc60007f5e0ff */
[----:B------:R-:W-:Y:S02]  /*2eb0*/  IMAD.X R22, R22, 0x1, R27, P0 ;  /* 0x0000000116167824 */ /* 0x000fe400000e061b */
[----:B------:R-:W-:-:S03]  /*2ec0*/  IMAD.WIDE.U32 R26, R25, R18, RZ ;  /* 0x00000012191a7225 */ /* 0x000fc600078e00ff */
[----:B------:R-:W-:Y:S01]  /*2ed0*/  IADD3.X R23, RZ, RZ, R22, P2, P1 ;  /* 0x000000ffff177210 */ /* 0x000fe200017e2416 */
[----:B------:R-:W-:Y:S01]  /*2ee0*/  IMAD R10, R25, R19, R27 ;  /* 0x00000013190a7224 */ /* 0x000fe200078e021b */
[----:B------:R-:W-:-:S03]  /*2ef0*/  IADD3 R22, P0, RZ, -R26, RZ ;  /* 0x8000001aff167210 */ /* 0x000fc60007f1e0ff */
[----:B------:R-:W-:Y:S02]  /*2f00*/  IMAD R10, R23, R18, R10 ;  /* 0x00000012170a7224 */ /* 0x000fe400078e020a */
[----:B------:R-:W-:-:S03]  /*2f10*/  IMAD.HI.U32 R24, R25, R22, RZ ;  /* 0x0000001619187227 */ /* 0x000fc600078e00ff */
[----:B------:R-:W-:-:S05]  /*2f20*/  IADD3.X R10, RZ, ~R10, RZ, P0, !PT ;  /* 0x8000000aff0a7210 */ /* 0x000fca00007fe4ff */
[----:B------:R-:W-:-:S04]  /*2f30*/  IMAD.WIDE.U32 R24, P0, R25, R10, R24 ;  /* 0x0000000a19187225 */ /* 0x000fc80007800018 */
[----:B------:R-:W-:Y:S01]  /*2f40*/  IMAD.HI.U32 R27, P1, R23, R22, R24 ;  /* 0x00000016171b7227 */ /* 0x000fe20007820018 */
[----:B------:R-:W-:-:S03]  /*2f50*/  IADD3 R25, P4, RZ, -R8, RZ ;  /* 0x80000008ff197210 */ /* 0x000fc60007f9e0ff */
[----:B------:R-:W-:Y:S01]  /*2f60*/  IMAD R22, R23, R10, RZ ;  /* 0x0000000a17167224 */ /* 0x000fe200078e02ff */
[----:B------:R-:W-:Y:S01]  /*2f70*/  SEL R25, R25, R8, !P3 ;  /* 0x0000000819197207 */ /* 0x000fe20005800000 */
[----:B------:R-:W-:Y:S02]  /*2f80*/  IMAD.X R8, RZ, RZ, ~R9, P4 ;  /* 0x000000ffff087224 */ /* 0x000fe400020e0e09 */
[----:B------:R-:W-:Y:S01]  /*2f90*/  IMAD.HI.U32 R10, R23, R10, RZ ;  /* 0x0000000a170a7227 */ /* 0x000fe200078e00ff */
[----:B------:R-:W-:Y:S02]  /*2fa0*/  IADD3 R22, P2, R22, R27, RZ ;  /* 0x0000001b16167210 */ /* 0x000fe40007f5e0ff */
[----:B------:R-:W-:Y:S01]  /*2fb0*/  SEL R8, R8, R9, !P3 ;  /* 0x0000000908087207 */ /* 0x000fe20005800000 */
[----:B------:R-:W-:Y:S01]  /*2fc0*/  IMAD.X R10, R10, 0x1, R23, P0 ;  /* 0x000000010a0a7824 */ /* 0x000fe200000e0617 */
[----:B------:R-:W-:Y:S01]  /*2fd0*/  MOV R27, RZ ;  /* 0x000000ff001b7202 */ /* 0x000fe20000000f00 */
[----:B------:R-:W-:Y:S01]  /*2fe0*/  IMAD.HI.U32 R26, R22, R25, RZ ;  /* 0x00000019161a7227 */ /* 0x000fe200078e00ff */
[----:B------:R-:W-:-:S03]  /*2ff0*/  LOP3.LUT R9, R5, R9, RZ, 0x3c, !PT ;  /* 0x0000000905097212 */ /* 0x000fc600078e3cff */
[----:B------:R-:W-:Y:S01]  /*3000*/  IMAD.WIDE.U32 R22, R22, R8, R26 ;  /* 0x0000000816167225 */ /* 0x000fe200078e001a */
[----:B------:R-:W-:-:S05]  /*3010*/  IADD3.X R27, RZ, RZ, R10, P2, P1 ;  /* 0x000000ffff1b7210 */ /* 0x000fca00017e240a */
[----:B------:R-:W-:-:S04]  /*3020*/  IMAD.HI.U32 R22, P0, R27, R25, R22 ;  /* 0x000000191b167227 */ /* 0x000fc80007800016 */
[CC--:B------:R-:W-:Y:S02]  /*3030*/  IMAD R23, R27.reuse, R8.reuse, RZ ;  /* 0x000000081b177224 */ /* 0x0c0fe400078e02ff */
[----:B------:R-:W-:-:S03]  /*3040*/  IMAD.HI.U32 R10, R27, R8, RZ ;  /* 0x000000081b0a7227 */ /* 0x000fc600078e00ff */
[----:B------:R-:W-:Y:S01]  /*3050*/  IADD3 R23, P1, R23, R22, RZ ;  /* 0x0000001617177210 */ /* 0x000fe20007f3e0ff */
[----:B------:R-:W-:-:S03]  /*3060*/  IMAD.X R10, RZ, RZ, R10, P0 ;  /* 0x000000ffff0a7224 */ /* 0x000fc600000e060a */
[C---:B------:R-:W-:Y:S01]  /*3070*/  IADD3 R22, P2, R23.reuse, 0x1, RZ ;  /* 0x0000000117167810 */ /* 0x040fe20007f5e0ff */
[----:B------:R-:W-:-:S04]  /*3080*/  IMAD.WIDE.U32 R26, R23, R18, RZ ;  /* 0x00000012171a7225 */ /* 0x000fc800078e00ff */
[----:B------:R-:W-:Y:S01]  /*3090*/  IMAD.X R10, RZ, RZ, R10, P1 ;  /* 0x000000ffff0a7224 */ /* 0x000fe200008e060a */
[----:B------:R-:W-:Y:S01]  /*30a0*/  IADD3 R25, P1, -R26, R25, RZ ;  /* 0x000000191a197210 */ /* 0x000fe20007f3e1ff */
[----:B------:R-:W-:-:S03]  /*30b0*/  IMAD R27, R23, R19, R27 ;  /* 0x00000013171b7224 */ /* 0x000fc600078e021b */
[-C--:B------:R-:W-:Y:S01]  /*30c0*/  ISETP.GE.U32.AND P0, PT, R25, R18.reuse, PT ;  /* 0x000000121900720c */ /* 0x080fe20003f06070 */
[----:B------:R-:W-:-:S05]  /*30d0*/  IMAD R27, R10, R18, R27 ;  /* 0x000000120a1b7224 */ /* 0x000fca00078e021b */
[----:B------:R-:W-:Y:S02]  /*30e0*/  IADD3.X R8, ~R27, R8, RZ, P1, !PT ;  /* 0x000000081b087210 */ /* 0x000fe40000ffe5ff */
[----:B------:R-:W-:Y:S02]  /*30f0*/  IADD3 R24, P1, R25, -R18, RZ ;  /* 0x8000001219187210 */ /* 0x000fe40007f3e0ff */
[----:B------:R-:W-:-:S03]  /*3100*/  ISETP.GE.U32.AND.EX P0, PT, R8, R19, PT, P0 ;  /* 0x000000130800720c */ /* 0x000fc60003f06100 */
[----:B------:R-:W-:Y:S01]  /*3110*/  IMAD.X R27, R8, 0x1, ~R19, P1 ;  /* 0x00000001081b7824 */ /* 0x000fe200008e0e13 */
[----:B------:R-:W-:Y:S02]  /*3120*/  SEL R25, R24, R25, P0 ;  /* 0x0000001918197207 */ /* 0x000fe40000000000 */
[----:B------:R-:W-:Y:S01]  /*3130*/  SEL R22, R22, R23, P0 ;  /* 0x0000001716167207 */ /* 0x000fe20000000000 */
[----:B------:R-:W-:Y:S01]  /*3140*/  IMAD.X R23, RZ, RZ, R10, P2 ;  /* 0x000000ffff177224 */ /* 0x000fe200010e060a */
[----:B------:R-:W-:Y:S02]  /*3150*/  SEL R27, R27, R8, P0 ;  /* 0x000000081b1b7207 */ /* 0x000fe40000000000 */
[----:B------:R-:W-:Y:S02]  /*3160*/  ISETP.GE.U32.AND P1, PT, R25, R18, PT ;  /* 0x000000121900720c */ /* 0x000fe40003f26070 */
[----:B------:R-:W-:Y:S02]  /*3170*/  SEL R23, R23, R10, P0 ;  /* 0x0000000a17177207 */ /* 0x000fe40000000000 */
[----:B------:R-:W-:-:S02]  /*3180*/  IADD3 R25, P2, R22, 0x1, RZ ;  /* 0x0000000116197810 */ /* 0x000fc40007f5e0ff */
[----:B------:R-:W-:Y:S02]  /*3190*/  ISETP.GE.U32.AND.EX P0, PT, R27, R19, PT, P1 ;  /* 0x000000131b00720c */ /* 0x000fe40003f06110 */
[-C--:B------:R-:W-:Y:S02]  /*31a0*/  IADD3.X R8, RZ, R23.reuse, RZ, P2, !PT ;  /* 0x00000017ff087210 */ /* 0x080fe400017fe4ff */
[----:B------:R-:W-:Y:S02]  /*31b0*/  SEL R25, R25, R22, P0 ;  /* 0x0000001619197207 */ /* 0x000fe40000000000 */
[----:B------:R-:W-:Y:S02]  /*31c0*/  SEL R23, R8, R23, P0 ;  /* 0x0000001708177207 */ /* 0x000fe40000000000 */
[----:B------:R-:W-:Y:S02]  /*31d0*/  IADD3 R8, P2, RZ, -R25, RZ ;  /* 0x80000019ff087210 */ /* 0x000fe40007f5e0ff */
[----:B------:R-:W-:Y:S01]  /*31e0*/  ISETP.NE.U32.AND P0, PT, R7, RZ, PT ;  /* 0x000000ff0700720c */ /* 0x000fe20003f05070 */
[----:B------:R-:W-:Y:S01]  /*31f0*/  IMAD.MOV.U32 R7, RZ, RZ, 0x0 ;  /* 0x00000000ff077424 */ /* 0x000fe200078e00ff */
[----:B------:R-:W-:Y:S01]  /*3200*/  ISETP.GE.AND P1, PT, R9, RZ, PT ;  /* 0x000000ff0900720c */ /* 0x000fe20003f26270 */
[----:B------:R-:W-:Y:S01]  /*3210*/  IMAD.X R10, RZ, RZ, ~R23, P2 ;  /* 0x000000ffff0a7224 */ /* 0x000fe200010e0e17 */
[----:B------:R-:W-:-:S02]  /*3220*/  ISETP.NE.AND.EX P0, PT, R5, RZ, PT, P0 ;  /* 0x000000ff0500720c */ /* 0x000fc40003f05300 */
[----:B------:R-:W-:Y:S02]  /*3230*/  SEL R8, R8, R25, !P1 ;  /* 0x0000001908087207 */ /* 0x000fe40004800000 */
[----:B------:R-:W-:Y:S02]  /*3240*/  SEL R10, R10, R23, !P1 ;  /* 0x000000170a0a7207 */ /* 0x000fe40004800000 */
[----:B------:R-:W-:Y:S02]  /*3250*/  SEL R8, R8, 0xffffffff, P0 ;  /* 0xffffffff08087807 */ /* 0x000fe40000000000 */
[----:B------:R-:W-:Y:S01]  /*3260*/  SEL R9, R10, 0xffffffff, P0 ;  /* 0xffffffff0a097807 */ /* 0x000fe20000000000 */
[----:B------:R-:W-:Y:S06]  /*3270*/  RET.REL.NODEC R6 `(_ZN2at6native31max_unpooling2d_backward_kernelIN3c108BFloat16EEEvlPKT_PKllllllPS4_) ;  /* 0xffffffcc06607950 */ /* 0x000fec0003c3ffff */
        .weak           $__internal_10_$__cuda_sm20_div_u64
        .type           $__internal_10_$__cuda_sm20_div_u64,@function
        .size           $__internal_10_$__cuda_sm20_div_u64,(.L_x_694 - $__internal_10_$__cuda_sm20_div_u64)
$__internal_10_$__cuda_sm20_div_u64:
[----:B------:R-:W-:Y:S01]  /*3280*/  MOV R14, R4 ;  /* 0x00000004000e7202 */ /* 0x000fe20000000f00 */
[----:B------:R-:W-:-:S04]  /*3290*/  IMAD.MOV.U32 R15, RZ, RZ, RZ ;  /* 0x000000ffff0f7224 */ /* 0x000fc800078e00ff */
[----:B------:R-:W0:Y:S08]  /*32a0*/  I2F.U64.RP R7, R14 ;  /* 0x0000000e00077312 */ /* 0x000e300000309000 */
[----:B0-----:R-:W0:Y:S02]  /*32b0*/  MUFU.RCP R7, R7 ;  /* 0x0000000700077308 */ /* 0x001e240000001000 */
[----:B0-----:R-:W-:-:S06]  /*32c0*/  VIADD R8, R7, 0x1ffffffe ;  /* 0x1ffffffe07087836 */ /* 0x001fcc0000000000 */
[----:B------:R-:W0:Y:S02]  /*32d0*/  F2I.U64.TRUNC R8, R8 ;  /* 0x0000000800087311 */ /* 0x000e24000020d800 */
[----:B0-----:R-:W-:-:S04]  /*32e0*/  IMAD.WIDE.U32 R12, R8, R4, RZ ;  /* 0x00000004080c7225 */ /* 0x001fc800078e00ff */
[----:B------:R-:W-:Y:S01]  /*32f0*/  IMAD R13, R9, R4, R13 ;  /* 0x00000004090d7224 */ /* 0x000fe200078e020d */
[----:B------:R-:W-:-:S04]  /*3300*/  IADD3 R17, P0, RZ, -R12, RZ ;  /* 0x8000000cff117210 */ /* 0x000fc80007f1e0ff */
[----:B------:R-:W-:Y:S01]  /*3310*/  IADD3.X R19, RZ, ~R13, RZ, P0, !PT ;  /* 0x8000000dff137210 */ /* 0x000fe200007fe4ff */
[----:B------:R-:W-:-:S04]  /*3320*/  IMAD.HI.U32 R12, R8, R17, RZ ;  /* 0x00000011080c7227 */ /* 0x000fc800078e00ff */
[----:B------:R-:W-:Y:S02]  /*3330*/  IMAD.MOV.U32 R13, RZ, RZ, R8 ;  /* 0x000000ffff0d7224 */ /* 0x000fe400078e0008 */
[-C--:B------:R-:W-:Y:S02]  /*3340*/  IMAD R15, R9, R19.reuse, RZ ;  /* 0x00000013090f7224 */ /* 0x080fe400078e02ff */
[----:B------:R-:W-:-:S04]  /*3350*/  IMAD.WIDE.U32 R12, P0, R8, R19, R12 ;  /* 0x00000013080c7225 */ /* 0x000fc8000780000c */
[----:B------:R-:W-:-:S04]  /*3360*/  IMAD.HI.U32 R7, R9, R19, RZ ;  /* 0x0000001309077227 */ /* 0x000fc800078e00ff */
[----:B------:R-:W-:-:S04]  /*3370*/  IMAD.HI.U32 R12, P1, R9, R17, R12 ;  /* 0x00000011090c7227 */ /* 0x000fc8000782000c */
[----:B------:R-:W-:Y:S01]  /*3380*/  IMAD.X R7, R7, 0x1, R9, P0 ;  /* 0x0000000107077824 */ /* 0x000fe200000e0609 */
[----:B------:R-:W-:-:S04]  /*3390*/  IADD3 R13, P2, R15, R12, RZ ;  /* 0x0000000c0f0d7210 */ /* 0x000fc80007f5e0ff */
[----:B------:R-:W-:Y:S01]  /*33a0*/  IADD3.X R7, RZ, RZ, R7, P2, P1 ;  /* 0x000000ffff077210 */ /* 0x000fe200017e2407 */
[----:B------:R-:W-:-:S03]  /*33b0*/  IMAD.WIDE.U32 R8, R13, R4, RZ ;  /* 0x000000040d087225 */ /* 0x000fc600078e00ff */
[----:B------:R-:W-:Y:S01]  /*33c0*/  IADD3 R15, P0, RZ, -R8, RZ ;  /* 0x80000008ff0f7210 */ /* 0x000fe20007f1e0ff */
[----:B------:R-:W-:-:S04]  /*33d0*/  IMAD R8, R7, R4, R9 ;  /* 0x0000000407087224 */ /* 0x000fc800078e0209 */
[----:B------:R-:W-:Y:S01]  /*33e0*/  IMAD.HI.U32 R12, R13, R15, RZ ;  /* 0x0000000f0d0c7227 */ /* 0x000fe200078e00ff */
[----:B------:R-:W-:-:S05]  /*33f0*/  IADD3.X R8, RZ, ~R8, RZ, P0, !PT ;  /* 0x80000008ff087210 */ /* 0x000fca00007fe4ff */
[----:B------:R-:W-:-:S04]  /*3400*/  IMAD.WIDE.U32 R12, P0, R13, R8, R12 ;  /* 0x000000080d0c7225 */ /* 0x000fc8000780000c */
[C---:B------:R-:W-:Y:S02]  /*3410*/  IMAD R9, R7.reuse, R8, RZ ;  /* 0x0000000807097224 */ /* 0x040fe400078e02ff */
[----:B------:R-:W-:-:S04]  /*3420*/  IMAD.HI.U32 R10, P1, R7, R15, R12 ;  /* 0x0000000f070a7227 */ /* 0x000fc8000782000c */
[----:B------:R-:W-:Y:S01]  /*3430*/  IMAD.HI.U32 R8, R7, R8, RZ ;  /* 0x0000000807087227 */ /* 0x000fe200078e00ff */
[----:B------:R-:W-:Y:S01]  /*3440*/  IADD3 R10, P2, R9, R10, RZ ;  /* 0x0000000a090a7210 */ /* 0x000fe20007f5e0ff */
[----:B------:R-:W-:Y:S02]  /*3450*/  HFMA2.MMA R9, -RZ, RZ, 0, 0 ;  /* 0x00000000ff097435 */ /* 0x000fe400000001ff */
[----:B------:R-:W-:Y:S02]  /*3460*/  IMAD.X R7, R8, 0x1, R7, P0 ;  /* 0x0000000108077824 */ /* 0x000fe400000e0607 */
[----:B------:R-:W-:-:S03]  /*3470*/  IMAD.HI.U32 R8, R10, R3, RZ ;  /* 0x000000030a087227 */ /* 0x000fc600078e00ff */
[----:B------:R-:W-:Y:S01]  /*3480*/  IADD3.X R12, RZ, RZ, R7, P2, P1 ;  /* 0x000000ffff0c7210 */ /* 0x000fe200017e2407 */
[----:B------:R-:W-:-:S04]  /*3490*/  IMAD.WIDE.U32 R8, R10, R5, R8 ;  /* 0x000000050a087225 */ /* 0x000fc800078e0008 */
[C---:B------:R-:W-:Y:S02]  /*34a0*/  IMAD R13, R12.reuse, R5, RZ ;  /* 0x000000050c0d7224 */ /* 0x040fe400078e02ff */
[----:B------:R-:W-:-:S04]  /*34b0*/  IMAD.HI.U32 R8, P0, R12, R3, R8 ;  /* 0x000000030c087227 */ /* 0x000fc80007800008 */
[----:B------:R-:W-:Y:S01]  /*34c0*/  IMAD.HI.U32 R7, R12, R5, RZ ;  /* 0x000000050c077227 */ /* 0x000fe200078e00ff */
[----:B------:R-:W-:-:S03]  /*34d0*/  IADD3 R13, P1, R13, R8, RZ ;  /* 0x000000080d0d7210 */ /* 0x000fc60007f3e0ff */
[----:B------:R-:W-:Y:S02]  /*34e0*/  IMAD.X R7, RZ, RZ, R7, P0 ;  /* 0x000000ffff077224 */ /* 0x000fe400000e0607 */
[----:B------:R-:W-:-:S03]  /*34f0*/  IMAD.WIDE.U32 R8, R13, R4, RZ ;  /* 0x000000040d087225 */ /* 0x000fc600078e00ff */
[----:B------:R-:W-:-:S05]  /*3500*/  IADD3.X R7, RZ, R7, RZ, P1, !PT ;  /* 0x00000007ff077210 */ /* 0x000fca0000ffe4ff */
[-C--:B------:R-:W-:Y:S01]  /*3510*/  IMAD R10, R7, R4.reuse, R9 ;  /* 0x00000004070a7224 */ /* 0x080fe200078e0209 */
[----:B------:R-:W-:Y:S02]  /*3520*/  IADD3 R9, P0, -R8, R3, RZ ;  /* 0x0000000308097210 */ /* 0x000fe40007f1e1ff */
[----:B------:R-:W-:Y:S02]  /*3530*/  IADD3 R8, P2, R13, 0x1, RZ ;  /* 0x000000010d087810 */ /* 0x000fe40007f5e0ff */
[----:B------:R-:W-:Y:S01]  /*3540*/  IADD3 R3, P1, -R4, R9, RZ ;  /* 0x0000000904037210 */ /* 0x000fe20007f3e1ff */
[----:B------:R-:W-:Y:S01]  /*3550*/  IMAD.X R12, R5, 0x1, ~R10, P0 ;  /* 0x00000001050c7824 */ /* 0x000fe200000e0e0a */
[----:B------:R-:W-:Y:S02]  /*3560*/  ISETP.GE.U32.AND P0, PT, R9, R4, PT ;  /* 0x000000040900720c */ /* 0x000fe40003f06070 */
[----:B------:R-:W-:Y:S02]  /*3570*/  IADD3.X R10, RZ, R7, RZ, P2, !PT ;  /* 0x00000007ff0a7210 */ /* 0x000fe400017fe4ff */
[----:B------:R-:W-:-:S02]  /*3580*/  ISETP.GE.U32.AND.EX P0, PT, R12, RZ, PT, P0 ;  /* 0x000000ff0c00720c */ /* 0x000fc40003f06100 */
[----:B------:R-:W-:Y:S02]  /*3590*/  IADD3.X R5, R12, -0x1, RZ, P1, !PT ;  /* 0xffffffff0c057810 */ /* 0x000fe40000ffe4ff */
[----:B------:R-:W-:Y:S02]  /*35a0*/  SEL R13, R8, R13, P0 ;  /* 0x0000000d080d7207 */ /* 0x000fe40000000000 */
[----:B------:R-:W-:Y:S02]  /*35b0*/  SEL R3, R3, R9, P0 ;  /* 0x0000000903037207 */ /* 0x000fe40000000000 */
[----:B------:R-:W-:Y:S02]  /*35c0*/  SEL R8, R10, R7, P0 ;  /* 0x000000070a087207 */ /* 0x000fe40000000000 */
[----:B------:R-:W-:Y:S02]  /*35d0*/  IADD3 R28, P2, R13, 0x1, RZ ;  /* 0x000000010d1c7810 */ /* 0x000fe40007f5e0ff */
[----:B------:R-:W-:-:S02]  /*35e0*/  SEL R5, R5, R12, P0 ;  /* 0x0000000c05057207 */ /* 0x000fc40000000000 */
[----:B------:R-:W-:Y:S01]  /*35f0*/  ISETP.GE.U32.AND P0, PT, R3, R4, PT ;  /* 0x000000040300720c */ /* 0x000fe20003f06070 */
[----:B------:R-:W-:Y:S01]  /*3600*/  IMAD.X R29, RZ, RZ, R8, P2 ;  /* 0x000000ffff1d7224 */ /* 0x000fe200010e0608 */
[----:B------:R-:W-:Y:S02]  /*3610*/  ISETP.NE.U32.AND P1, PT, R4, RZ, PT ;  /* 0x000000ff0400720c */ /* 0x000fe40003f25070 */
[----:B------:R-:W-:Y:S02]  /*3620*/  ISETP.GE.U32.AND.EX P0, PT, R5, RZ, PT, P0 ;  /* 0x000000ff0500720c */ /* 0x000fe40003f06100 */
[----:B------:R-:W-:Y:S02]  /*3630*/  MOV R7, 0x0 ;  /* 0x0000000000077802 */ /* 0x000fe40000000f00 */
[----:B------:R-:W-:Y:S02]  /*3640*/  ISETP.NE.AND.EX P1, PT, RZ, RZ, PT, P1 ;  /* 0x000000ffff00720c */ /* 0x000fe40003f25310 */
[----:B------:R-:W-:-:S02]  /*3650*/  SEL R28, R28, R13, P0 ;  /* 0x0000000d1c1c7207 */ /* 0x000fc40000000000 */
[----:B------:R-:W-:Y:S02]  /*3660*/  SEL R29, R29, R8, P0 ;  /* 0x000000081d1d7207 */ /* 0x000fe40000000000 */
[----:B------:R-:W-:Y:S02]  /*3670*/  SEL R28, R28, 0xffffffff, P1 ;  /* 0xffffffff1c1c7807 */ /* 0x000fe40000800000 */
[----:B------:R-:W-:Y:S01]  /*3680*/  SEL R29, R29, 0xffffffff, P1 ;  /* 0xffffffff1d1d7807 */ /* 0x000fe20000800000 */
[----:B------:R-:W-:Y:S06]  /*3690*/  RET.REL.NODEC R6 `(_ZN2at6native31max_unpooling2d_backward_kernelIN3c108BFloat16EEEvlPKT_PKllllllPS4_) ;  /* 0xffffffc806587950 */ /* 0x000fec0003c3ffff */
.L_x_80:
        /* <DEDUP_REMOVED lines=14> */
.L_x_694:


//--------------------- .text._ZN2at6native31max_unpooling2d_backward_kernelIN3c104HalfEEEvlPKT_PKllllllPS4_ --------------------------
	.section	.text._ZN2at6native31max_unpooling2d_backward_kernelIN3c104HalfEEEvlPKT_PKllllllPS4_,"ax",@progbits
	.align	128
        .global         _ZN2at6native31max_unpooling2d_backward_kernelIN3c104HalfEEEvlPKT_PKllllllPS4_
        .type           _ZN2at6native31max_unpooling2d_backward_kernelIN3c104HalfEEEvlPKT_PKllllllPS4_,@function
        .size           _ZN2at6native31max_unpooling2d_backward_kernelIN3c104HalfEEEvlPKT_PKllllllPS4_,(.L_x_696 - _ZN2at6native31max_unpooling2d_backward_kernelIN3c104HalfEEEvlPKT_PKllllllPS4_)
        .other          _ZN2at6native31max_unpooling2d_backward_kernelIN3c104HalfEEEvlPKT_PKllllllPS4_,@"STO_CUDA_ENTRY STV_DEFAULT"
_ZN2at6native31max_unpooling2d_backward_kernelIN3c104HalfEEEvlPKT_PKllllllPS4_:
.text._ZN2at6native31max_unpooling2d_backward_kernelIN3c104HalfEEEvlPKT_PKllllllPS4_:
        /* <DEDUP_REMOVED lines=24> */
[----:B------:R-:W-:Y:S05]  /*0180*/  CALL.REL.NOINC `($__internal_12_$__cuda_sm20_div_u64) ;  /* 0x00000030003c7944 */ /* 0x000fea0003c00000 */
[----:B------:R-:W-:Y:S05]  /*0190*/  BRA `(.L_x_83) ;  /* 0x00000000004c7947 */ /* 0x000fea0003800000 */
.L_x_82:
        /* <DEDUP_REMOVED lines=19> */
.L_x_83:
[----:B------:R-:W-:Y:S05]  /*02d0*/  BSYNC B0 ;  /* 0x0000000000007941 */ /* 0x000fea0003800000 */
.L_x_81:
        /* <DEDUP_REMOVED lines=23> */
.L_x_95:
        /* <DEDUP_REMOVED lines=11> */
[----:B------:R-:W-:Y:S05]  /*0500*/  CALL.REL.NOINC `($__internal_11_$__cuda_sm20_div_s64) ;  /* 0x0000002800107944 */ /* 0x000fea0003c00000 */
[----:B------:R-:W-:Y:S05]  /*0510*/  BRA `(.L_x_88) ;  /* 0x00000000004c7947 */ /* 0x000fea0003800000 */
.L_x_87:
        /* <DEDUP_REMOVED lines=19> */
.L_x_88:
[----:B------:R-:W-:Y:S05]  /*0650*/  BSYNC B1 ;  /* 0x0000000000017941 */ /* 0x000fea0003800000 */
.L_x_86:
        /* <DEDUP_REMOVED lines=8> */
[----:B------:R-:W-:Y:S05]  /*06e0*/  CALL.REL.NOINC `($__internal_11_$__cuda_sm20_div_s64) ;  /* 0x0000002400987944 */ /* 0x000fea0003c00000 */
[----:B------:R-:W-:Y:S01]  /*06f0*/  IMAD.MOV.U32 R16, RZ, RZ, R8 ;  /* 0x000000ffff107224 */ /* 0x000fe200078e0008 */
[----:B------:R-:W-:Y:S01]  /*0700*/  MOV R17, R9 ;  /* 0x0000000900117202 */ /* 0x000fe20000000f00 */
[----:B------:R-:W-:Y:S06]  /*0710*/  BRA `(.L_x_91) ;  /* 0x00000000004c7947 */ /* 0x000fec0003800000 */
.L_x_90:
        /* <DEDUP_REMOVED lines=19> */
.L_x_91:
[----:B------:R-:W-:Y:S05]  /*0850*/  BSYNC B1 ;  /* 0x0000000000017941 */ /* 0x000fea0003800000 */
.L_x_89:
        /* <DEDUP_REMOVED lines=10> */
[----:B------:R-:W-:Y:S05]  /*0900*/  CALL.REL.NOINC `($__internal_11_$__cuda_sm20_div_s64) ;  /* 0x0000002400107944 */ /* 0x000fea0003c00000 */
[----:B------:R-:W-:Y:S01]  /*0910*/  IMAD.MOV R17, RZ, RZ, -R8 ;  /* 0x000000ffff117224 */ /* 0x000fe200078e0a08 */
[----:B------:R-:W-:Y:S01]  /*0920*/  MOV R10, R8 ;  /* 0x00000008000a7202 */ /* 0x000fe20000000f00 */
[----:B------:R-:W-:-:S04]  /*0930*/  IMAD.U32 R5, RZ, RZ, UR29 ;  /* 0x0000001dff057e24 */ /* 0x000fc8000f8e00ff */
[----:B------:R-:W-:Y:S01]  /*0940*/  IMAD R17, R17, R5, R16 ;  /* 0x0000000511117224 */ /* 0x000fe200078e0210 */
[----:B------:R-:W-:Y:S06]  /*0950*/  BRA `(.L_x_94) ;  /* 0x0000000000547947 */ /* 0x000fec0003800000 */
.L_x_93:
        /* <DEDUP_REMOVED lines=21> */
.L_x_94:
[----:B------:R-:W-:Y:S05]  /*0ab0*/  BSYNC B1 ;  /* 0x0000000000017941 */ /* 0x000fea0003800000 */
.L_x_92:
        /* <DEDUP_REMOVED lines=32> */
.L_x_85:
[----:B------:R-:W-:Y:S05]  /*0cc0*/  BSYNC B0 ;  /* 0x0000000000007941 */ /* 0x000fea0003800000 */
.L_x_84:
        /* <DEDUP_REMOVED lines=13> */
.L_x_133:
        /* <DEDUP_REMOVED lines=11> */
[----:B------:R-:W-:Y:S05]  /*0e50*/  CALL.REL.NOINC `($__internal_11_$__cuda_sm20_div_s64) ;  /* 0x0000001c00bc7944 */ /* 0x000fea0003c00000 */
[----:B------:R-:W-:Y:S05]  /*0e60*/  BRA `(.L_x_99) ;  /* 0x00000000004c7947 */ /* 0x000fea0003800000 */
.L_x_98:
        /* <DEDUP_REMOVED lines=19> */
.L_x_99:
[----:B------:R-:W-:Y:S05]  /*0fa0*/  BSYNC B1 ;  /* 0x0000000000017941 */ /* 0x000fea0003800000 */
.L_x_97:
        /* <DEDUP_REMOVED lines=12> */
.L_x_101:
        /* <DEDUP_REMOVED lines=19> */
.L_x_102:
[----:B------:R-:W-:Y:S05]  /*11a0*/  BSYNC B1 ;  /* 0x0000000000017941 */ /* 0x000fea0003800000 */
.L_x_100:
        /* <DEDUP_REMOVED lines=11> */
[----:B------:R-:W-:Y:S02]  /*1260*/  IMAD.MOV R14, RZ, RZ, -R8 ;  /* 0x000000ffff0e7224 */ /* 0x000fe400078e0a08 */
[----:B------:R-:W-:-:S04]  /*1270*/  IMAD.U32 R3, RZ, RZ, UR30 ;  /* 0x0000001eff037e24 */ /* 0x000fc8000f8e00ff */
[----:B------:R-:W-:Y:S01]  /*1280*/  IMAD R14, R14, R3, R12 ;  /* 0x000000030e0e7224 */ /* 0x000fe200078e020c */
[----:B------:R-:W-:Y:S06]  /*1290*/  BRA `(.L_x_105) ;  /* 0x0000000000547947 */ /* 0x000fec0003800000 */
.L_x_104:
        /* <DEDUP_REMOVED lines=21> */
.L_x_105:
[----:B------:R-:W-:Y:S05]  /*13f0*/  BSYNC B1 ;  /* 0x0000000000017941 */ /* 0x000fea0003800000 */
.L_x_103:
        /* <DEDUP_REMOVED lines=33> */
[----:B------:R-:W-:Y:S05]  /*1610*/  CALL.REL.NOINC `($__internal_11_$__cuda_sm20_div_s64) ;  /* 0x0000001400cc7944 */ /* 0x000fea0003c00000 */
[----:B------:R-:W-:Y:S05]  /*1620*/  BRA `(.L_x_108) ;  /* 0x00000000004c7947 */ /* 0x000fea0003800000 */
.L_x_107:
        /* <DEDUP_REMOVED lines=19> */
.L_x_108:
[----:B------:R-:W-:Y:S05]  /*1760*/  BSYNC B1 ;  /* 0x0000000000017941 */ /* 0x000fea0003800000 */
.L_x_106:
        /* <DEDUP_REMOVED lines=9> */
[----:B------:R-:W-:Y:S02]  /*1800*/  IMAD.MOV.U32 R28, RZ, RZ, R8 ;  /* 0x000000ffff1c7224 */ /* 0x000fe400078e0008 */
[----:B------:R-:W-:Y:S01]  /*1810*/  IMAD.MOV.U32 R29, RZ, RZ, R9 ;  /* 0x000000ffff1d7224 */ /* 0x000fe200078e0009 */
[----:B------:R-:W-:Y:S06]  /*1820*/  BRA `(.L_x_111) ;  /* 0x00000000004c7947 */ /* 0x000fec0003800000 */
.L_x_110:
        /* <DEDUP_REMOVED lines=19> */
.L_x_111:
[----:B------:R-:W-:Y:S05]  /*1960*/  BSYNC B1 ;  /* 0x0000000000017941 */ /* 0x000fea0003800000 */
.L_x_109:
        /* <DEDUP_REMOVED lines=10> */
[----:B------:R-:W-:Y:S05]  /*1a10*/  CALL.REL.NOINC `($__internal_11_$__cuda_sm20_div_s64) ;  /* 0x0000001000cc7944 */ /* 0x000fea0003c00000 */
[----:B------:R-:W-:Y:S01]  /*1a20*/  IADD3 R29, -R8, RZ, RZ ;  /* 0x000000ff081d7210 */ /* 0x000fe20007ffe1ff */
[----:B------:R-:W-:-:S04]  /*1a30*/  IMAD.U32 R9, RZ, RZ, UR30 ;  /* 0x0000001eff097e24 */ /* 0x000fc8000f8e00ff */
[----:B------:R-:W-:Y:S01]  /*1a40*/  IMAD R29, R29, R9, R28 ;  /* 0x000000091d1d7224 */ /* 0x000fe200078e021c */
[----:B------:R-:W-:Y:S06]  /*1a50*/  BRA `(.L_x_114) ;  /* 0x0000000000547947 */ /* 0x000fec0003800000 */
.L_x_113:
        /* <DEDUP_REMOVED lines=21> */
.L_x_114:
[----:B------:R-:W-:Y:S05]  /*1bb0*/  BSYNC B1 ;  /* 0x0000000000017941 */ /* 0x000fea0003800000 */
.L_x_112:
        /* <DEDUP_REMOVED lines=33> */
[----:B------:R-:W-:Y:S05]  /*1dd0*/  CALL.REL.NOINC `($__internal_11_$__cuda_sm20_div_s64) ;  /* 0x0000000c00dc7944 */ /* 0x000fea0003c00000 */
[----:B------:R-:W-:Y:S05]  /*1de0*/  BRA `(.L_x_117) ;  /* 0x00000000004c7947 */ /* 0x000fea0003800000 */
.L_x_116:
        /* <DEDUP_REMOVED lines=19> */
.L_x_117:
[----:B------:R-:W-:Y:S05]  /*1f20*/  BSYNC B1 ;  /* 0x0000000000017941 */ /* 0x000fea0003800000 */
.L_x_115:
        /* <DEDUP_REMOVED lines=12> */
.L_x_119:
        /* <DEDUP_REMOVED lines=19> */
.L_x_120:
[----:B------:R-:W-:Y:S05]  /*2120*/  BSYNC B1 ;  /* 0x0000000000017941 */ /* 0x000fea0003800000 */
.L_x_118:
        /* <DEDUP_REMOVED lines=15> */
.L_x_122:
        /* <DEDUP_REMOVED lines=21> */
.L_x_123:
[----:B------:R-:W-:Y:S05]  /*2370*/  BSYNC B1 ;  /* 0x0000000000017941 */ /* 0x000fea0003800000 */
.L_x_121:
        /* <DEDUP_REMOVED lines=33> */
[----:B------:R-:W-:Y:S05]  /*2590*/  CALL.REL.NOINC `($__internal_11_$__cuda_sm20_div_s64) ;  /* 0x0000000400ec7944 */ /* 0x000fea0003c00000 */
[----:B------:R-:W-:Y:S05]  /*25a0*/  BRA `(.L_x_126) ;  /* 0x00000000004c7947 */ /* 0x000fea0003800000 */
.L_x_125:
        /* <DEDUP_REMOVED lines=19> */
.L_x_126:
[----:B------:R-:W-:Y:S05]  /*26e0*/  BSYNC B1 ;  /* 0x0000000000017941 */ /* 0x000fea0003800000 */
.L_x_124:
        /* <DEDUP_REMOVED lines=8> */
[----:B------:R-:W-:Y:S05]  /*2770*/  CALL.REL.NOINC `($__internal_11_$__cuda_sm20_div_s64) ;  /* 0x0000000400747944 */ /* 0x000fea0003c00000 */
[----:B------:R-:W-:Y:S01]  /*2780*/  MOV R28, R8 ;  /* 0x00000008001c7202 */ /* 0x000fe20000000f00 */
[----:B------:R-:W-:Y:S01]  /*2790*/  IMAD.MOV.U32 R29, RZ, RZ, R9 ;  /* 0x000000ffff1d7224 */ /* 0x000fe200078e0009 */
[----:B------:R-:W-:Y:S06]  /*27a0*/  BRA `(.L_x_129) ;  /* 0x00000000004c7947 */ /* 0x000fec0003800000 */
.L_x_128:
        /* <DEDUP_REMOVED lines=19> */
.L_x_129:
[----:B------:R-:W-:Y:S05]  /*28e0*/  BSYNC B1 ;  /* 0x0000000000017941 */ /* 0x000fea0003800000 */
.L_x_127:
        /* <DEDUP_REMOVED lines=11> */
[----:B------:R-:W-:Y:S01]  /*29a0*/  MOV R5, UR30 ;  /* 0x0000001e00057c02 */ /* 0x000fe20008000f00 */
[--C-:B------:R-:W-:Y:S02]  /*29b0*/  IMAD.MOV R29, RZ, RZ, -R8.reuse ;  /* 0x000000ffff1d7224 */ /* 0x100fe400078e0a08 */
[----:B------:R-:W-:Y:S02]  /*29c0*/  IMAD.MOV.U32 R9, RZ, RZ, R8 ;  /* 0x000000ffff097224 */ /* 0x000fe400078e0008 */
[----:B------:R-:W-:Y:S01]  /*29d0*/  IMAD R29, R29, R5, R28 ;  /* 0x000000051d1d7224 */ /* 0x000fe200078e021c */
[----:B------:R-:W-:Y:S06]  /*29e0*/  BRA `(.L_x_132) ;  /* 0x0000000000547947 */ /* 0x000fec0003800000 */
.L_x_131:
        /* <DEDUP_REMOVED lines=21> */
.L_x_132:
[----:B------:R-:W-:Y:S05]  /*2b40*/  BSYNC B1 ;  /* 0x0000000000017941 */ /* 0x000fea0003800000 */
.L_x_130:
        /* <DEDUP_REMOVED lines=31> */
.L_x_96:
[----:B------:R-:W-:Y:S05]  /*2d40*/  EXIT ;  /* 0x000000000000794d */ /* 0x000fea0003800000 */
        .weak           $__internal_11_$__cuda_sm20_div_s64
        .type           $__internal_11_$__cuda_sm20_div_s64,@function
        .size           $__internal_11_$__cuda_sm20_div_s64,($__internal_12_$__cuda_sm20_div_u64 - $__internal_11_$__cuda_sm20_div_s64)
$__internal_11_$__cuda_sm20_div_s64:
        /* <DEDUP_REMOVED lines=82> */
[----:B------:R-:W-:Y:S06]  /*3270*/  RET.REL.NODEC R6 `(_ZN2at6native31max_unpooling2d_backward_kernelIN3c104HalfEEEvlPKT_PKllllllPS4_) ;  /* 0xffffffcc06607950 */ /* 0x000fec0003c3ffff */
        .weak           $__internal_12_$__cuda_sm20_div_u64
        .type           $__internal_12_$__cuda_sm20_div_u64,@function
        .size           $__internal_12_$__cuda_sm20_div_u64,(.L_x_696 - $__internal_12_$__cuda_sm20_div_u64)
$__internal_12_$__cuda_sm20_div_u64:
        /* <DEDUP_REMOVED lines=65> */
[----:B------:R-:W-:Y:S06]  /*3690*/  RET.REL.NODEC R6 `(_ZN2at6native31max_unpooling2d_backward_kernelIN3c104HalfEEEvlPKT_PKllllllPS4_) ;  /* 0xffffffc806587950 */ /* 0x000fec0003c3ffff */
.L_x_134:
        /* <DEDUP_REMOVED lines=14> */
.L_x_696:


//--------------------- .text._ZN2at6native31max_unpooling2d_backward_kernelIfEEvlPKT_PKllllllPS2_ --------------------------
	.section	.text._ZN2at6native31max_unpooling2d_backward_kernelIfEEvlPKT_PKllllllPS2_,"ax",@progbits
	.align	128
        .global         _ZN2at6native31max_unpooling2d_backward_kernelIfEEvlPKT_PKllllllPS2_
        .type           _ZN2at6native31max_unpooling2d_backward_kernelIfEEvlPKT_PKllllllPS2_,@function
        .size           _ZN2at6native31max_unpooling2d_backward_kernelIfEEvlPKT_PKllllllPS2_,(.L_x_698 - _ZN2at6native31max_unpooling2d_backward_kernelIfEEvlPKT_PKllllllPS2_)
        .other          _ZN2at6native31max_unpooling2d_backward_kernelIfEEvlPKT_PKllllllPS2_,@"STO_CUDA_ENTRY STV_DEFAULT"
_ZN2at6native31max_unpooling2d_backward_kernelIfEEvlPKT_PKllllllPS2_:
.text._ZN2at6native31max_unpooling2d_backward_kernelIfEEvlPKT_PKllllllPS2_:
        /* <DEDUP_REMOVED lines=24> */
[----:B------:R-:W-:Y:S05]  /*0180*/  CALL.REL.NOINC `($__internal_14_$__cuda_sm20_div_u64) ;  /* 0x00000030003c7944 */ /* 0x000fea0003c00000 */
[----:B------:R-:W-:Y:S05]  /*0190*/  BRA `(.L_x_137) ;  /* 0x00000000004c7947 */ /* 0x000fea0003800000 */
.L_x_136:
        /* <DEDUP_REMOVED lines=19> */
.L_x_137:
[----:B------:R-:W-:Y:S05]  /*02d0*/  BSYNC B0 ;  /* 0x0000000000007941 */ /* 0x000fea0003800000 */
.L_x_135:
        /* <DEDUP_REMOVED lines=23> */
.L_x_149:
        /* <DEDUP_REMOVED lines=11> */
[----:B------:R-:W-:Y:S05]  /*0500*/  CALL.REL.NOINC `($__internal_13_$__cuda_sm20_div_s64) ;  /* 0x0000002800107944 */ /* 0x000fea0003c00000 */
[----:B------:R-:W-:Y:S05]  /*0510*/  BRA `(.L_x_142) ;  /* 0x00000000004c7947 */ /* 0x000fea0003800000 */
.L_x_141:
        /* <DEDUP_REMOVED lines=19> */
.L_x_142:
[----:B------:R-:W-:Y:S05]  /*0650*/  BSYNC B1 ;  /* 0x0000000000017941 */ /* 0x000fea0003800000 */
.L_x_140:
        /* <DEDUP_REMOVED lines=8> */
[----:B------:R-:W-:Y:S05]  /*06e0*/  CALL.REL.NOINC `($__internal_13_$__cuda_sm20_div_s64) ;  /* 0x0000002400987944 */ /* 0x000fea0003c00000 */
[----:B------:R-:W-:Y:S01]  /*06f0*/  IMAD.MOV.U32 R16, RZ, RZ, R8 ;  /* 0x000000ffff107224 */ /* 0x000fe200078e0008 */
[----:B------:R-:W-:Y:S01]  /*0700*/  MOV R17, R9 ;  /* 0x0000000900117202 */ /* 0x000fe20000000f00 */
[----:B------:R-:W-:Y:S06]  /*0710*/  BRA `(.L_x_145) ;  /* 0x00000000004c7947 */ /* 0x000fec0003800000 */
.L_x_144:
        /* <DEDUP_REMOVED lines=19> */
.L_x_145:
[----:B------:R-:W-:Y:S05]  /*0850*/  BSYNC B1 ;  /* 0x0000000000017941 */ /* 0x000fea0003800000 */
.L_x_143:
        /* <DEDUP_REMOVED lines=10> */
[----:B------:R-:W-:Y:S05]  /*0900*/  CALL.REL.NOINC `($__internal_13_$__cuda_sm20_div_s64) ;  /* 0x0000002400107944 */ /* 0x000fea0003c00000 */
[----:B------:R-:W-:Y:S01]  /*0910*/  IMAD.MOV R17, RZ, RZ, -R8 ;  /* 0x000000ffff117224 */ /* 0x000fe200078e0a08 */
[----:B------:R-:W-:Y:S01]  /*0920*/  MOV R10, R8 ;  /* 0x00000008000a7202 */ /* 0x000fe20000000f00 */
[----:B------:R-:W-:-:S04]  /*0930*/  IMAD.U32 R5, RZ, RZ, UR29 ;  /* 0x0000001dff057e24 */ /* 0x000fc8000f8e00ff */
[----:B------:R-:W-:Y:S01]  /*0940*/  IMAD R17, R17, R5, R16 ;  /* 0x0000000511117224 */ /* 0x000fe200078e0210 */
[----:B------:R-:W-:Y:S06]  /*0950*/  BRA `(.L_x_148) ;  /* 0x0000000000547947 */ /* 0x000fec0003800000 */
.L_x_147:
        /* <DEDUP_REMOVED lines=21> */
.L_x_148:
[----:B------:R-:W-:Y:S05]  /*0ab0*/  BSYNC B1 ;  /* 0x0000000000017941 */ /* 0x000fea0003800000 */
.L_x_146:
        /* <DEDUP_REMOVED lines=19> */
[----:B------:R-:W2:Y:S01]  /*0bf0*/  LDG.E R9, desc[UR8][R8.64] ;  /* 0x0000000808097981 */ /* 0x000ea2000c1e1900 */
        /* <DEDUP_REMOVED lines=10> */
[----:B--2---:R0:W-:-:S12]  /*0ca0*/  STG.E desc[UR8][R6.64], R9 ;  /* 0x0000000906007986 */ /* 0x0041d8000c101908 */
[----:B------:R-:W-:Y:S05]  /*0cb0*/  @P0 BRA `(.L_x_149) ;  /* 0xfffffff400e40947 */ /* 0x000fea000383ffff */
.L_x_139:
[----:B------:R-:W-:Y:S05]  /*0cc0*/  BSYNC B0 ;  /* 0x0000000000007941 */ /* 0x000fea0003800000 */
.L_x_138:
        /* <DEDUP_REMOVED lines=13> */
.L_x_187:
        /* <DEDUP_REMOVED lines=11> */
[----:B------:R-:W-:Y:S05]  /*0e50*/  CALL.REL.NOINC `($__internal_13_$__cuda_sm20_div_s64) ;  /* 0x0000001c00bc7944 */ /* 0x000fea0003c00000 */
[----:B------:R-:W-:Y:S05]  /*0e60*/  BRA `(.L_x_153) ;  /* 0x00000000004c7947 */ /* 0x000fea0003800000 */
.L_x_152:
        /* <DEDUP_REMOVED lines=19> */
.L_x_153:
[----:B------:R-:W-:Y:S05]  /*0fa0*/  BSYNC B1 ;  /* 0x0000000000017941 */ /* 0x000fea0003800000 */
.L_x_151:
        /* <DEDUP_REMOVED lines=12> */
.L_x_155:
        /* <DEDUP_REMOVED lines=19> */
.L_x_156:
[----:B------:R-:W-:Y:S05]  /*11a0*/  BSYNC B1 ;  /* 0x0000000000017941 */ /* 0x000fea0003800000 */
.L_x_154:
        /* <DEDUP_REMOVED lines=11> */
[----:B------:R-:W-:Y:S02]  /*1260*/  IMAD.MOV R14, RZ, RZ, -R8 ;  /* 0x000000ffff0e7224 */ /* 0x000fe400078e0a08 */
[----:B------:R-:W-:-:S04]  /*1270*/  IMAD.U32 R3, RZ, RZ, UR30 ;  /* 0x0000001eff037e24 */ /* 0x000fc8000f8e00ff */
[----:B------:R-:W-:Y:S01]  /*1280*/  IMAD R14, R14, R3, R12 ;  /* 0x000000030e0e7224 */ /* 0x000fe200078e020c */
[----:B------:R-:W-:Y:S06]  /*1290*/  BRA `(.L_x_159) ;  /* 0x0000000000547947 */ /* 0x000fec0003800000 */
.L_x_158:
        /* <DEDUP_REMOVED lines=21> */
.L_x_159:
[----:B------:R-:W-:Y:S05]  /*13f0*/  BSYNC B1 ;  /* 0x0000000000017941 */ /* 0x000fea0003800000 */
.L_x_157:
        /* <DEDUP_REMOVED lines=17> */
[----:B------:R-:W2:Y:S01]  /*1510*/  LDG.E R7, desc[UR8][R6.64] ;  /* 0x0000000806077981 */ /* 0x000ea2000c1e1900 */
        /* <DEDUP_REMOVED lines=8> */
[----:B--2---:R0:W-:-:S12]  /*15a0*/  STG.E desc[UR8][R16.64], R7 ;  /* 0x0000000710007986 */ /* 0x0041d8000c101908 */
[----:B------:R-:W-:Y:S05]  /*15b0*/  @!P0 BRA `(.L_x_161) ;  /* 0x00000000001c8947 */ /* 0x000fea0003800000 */
[----:B------:R-:W-:Y:S01]  /*15c0*/  ULDC.64 UR16, c[0x0][0x238] ;  /* 0x00008e0000107ab9 */ /* 0x000fe20000000a00 */
[----:B------:R-:W-:Y:S01]  /*15d0*/  IMAD.MOV.U32 R8, RZ, RZ, R21 ;  /* 0x000000ffff087224 */ /* 0x000fe200078e0015 */
[----:B0-----:R-:W-:Y:S01]  /*15e0*/  MOV R7, UR16 ;  /* 0x0000001000077c02 */ /* 0x001fe20008000f00 */
[----:B------:R-:W-:Y:S01]  /*15f0*/  IMAD.U32 R5, RZ, RZ, UR17 ;  /* 0x00000011ff057e24 */ /* 0x000fe2000f8e00ff */
[----:B------:R-:W-:-:S07]  /*1600*/  MOV R6, 0x1620 ;  /* 0x0000162000067802 */ /* 0x000fce0000000f00 */
[----:B------:R-:W-:Y:S05]  /*1610*/  CALL.REL.NOINC `($__internal_13_$__cuda_sm20_div_s64) ;  /* 0x0000001400cc7944 */ /* 0x000fea0003c00000 */
[----:B------:R-:W-:Y:S05]  /*1620*/  BRA `(.L_x_162) ;  /* 0x00000000004c7947 */ /* 0x000fea0003800000 */
.L_x_161:
        /* <DEDUP_REMOVED lines=19> */
.L_x_162:
[----:B------:R-:W-:Y:S05]  /*1760*/  BSYNC B1 ;  /* 0x0000000000017941 */ /* 0x000fea0003800000 */
.L_x_160:
        /* <DEDUP_REMOVED lines=9> */
[----:B------:R-:W-:Y:S02]  /*1800*/  IMAD.MOV.U32 R28, RZ, RZ, R8 ;  /* 0x000000ffff1c7224 */ /* 0x000fe400078e0008 */
[----:B------:R-:W-:Y:S01]  /*1810*/  IMAD.MOV.U32 R29, RZ, RZ, R9 ;  /* 0x000000ffff1d7224 */ /* 0x000fe200078e0009 */
[----:B------:R-:W-:Y:S06]  /*1820*/  BRA `(.L_x_165) ;  /* 0x00000000004c7947 */ /* 0x000fec0003800000 */
.L_x_164:
        /* <DEDUP_REMOVED lines=19> */
.L_x_165:
[----:B------:R-:W-:Y:S05]  /*1960*/  BSYNC B1 ;  /* 0x0000000000017941 */ /* 0x000fea0003800000 */
.L_x_163:
        /* <DEDUP_REMOVED lines=10> */
[----:B------:R-:W-:Y:S05]  /*1a10*/  CALL.REL.NOINC `($__internal_13_$__cuda_sm20_div_s64) ;  /* 0x0000001000cc7944 */ /* 0x000fea0003c00000 */
[----:B------:R-:W-:Y:S01]  /*1a20*/  IADD3 R29, -R8, RZ, RZ ;  /* 0x000000ff081d7210 */ /* 0x000fe20007ffe1ff */
[----:B------:R-:W-:-:S04]  /*1a30*/  IMAD.U32 R9, RZ, RZ, UR30 ;  /* 0x0000001eff097e24 */ /* 0x000fc8000f8e00ff */
[----:B------:R-:W-:Y:S01]  /*1a40*/  IMAD R29, R29, R9, R28 ;  /* 0x000000091d1d7224 */ /* 0x000fe200078e021c */
[----:B------:R-:W-:Y:S06]  /*1a50*/  BRA `(.L_x_168) ;  /* 0x0000000000547947 */ /* 0x000fec0003800000 */
.L_x_167:
        /* <DEDUP_REMOVED lines=21> */
.L_x_168:
[----:B------:R-:W-:Y:S05]  /*1bb0*/  BSYNC B1 ;  /* 0x0000000000017941 */ /* 0x000fea0003800000 */
.L_x_166:
        /* <DEDUP_REMOVED lines=18> */
[----:B------:R-:W2:Y:S01]  /*1ce0*/  LDG.E R7, desc[UR8][R6.64] ;  /* 0x0000000806077981 */ /* 0x000ea2000c1e1900 */
[C---:B------:R-:W-:Y:S01]  /*1cf0*/  IADD3 R21, P1, R4.reuse, R21, RZ ;  /* 0x0000001504157210 */ /* 0x040fe20007f3e0ff */
[----:B------:R-:W-:Y:S01]  /*1d00*/  IMAD.WIDE R16, R4, 0x4, R16 ;  /* 0x0000000404107825 */ /* 0x000fe200078e0210 */
[----:B------:R-:W-:Y:S02]  /*1d10*/  BSSY B1, `(.L_x_169) ;  /* 0x0000021000017945 */ /* 0x000fe40003800000 */
[----:B------:R-:W-:Y:S02]  /*1d20*/  SHF.R.S32.HI R9, RZ, 0x1f, R21 ;  /* 0x0000001fff097819 */ /* 0x000fe40000011415 */
[----:B------:R-:W-:Y:S02]  /*1d30*/  IADD3.X R11, RZ, R11, RZ, P1, !PT ;  /* 0x0000000bff0b7210 */ /* 0x000fe40000ffe4ff */
[----:B------:R-:W-:-:S04]  /*1d40*/  LOP3.LUT R5, R9, UR24, RZ, 0xfc, !PT ;  /* 0x0000001809057c12 */ /* 0x000fc8000f8efcff */
[----:B------:R-:W-:Y:S01]  /*1d50*/  ISETP.NE.U32.AND P0, PT, R5, RZ, PT ;  /* 0x000000ff0500720c */ /* 0x000fe20003f05070 */
[----:B--2---:R0:W-:-:S12]  /*1d60*/  STG.E desc[UR8][R16.64], R7 ;  /* 0x0000000710007986 */ /* 0x0041d8000c101908 */
[----:B------:R-:W-:Y:S05]  /*1d70*/  @!P0 BRA `(.L_x_170) ;  /* 0x00000000001c8947 */ /* 0x000fea0003800000 */
[----:B------:R-:W-:Y:S01]  /*1d80*/  ULDC.64 UR16, c[0x0][0x238] ;  /* 0x00008e0000107ab9 */ /* 0x000fe20000000a00 */
[----:B------:R-:W-:Y:S01]  /*1d90*/  MOV R8, R21 ;  /* 0x0000001500087202 */ /* 0x000fe20000000f00 */
[----:B0-----:R-:W-:Y:S01]  /*1da0*/  IMAD.U32 R7, RZ, RZ, UR16 ;  /* 0x00000010ff077e24 */ /* 0x001fe2000f8e00ff */
[----:B------:R-:W-:Y:S01]  /*1db0*/  MOV R6, 0x1de0 ;  /* 0x00001de000067802 */ /* 0x000fe20000000f00 */
[----:B------:R-:W-:-:S07]  /*1dc0*/  IMAD.U32 R5, RZ, RZ, UR17 ;  /* 0x00000011ff057e24 */ /* 0x000fce000f8e00ff */
[----:B------:R-:W-:Y:S05]  /*1dd0*/  CALL.REL.NOINC `($__internal_13_$__cuda_sm20_div_s64) ;  /* 0x0000000c00dc7944 */ /* 0x000fea0003c00000 */
[----:B------:R-:W-:Y:S05]  /*1de0*/  BRA `(.L_x_171) ;  /* 0x00000000004c7947 */ /* 0x000fea0003800000 */
.L_x_170:
        /* <DEDUP_REMOVED lines=19> */
.L_x_171:
[----:B------:R-:W-:Y:S05]  /*1f20*/  BSYNC B1 ;  /* 0x0000000000017941 */ /* 0x000fea0003800000 */
.L_x_169:
        /* <DEDUP_REMOVED lines=12> */
.L_x_173:
        /* <DEDUP_REMOVED lines=19> */
.L_x_174:
[----:B------:R-:W-:Y:S05]  /*2120*/  BSYNC B1 ;  /* 0x0000000000017941 */ /* 0x000fea0003800000 */
.L_x_172:
        /* <DEDUP_REMOVED lines=15> */
.L_x_176:
        /* <DEDUP_REMOVED lines=21> */
.L_x_177:
[----:B------:R-:W-:Y:S05]  /*2370*/  BSYNC B1 ;  /* 0x0000000000017941 */ /* 0x000fea0003800000 */
.L_x_175:
        /* <DEDUP_REMOVED lines=30> */
[----:B------:R-:W-:Y:S01]  /*2560*/  MOV R5, UR17 ;  /* 0x0000001100057c02 */ /* 0x000fe20008000f00 */
[----:B0-----:R-:W-:Y:S01]  /*2570*/  IMAD.U32 R7, RZ, RZ, UR16 ;  /* 0x00000010ff077e24 */ /* 0x001fe2000f8e00ff */
[----:B------:R-:W-:-:S07]  /*2580*/  MOV R6, 0x25a0 ;  /* 0x000025a000067802 */ /* 0x000fce0000000f00 */
[----:B------:R-:W-:Y:S05]  /*2590*/  CALL.REL.NOINC `($__internal_13_$__cuda_sm20_div_s64) ;  /* 0x0000000400ec7944 */ /* 0x000fea0003c00000 */
[----:B------:R-:W-:Y:S05]  /*25a0*/  BRA `(.L_x_180) ;  /* 0x00000000004c7947 */ /* 0x000fea0003800000 */
.L_x_179:
        /* <DEDUP_REMOVED lines=19> */
.L_x_180:
[----:B------:R-:W-:Y:S05]  /*26e0*/  BSYNC B1 ;  /* 0x0000000000017941 */ /* 0x000fea0003800000 */
.L_x_178:
        /* <DEDUP_REMOVED lines=8> */
[----:B------:R-:W-:Y:S05]  /*2770*/  CALL.REL.NOINC `($__internal_13_$__cuda_sm20_div_s64) ;  /* 0x0000000400747944 */ /* 0x000fea0003c00000 */
[----:B------:R-:W-:Y:S01]  /*2780*/  MOV R28, R8 ;  /* 0x00000008001c7202 */ /* 0x000fe20000000f00 */
[----:B------:R-:W-:Y:S01]  /*2790*/  IMAD.MOV.U32 R29, RZ, RZ, R9 ;  /* 0x000000ffff1d7224 */ /* 0x000fe200078e0009 */
[----:B------:R-:W-:Y:S06]  /*27a0*/  BRA `(.L_x_183) ;  /* 0x00000000004c7947 */ /* 0x000fec0003800000 */
.L_x_182:
        /* <DEDUP_REMOVED lines=19> */
.L_x_183:
[----:B------:R-:W-:Y:S05]  /*28e0*/  BSYNC B1 ;  /* 0x0000000000017941 */ /* 0x000fea0003800000 */
.L_x_181:
        /* <DEDUP_REMOVED lines=11> */
[----:B------:R-:W-:Y:S01]  /*29a0*/  MOV R5, UR30 ;  /* 0x0000001e00057c02 */ /* 0x000fe20008000f00 */
[--C-:B------:R-:W-:Y:S02]  /*29b0*/  IMAD.MOV R29, RZ, RZ, -R8.reuse ;  /* 0x000000ffff1d7224 */ /* 0x100fe400078e0a08 */
[----:B------:R-:W-:Y:S02]  /*29c0*/  IMAD.MOV.U32 R9, RZ, RZ, R8 ;  /* 0x000000ffff097224 */ /* 0x000fe400078e0008 */
[----:B------:R-:W-:Y:S01]  /*29d0*/  IMAD R29, R29, R5, R28 ;  /* 0x000000051d1d7224 */ /* 0x000fe200078e021c */
[----:B------:R-:W-:Y:S06]  /*29e0*/  BRA `(.L_x_186) ;  /* 0x0000000000547947 */ /* 0x000fec0003800000 */
.L_x_185:
        /* <DEDUP_REMOVED lines=21> */
.L_x_186:
[----:B------:R-:W-:Y:S05]  /*2b40*/  BSYNC B1 ;  /* 0x0000000000017941 */ /* 0x000fea0003800000 */
.L_x_184:
        /* <DEDUP_REMOVED lines=17> */
[----:B------:R-:W2:Y:S01]  /*2c60*/  LDG.E R9, desc[UR8][R8.64] ;  /* 0x0000000808097981 */ /* 0x000ea2000c1e1900 */
        /* <DEDUP_REMOVED lines=10> */
[----:B--2---:R1:W-:Y:S04]  /*2d10*/  STG.E desc[UR8][R16.64], R9 ;  /* 0x0000000910007986 */ /* 0x0043e8000c101908 */
[----:B------:R-:W-:Y:S05]  /*2d20*/  @!P0 BRA `(.L_x_187) ;  /* 0xffffffe0001c8947 */ /* 0x000fea000383ffff */
[----:B------:R-:W-:Y:S05]  /*2d30*/  BSYNC B0 ;  /* 0x0000000000007941 */ /* 0x000fea0003800000 */
.L_x_150:
[----:B------:R-:W-:Y:S05]  /*2d40*/  EXIT ;  /* 0x000000000000794d */ /* 0x000fea0003800000 */
        .weak           $__internal_13_$__cuda_sm20_div_s64
        .type           $__internal_13_$__cuda_sm20_div_s64,@function
        .size           $__internal_13_$__cuda_sm20_div_s64,($__internal_14_$__cuda_sm20_div_u64 - $__internal_13_$__cuda_sm20_div_s64)
$__internal_13_$__cuda_sm20_div_s64:
        /* <DEDUP_REMOVED lines=82> */
[----:B------:R-:W-:Y:S06]  /*3270*/  RET.REL.NODEC R6 `(_ZN2at6native31max_unpooling2d_backward_kernelIfEEvlPKT_PKllllllPS2_) ;  /* 0xffffffcc06607950 */ /* 0x000fec0003c3ffff */
        .weak           $__internal_14_$__cuda_sm20_div_u64
        .type           $__internal_14_$__cuda_sm20_div_u64,@function
        .size           $__internal_14_$__cuda_sm20_div_u64,(.L_x_698 - $__internal_14_$__cuda_sm20_div_u64)
$__internal_14_$__cuda_sm20_div_u64:
        /* <DEDUP_REMOVED lines=65> */
[----:B------:R-:W-:Y:S06]  /*3690*/  RET.REL.NODEC R6 `(_ZN2at6native31max_unpooling2d_backward_kernelIfEEvlPKT_PKllllllPS2_) ;  /* 0xffffffc806587950 */ /* 0x000fec0003c3ffff */
.L_x_188:
        /* <DEDUP_REMOVED lines=14> */
.L_x_698:


//--------------------- .text._ZN2at6native31max_unpooling2d_backward_kernelIdEEvlPKT_PKllllllPS2_ --------------------------
	.section	.text._ZN2at6native31max_unpooling2d_backward_kernelIdEEvlPKT_PKllllllPS2_,"ax",@progbits
	.align	128
        .global         _ZN2at6native31max_unpooling2d_backward_kernelIdEEvlPKT_PKllllllPS2_
        .type           _ZN2at6native31max_unpooling2d_backward_kernelIdEEvlPKT_PKllllllPS2_,@function
        .size           _ZN2at6native31max_unpooling2d_backward_kernelIdEEvlPKT_PKllllllPS2_,(.L_x_700 - _ZN2at6native31max_unpooling2d_backward_kernelIdEEvlPKT_PKllllllPS2_)
        .other          _ZN2at6native31max_unpooling2d_backward_kernelIdEEvlPKT_PKllllllPS2_,@"STO_CUDA_ENTRY STV_DEFAULT"
_ZN2at6native31max_unpooling2d_backward_kernelIdEEvlPKT_PKllllllPS2_:
.text._ZN2at6native31max_unpooling2d_backward_kernelIdEEvlPKT_PKllllllPS2_:
        /* <DEDUP_REMOVED lines=11> */
[----:B------:R-:W-:Y:S01]  /*00b0*/  MOV R24, R3 ;  /* 0x0000000300187202 */ /* 0x000fe20000000f00 */
[----:B------:R-:W-:Y:S01]  /*00c0*/  ULDC.64 UR6, c[0x0][0x218] ;  /* 0x0000860000067ab9 */ /* 0x000fe20000000a00 */
[----:B------:R-:W-:Y:S01]  /*00d0*/  BSSY B0, `(.L_x_189) ;  /* 0x0000021000007945 */ /* 0x000fe20003800000 */
[----:B------:R-:W-:Y:S01]  /*00e0*/  IMAD.U32 R7, RZ, RZ, UR6 ;  /* 0x00000006ff077e24 */ /* 0x000fe2000f8e00ff */
[----:B------:R-:W-:Y:S01]  /*00f0*/  LOP3.LUT R3, RZ, R9, RZ, 0x33, !PT ;  /* 0x00000009ff037212 */ /* 0x000fe200078e33ff */
[----:B------:R-:W-:Y:S01]  /*0100*/  IMAD.U32 R5, RZ, RZ, UR7 ;  /* 0x00000007ff057e24 */ /* 0x000fe2000f8e00ff */
[----:B------:R-:W-:Y:S02]  /*0110*/  LOP3.LUT R2, RZ, R24, RZ, 0x33, !PT ;  /* 0x00000018ff027212 */ /* 0x000fe400078e33ff */
[----:B------:R-:W-:Y:S01]  /*0120*/  IADD3 R3, P0, R3, UR4, RZ ;  /* 0x0000000403037c10 */ /* 0x000fe2000ff1e0ff */
[----:B------:R-:W-:-:S02]  /*0130*/  ULDC UR4, c[0x0][0xc] ;  /* 0x0000030000047ab9 */ /* 0x000fc40000000800 */
[----:B------:R-:W-:Y:S01]  /*0140*/  IMAD R6, R11, UR4, RZ ;  /* 0x000000040b067c24 */ /* 0x000fe2000f8e02ff */
[----:B------:R-:W-:-:S04]  /*0150*/  IADD3.X R2, R2, UR5, RZ, P0, !PT ;  /* 0x0000000502027c10 */ /* 0x000fc800087fe4ff */
[----:B------:R-:W-:-:S13]  /*0160*/  ISETP.NE.U32.AND P0, PT, R2, RZ, PT ;  /* 0x000000ff0200720c */ /* 0x000fda0003f05070 */
[----:B------:R-:W-:Y:S05]  /*0170*/  @!P0 BRA `(.L_x_190) ;  /* 0x00000000000c8947 */ /* 0x000fea0003800000 */
[----:B------:R-:W-:-:S07]  /*0180*/  MOV R0, 0x1a0 ;  /* 0x000001a000007802 */ /* 0x000fce0000000f00 */
[----:B------:R-:W-:Y:S05]  /*0190*/  CALL.REL.NOINC `($__internal_16_$__cuda_sm20_div_u64) ;  /* 0x0000003000ac7944 */ /* 0x000fea0003c00000 */
[----:B------:R-:W-:Y:S05]  /*01a0*/  BRA `(.L_x_191) ;  /* 0x00000000004c7947 */ /* 0x000fea0003800000 */
.L_x_190:
[----:B------:R-:W0:Y:S01]  /*01b0*/  I2F.U32.RP R0, R6 ;  /* 0x0000000600007306 */ /* 0x000e220000209000 */
[----:B------:R-:W-:Y:S01]  /*01c0*/  IMAD.MOV R13, RZ, RZ, -R6 ;  /* 0x000000ffff0d7224 */ /* 0x000fe200078e0a06 */
[----:B------:R-:W-:Y:S01]  /*01d0*/  ISETP.NE.U32.AND P2, PT, R6, RZ, PT ;  /* 0x000000ff0600720c */ /* 0x000fe20003f45070 */
[----:B------:R-:W-:-:S05]  /*01e0*/  IMAD.MOV.U32 R23, RZ, RZ, RZ ;  /* 0x000000ffff177224 */ /* 0x000fca00078e00ff */
[----:B0-----:R-:W0:Y:S02]  /*01f0*/  MUFU.RCP R0, R0 ;  /* 0x0000000000007308 */ /* 0x001e240000001000 */
[----:B0-----:R-:W-:-:S06]  /*0200*/  IADD3 R10, R0, 0xffffffe, RZ ;  /* 0x0ffffffe000a7810 */ /* 0x001fcc0007ffe0ff */
[----:B------:R0:W1:Y:S02]  /*0210*/  F2I.FTZ.U32.TRUNC.NTZ R11, R10 ;  /* 0x0000000a000b7305 */ /* 0x000064000021f000 */
[----:B0-----:R-:W-:Y:S02]  /*0220*/  IMAD.MOV.U32 R10, RZ, RZ, RZ ;  /* 0x000000ffff0a7224 */ /* 0x001fe400078e00ff */
[----:B-1----:R-:W-:-:S04]  /*0230*/  IMAD R13, R13, R11, RZ ;  /* 0x0000000b0d0d7224 */ /* 0x002fc800078e02ff */
        /* <DEDUP_REMOVED lines=9> */
[----:B------:R-:W-:-:S07]  /*02d0*/  @!P2 LOP3.LUT R22, RZ, R6, RZ, 0x33, !PT ;  /* 0x00000006ff16a212 */ /* 0x000fce00078e33ff */
.L_x_191:
[----:B------:R-:W-:Y:S05]  /*02e0*/  BSYNC B0 ;  /* 0x0000000000007941 */ /* 0x000fea0003800000 */
.L_x_189:
        /* <DEDUP_REMOVED lines=21> */
[----:B------:R-:W-:Y:S01]  /*0440*/  HFMA2.MMA R14, -RZ, RZ, 0, 0 ;  /* 0x00000000ff0e7435 */ /* 0x000fe200000001ff */
[----:B------:R-:W-:Y:S02]  /*0450*/  IMAD.MOV.U32 R16, RZ, RZ, RZ ;  /* 0x000000ffff107224 */ /* 0x000fe400078e00ff */
[----:B------:R-:W-:-:S08]  /*0460*/  IMAD.MOV.U32 R17, RZ, RZ, R9 ;  /* 0x000000ffff117224 */ /* 0x000fd000078e0009 */
.L_x_203:
[----:B------:R-:W-:Y:S01]  /*0470*/  SHF.R.S32.HI R0, RZ, 0x1f, R17 ;  /* 0x0000001fff007819 */ /* 0x000fe20000011411 */
[----:B------:R-:W-:Y:S03]  /*0480*/  BSSY B1, `(.L_x_194) ;  /* 0x000001f000017945 */ /* 0x000fe60003800000 */
[----:B0-----:R-:W-:-:S04]  /*0490*/  LOP3.LUT R2, R0, UR7, RZ, 0xfc, !PT ;  /* 0x0000000700027c12 */ /* 0x001fc8000f8efcff */
        /* <DEDUP_REMOVED lines=8> */
[----:B------:R-:W-:Y:S05]  /*0520*/  CALL.REL.NOINC `($__internal_15_$__cuda_sm20_div_s64) ;  /* 0x0000002800787944 */ /* 0x000fea0003c00000 */
[----:B------:R-:W-:Y:S05]  /*0530*/  BRA `(.L_x_196) ;  /* 0x00000000004c7947 */ /* 0x000fea0003800000 */
.L_x_195:
        /* <DEDUP_REMOVED lines=15> */
[----:B------:R-:W-:Y:S01]  /*0630*/  ISETP.GE.U32.AND P1, PT, R3, UR16, PT ;  /* 0x0000001003007c0c */ /* 0x000fe2000bf26070 */
[----:B------:R-:W-:-:S12]  /*0640*/  IMAD.MOV.U32 R3, RZ, RZ, RZ ;  /* 0x000000ffff037224 */ /* 0x000fd800078e00ff */
[----:B------:R-:W-:Y:S01]  /*0650*/  @P1 VIADD R2, R2, 0x1 ;  /* 0x0000000102021836 */ /* 0x000fe20000000000 */
[----:B------:R-:W-:-:S07]  /*0660*/  @!P2 LOP3.LUT R2, RZ, UR16, RZ, 0x33, !PT ;  /* 0x00000010ff02ac12 */ /* 0x000fce000f8e33ff */
.L_x_196:
[----:B------:R-:W-:Y:S05]  /*0670*/  BSYNC B1 ;  /* 0x0000000000017941 */ /* 0x000fea0003800000 */
.L_x_194:
[----:B------:R-:W-:Y:S01]  /*0680*/  LOP3.LUT R4, R3, UR17, RZ, 0xfc, !PT ;  /* 0x0000001103047c12 */ /* 0x000fe2000f8efcff */
[----:B------:R-:W-:Y:S03]  /*0690*/  BSSY B1, `(.L_x_197) ;  /* 0x000001f000017945 */ /* 0x000fe60003800000 */
[----:B------:R-:W-:-:S13]  /*06a0*/  ISETP.NE.U32.AND P0, PT, R4, RZ, PT ;  /* 0x000000ff0400720c */ /* 0x000fda0003f05070 */
[----:B------:R-:W-:Y:S05]  /*06b0*/  @!P0 BRA `(.L_x_198) ;  /* 0x0000000000248947 */ /* 0x000fea0003800000 */
[----:B------:R-:W-:Y:S01]  /*06c0*/  ULDC.64 UR10, c[0x0][0x230] ;  /* 0x00008c00000a7ab9 */ /* 0x000fe20000000a00 */
[----:B------:R-:W-:Y:S01]  /*06d0*/  MOV R26, R2 ;  /* 0x00000002001a7202 */ /* 0x000fe20000000f00 */
[----:B------:R-:W-:Y:S01]  /*06e0*/  IMAD.U32 R4, RZ, RZ, UR10 ;  /* 0x0000000aff047e24 */ /* 0x000fe2000f8e00ff */
[----:B------:R-:W-:Y:S01]  /*06f0*/  MOV R8, 0x720 ;  /* 0x0000072000087802 */ /* 0x000fe20000000f00 */
[----:B------:R-:W-:-:S07]  /*0700*/  IMAD.U32 R2, RZ, RZ, UR11 ;  /* 0x0000000bff027e24 */ /* 0x000fce000f8e00ff */
[----:B------:R-:W-:Y:S05]  /*0710*/  CALL.REL.NOINC `($__internal_15_$__cuda_sm20_div_s64) ;  /* 0x0000002400fc7944 */ /* 0x000fea0003c00000 */
[----:B------:R-:W-:Y:S01]  /*0720*/  MOV R18, R2 ;  /* 0x0000000200127202 */ /* 0x000fe20000000f00 */
[----:B------:R-:W-:Y:S01]  /*0730*/  IMAD.MOV.U32 R19, RZ, RZ, R3 ;  /* 0x000000ffff137224 */ /* 0x000fe200078e0003 */
[----:B------:R-:W-:Y:S06]  /*0740*/  BRA `(.L_x_199) ;  /* 0x00000000004c7947 */ /* 0x000fec0003800000 */
.L_x_198:
        /* <DEDUP_REMOVED lines=19> */
.L_x_199:
[----:B------:R-:W-:Y:S05]  /*0880*/  BSYNC B1 ;  /* 0x0000000000017941 */ /* 0x000fea0003800000 */
.L_x_197:
        /* <DEDUP_REMOVED lines=10> */
[----:B------:R-:W-:Y:S05]  /*0930*/  CALL.REL.NOINC `($__internal_15_$__cuda_sm20_div_s64) ;  /* 0x0000002400747944 */ /* 0x000fea0003c00000 */
[----:B------:R-:W-:Y:S01]  /*0940*/  MOV R11, UR29 ;  /* 0x0000001d000b7c02 */ /* 0x000fe20008000f00 */
[--C-:B------:R-:W-:Y:S02]  /*0950*/  IMAD.MOV R19, RZ, RZ, -R2.reuse ;  /* 0x000000ffff137224 */ /* 0x100fe400078e0a02 */
[----:B------:R-:W-:Y:S02]  /*0960*/  IMAD.MOV.U32 R8, RZ, RZ, R2 ;  /* 0x000000ffff087224 */ /* 0x000fe400078e0002 */
[----:B------:R-:W-:Y:S01]  /*0970*/  IMAD R19, R19, R11, R18 ;  /* 0x0000000b13137224 */ /* 0x000fe200078e0212 */
[----:B------:R-:W-:Y:S06]  /*0980*/  BRA `(.L_x_202) ;  /* 0x0000000000547947 */ /* 0x000fec0003800000 */
.L_x_201:
[----:B------:R-:W-:-:S04]  /*0990*/  IMAD.U32 R11, RZ, RZ, UR29 ;  /* 0x0000001dff0b7e24 */ /* 0x000fc8000f8e00ff */
[----:B------:R-:W0:Y:S01]  /*09a0*/  I2F.U32.RP R4, R11 ;  /* 0x0000000b00047306 */ /* 0x000e220000209000 */
[----:B------:R-:W-:-:S07]  /*09b0*/  ISETP.NE.U32.AND P2, PT, R11, RZ, PT ;  /* 0x000000ff0b00720c */ /* 0x000fce0003f45070 */
[----:B0-----:R-:W0:Y:S02]  /*09c0*/  MUFU.RCP R4, R4 ;  /* 0x0000000400047308 */ /* 0x001e240000001000 */
[----:B0-----:R-:W-:-:S06]  /*09d0*/  IADD3 R2, R4, 0xffffffe, RZ ;  /* 0x0ffffffe04027810 */ /* 0x001fcc0007ffe0ff */
[----:B------:R0:W1:Y:S02]  /*09e0*/  F2I.FTZ.U32.TRUNC.NTZ R3, R2 ;  /* 0x0000000200037305 */ /* 0x000064000021f000 */
[----:B0-----:R-:W-:Y:S02]  /*09f0*/  IMAD.MOV.U32 R2, RZ, RZ, RZ ;  /* 0x000000ffff027224 */ /* 0x001fe400078e00ff */
[----:B-1----:R-:W-:-:S04]  /*0a00*/  IMAD R8, R3, R11, RZ ;  /* 0x0000000b03087224 */ /* 0x002fc800078e02ff */
[----:B------:R-:W-:-:S04]  /*0a10*/  IMAD.MOV R13, RZ, RZ, -R8 ;  /* 0x000000ffff0d7224 */ /* 0x000fc800078e0a08 */
        /* <DEDUP_REMOVED lines=12> */
.L_x_202:
[----:B------:R-:W-:Y:S05]  /*0ae0*/  BSYNC B1 ;  /* 0x0000000000017941 */ /* 0x000fea0003800000 */
.L_x_200:
[C---:B------:R-:W-:Y:S01]  /*0af0*/  IMAD.SHL.U32 R4, R17.reuse, 0x8, RZ ;  /* 0x0000000811047824 */ /* 0x040fe200078e00ff */
[----:B------:R-:W-:-:S04]  /*0b00*/  SHF.L.U64.HI R0, R17, 0x3, R0 ;  /* 0x0000000311007819 */ /* 0x000fc80000010200 */
[----:B------:R-:W-:-:S04]  /*0b10*/  IADD3 R12, P0, R4, UR20, RZ ;  /* 0x00000014040c7c10 */ /* 0x000fc8000ff1e0ff */
[----:B------:R-:W-:-:S05]  /*0b20*/  IADD3.X R13, R0, UR21, RZ, P0, !PT ;  /* 0x00000015000d7c10 */ /* 0x000fca00087fe4ff */
        /* <DEDUP_REMOVED lines=9> */
[----:B------:R-:W-:-:S04]  /*0bc0*/  IMAD.WIDE.U32 R2, R2, UR4, RZ ;  /* 0x0000000402027c25 */ /* 0x000fc8000f8e00ff */
[----:B------:R-:W-:Y:S01]  /*0bd0*/  IMAD R11, R8, UR4, R11 ;  /* 0x00000004080b7c24 */ /* 0x000fe2000f8e020b */
[----:B------:R-:W-:-:S03]  /*0be0*/  LEA R7, P0, R2, R7, 0x3 ;  /* 0x0000000702077211 */ /* 0x000fc600078018ff */
[----:B------:R-:W-:-:S05]  /*0bf0*/  IMAD.IADD R3, R3, 0x1, R11 ;  /* 0x0000000103037824 */ /* 0x000fca00078e020b */
[----:B------:R-:W-:Y:S02]  /*0c00*/  LEA.HI.X R5, R2, R5, R3, 0x3, P0 ;  /* 0x0000000502057211 */ /* 0x000fe400000f1c03 */
[----:B--2---:R-:W-:-:S04]  /*0c10*/  SHF.R.S64 R8, RZ, 0x1d, R12 ;  /* 0x0000001dff087819 */ /* 0x004fc8000000100c */
[----:B------:R-:W-:-:S04]  /*0c20*/  IADD3 R2, P0, R8, R7, RZ ;  /* 0x0000000708027210 */ /* 0x000fc80007f1e0ff */
[----:B------:R-:W-:-:S06]  /*0c30*/  LEA.HI.X.SX32 R3, R12, R5, 0x3, P0 ;  /* 0x000000050c037211 */ /* 0x000fcc00000f1eff */
[----:B------:R-:W2:Y:S01]  /*0c40*/  LDG.E.64 R2, desc[UR8][R2.64] ;  /* 0x0000000802027981 */ /* 0x000ea2000c1e1b00 */
[----:B------:R-:W-:Y:S02]  /*0c50*/  IADD3 R10, P0, R4, UR22, RZ ;  /* 0x00000016040a7c10 */ /* 0x000fe4000ff1e0ff */
[----:B------:R-:W-:Y:S02]  /*0c60*/  IADD3 R16, P2, RZ, R16, RZ ;  /* 0x00000010ff107210 */ /* 0x000fe40007f5e0ff */
[----:B------:R-:W-:Y:S02]  /*0c70*/  IADD3.X R11, R0, UR23, RZ, P0, !PT ;  /* 0x00000017000b7c10 */ /* 0x000fe400087fe4ff */
[----:B------:R-:W-:Y:S01]  /*0c80*/  IADD3 R15, P0, R15, -0x1, RZ ;  /* 0xffffffff0f0f7810 */ /* 0x000fe20007f1e0ff */
[C---:B------:R-:W-:Y:S01]  /*0c90*/  IMAD.X R17, R6.reuse, 0x1, R17, P2 ;  /* 0x0000000106117824 */ /* 0x040fe200010e0611 */
[----:B------:R-:W-:Y:S02]  /*0ca0*/  IADD3 R9, P1, R6, R9, RZ ;  /* 0x0000000906097210 */ /* 0x000fe40007f3e0ff */
[----:B------:R-:W-:-:S02]  /*0cb0*/  IADD3.X R14, R14, -0x1, RZ, P0, !PT ;  /* 0xffffffff0e0e7810 */ /* 0x000fc400007fe4ff */
[----:B------:R-:W-:Y:S02]  /*0cc0*/  ISETP.NE.U32.AND P0, PT, R15, RZ, PT ;  /* 0x000000ff0f00720c */ /* 0x000fe40003f05070 */
[----:B------:R-:W-:Y:S02]  /*0cd0*/  IADD3.X R24, RZ, R24, RZ, P1, !PT ;  /* 0x00000018ff187210 */ /* 0x000fe40000ffe4ff */
[----:B------:R-:W-:Y:S01]  /*0ce0*/  ISETP.NE.AND.EX P0, PT, R14, RZ, PT, P0 ;  /* 0x000000ff0e00720c */ /* 0x000fe20003f05300 */
[----:B--2---:R0:W-:-:S12]  /*0cf0*/  STG.E.64 desc[UR8][R10.64], R2 ;  /* 0x000000020a007986 */ /* 0x0041d8000c101b08 */
[----:B------:R-:W-:Y:S05]  /*0d00*/  @P0 BRA `(.L_x_203) ;  /* 0xfffffff400d80947 */ /* 0x000fea000383ffff */
.L_x_193:
[----:B------:R-:W-:Y:S05]  /*0d10*/  BSYNC B0 ;  /* 0x0000000000007941 */ /* 0x000fea0003800000 */
.L_x_192:
        /* <DEDUP_REMOVED lines=12> */
[----:B------:R-:W1:Y:S01]  /*0de0*/  LDC.64 R18, c[0x0][0x220] ;  /* 0x00008800ff127b82 */ /* 0x000e620000000a00 */
[----:B------:R-:W-:Y:S01]  /*0df0*/  BSSY B0, `(.L_x_204) ;  /* 0x0000210000007945 */ /* 0x000fe20003800000 */
[----:B------:R-:W-:Y:S01]  /*0e00*/  IMAD.MOV.U32 R0, RZ, RZ, RZ ;  /* 0x000000ffff007224 */ /* 0x000fe200078e00ff */
[----:B------:R-:W-:-:S05]  /*0e10*/  MOV R29, R9 ;  /* 0x00000009001d7202 */ /* 0x000fca0000000f00 */
[----:B------:R-:W2:Y:S02]  /*0e20*/  LDC.64 R16, c[0x0][0x250] ;  /* 0x00009400ff107b82 */ /* 0x000ea40000000a00 */
.L_x_241:
[----:B0-----:R-:W-:Y:S01]  /*0e30*/  SHF.R.S32.HI R3, RZ, 0x1f, R29 ;  /* 0x0000001fff037819 */ /* 0x001fe2000001141d */
[----:B------:R-:W-:Y:S01]  /*0e40*/  IMAD.SHL.U32 R23, R6, 0x4, RZ ;  /* 0x0000000406177824 */ /* 0x000fe200078e00ff */
[----:B------:R-:W-:Y:S02]  /*0e50*/  BSSY B1, `(.L_x_205) ;  /* 0x0000020000017945 */ /* 0x000fe40003800000 */
[----:B------:R-:W-:Y:S01]  /*0e60*/  LOP3.LUT R2, R3, UR24, RZ, 0xfc, !PT ;  /* 0x0000001803027c12 */ /* 0x000fe2000f8efcff */
[----:B------:R-:W-:-:S03]  /*0e70*/  IMAD R23, R23, R0, R9 ;  /* 0x0000000017177224 */ /* 0x000fc600078e0209 */
[----:B------:R-:W-:Y:S01]  /*0e80*/  ISETP.NE.U32.AND P0, PT, R2, RZ, PT ;  /* 0x000000ff0200720c */ /* 0x000fe20003f05070 */
[----:B------:R-:W-:-:S12]  /*0e90*/  IMAD.WIDE R34, R23, 0x8, RZ ;  /* 0x0000000817227825 */ /* 0x000fd800078e02ff */
[----:B---3--:R-:W-:Y:S05]  /*0ea0*/  @!P0 BRA `(.L_x_206) ;  /* 0x00000000001c8947 */ /* 0x008fea0003800000 */
[----:B------:R-:W-:Y:S01]  /*0eb0*/  ULDC.64 UR16, c[0x0][0x238] ;  /* 0x00008e0000107ab9 */ /* 0x000fe20000000a00 */
[----:B------:R-:W-:Y:S01]  /*0ec0*/  IMAD.MOV.U32 R26, RZ, RZ, R29 ;  /* 0x000000ffff1a7224 */ /* 0x000fe200078e001d */
[----:B------:R-:W-:Y:S01]  /*0ed0*/  MOV R2, UR17 ;  /* 0x0000001100027c02 */ /* 0x000fe20008000f00 */
[----:B------:R-:W-:Y:S01]  /*0ee0*/  IMAD.U32 R4, RZ, RZ, UR16 ;  /* 0x00000010ff047e24 */ /* 0x000fe2000f8e00ff */
[----:B------:R-:W-:-:S07]  /*0ef0*/  MOV R8, 0xf10 ;  /* 0x00000f1000087802 */ /* 0x000fce0000000f00 */
[----:B-12---:R-:W-:Y:S05]  /*0f00*/  CALL.REL.NOINC `($__internal_15_$__cuda_sm20_div_s64) ;  /* 0x0000002000007944 */ /* 0x006fea0003c00000 */
[----:B------:R-:W-:Y:S05]  /*0f10*/  BRA `(.L_x_207) ;  /* 0x00000000004c7947 */ /* 0x000fea0003800000 */
.L_x_206:
[----:B------:R-:W0:Y:S01]  /*0f20*/  I2F.U32.RP R8, UR25 ;  /* 0x0000001900087d06 */ /* 0x000e220008209000 */
[----:B------:R-:W-:Y:S01]  /*0f30*/  IMAD.MOV.U32 R2, RZ, RZ, RZ ;  /* 0x000000ffff027224 */ /* 0x000fe200078e00ff */
[----:B------:R-:W-:-:S06]  /*0f40*/  ISETP.NE.U32.AND P2, PT, RZ, UR25, PT ;  /* 0x00000019ff007c0c */ /* 0x000fcc000bf45070 */
[----:B0-----:R-:W0:Y:S02]  /*0f50*/  MUFU.RCP R8, R8 ;  /* 0x0000000800087308 */ /* 0x001e240000001000 */
[----:B0-----:R-:W-:-:S06]  /*0f60*/  VIADD R10, R8, 0xffffffe ;  /* 0x0ffffffe080a7836 */ /* 0x001fcc0000000000 */
        /* <DEDUP_REMOVED lines=10> */
[----:B------:R-:W-:Y:S01]  /*1010*/  ISETP.GE.U32.AND P1, PT, R3, UR25, PT ;  /* 0x0000001903007c0c */ /* 0x000fe2000bf26070 */
[----:B------:R-:W-:-:S12]  /*1020*/  HFMA2.MMA R3, -RZ, RZ, 0, 0 ;  /* 0x00000000ff037435 */ /* 0x000fd800000001ff */
[----:B------:R-:W-:Y:S01]  /*1030*/  @P1 VIADD R2, R2, 0x1 ;  /* 0x0000000102021836 */ /* 0x000fe20000000000 */
[----:B------:R-:W-:-:S07]  /*1040*/  @!P2 LOP3.LUT R2, RZ, UR25, RZ, 0x33, !PT ;  /* 0x00000019ff02ac12 */ /* 0x000fce000f8e33ff */
.L_x_207:
[----:B------:R-:W-:Y:S05]  /*1050*/  BSYNC B1 ;  /* 0x0000000000017941 */ /* 0x000fea0003800000 */
.L_x_205:
        /* <DEDUP_REMOVED lines=8> */
[----:B------:R-:W-:-:S07]  /*10e0*/  MOV R8, 0x1100 ;  /* 0x0000110000087802 */ /* 0x000fce0000000f00 */
[----:B-12---:R-:W-:Y:S05]  /*10f0*/  CALL.REL.NOINC `($__internal_15_$__cuda_sm20_div_s64) ;  /* 0x0000001c00847944 */ /* 0x006fea0003c00000 */
[----:B------:R-:W-:Y:S02]  /*1100*/  IMAD.MOV.U32 R14, RZ, RZ, R2 ;  /* 0x000000ffff0e7224 */ /* 0x000fe400078e0002 */
[----:B------:R-:W-:Y:S01]  /*1110*/  IMAD.MOV.U32 R15, RZ, RZ, R3 ;  /* 0x000000ffff0f7224 */ /* 0x000fe200078e0003 */
[----:B------:R-:W-:Y:S06]  /*1120*/  BRA `(.L_x_210) ;  /* 0x00000000004c7947 */ /* 0x000fec0003800000 */
.L_x_209:
[----:B------:R-:W0:Y:S01]  /*1130*/  I2F.U32.RP R4, UR27 ;  /* 0x0000001b00047d06 */ /* 0x000e220008209000 */
[----:B------:R-:W-:Y:S01]  /*1140*/  ISETP.NE.U32.AND P2, PT, RZ, UR27, PT ;  /* 0x0000001bff007c0c */ /* 0x000fe2000bf45070 */
[----:B------:R-:W-:-:S06]  /*1150*/  IMAD.MOV.U32 R15, RZ, RZ, RZ ;  /* 0x000000ffff0f7224 */ /* 0x000fcc00078e00ff */
[----:B0-----:R-:W0:Y:S02]  /*1160*/  MUFU.RCP R4, R4 ;  /* 0x0000000400047308 */ /* 0x001e240000001000 */
[----:B0-----:R-:W-:-:S06]  /*1170*/  IADD3 R10, R4, 0xffffffe, RZ ;  /* 0x0ffffffe040a7810 */ /* 0x001fcc0007ffe0ff */
[----:B------:R0:W3:Y:S02]  /*1180*/  F2I.FTZ.U32.TRUNC.NTZ R11, R10 ;  /* 0x0000000a000b7305 */ /* 0x0000e4000021f000 */
[----:B0-----:R-:W-:Y:S02]  /*1190*/  IMAD.MOV.U32 R10, RZ, RZ, RZ ;  /* 0x000000ffff0a7224 */ /* 0x001fe400078e00ff */
[----:B---3--:R-:W-:-:S04]  /*11a0*/  IMAD.MOV R3, RZ, RZ, -R11 ;  /* 0x000000ffff037224 */ /* 0x008fc800078e0a0b */
        /* <DEDUP_REMOVED lines=11> */
.L_x_210:
[----:B------:R-:W-:Y:S05]  /*1260*/  BSYNC B1 ;  /* 0x0000000000017941 */ /* 0x000fea0003800000 */
.L_x_208:
        /* <DEDUP_REMOVED lines=10> */
[----:B-12---:R-:W-:Y:S05]  /*1310*/  CALL.REL.NOINC `($__internal_15_$__cuda_sm20_div_s64) ;  /* 0x0000001800fc7944 */ /* 0x006fea0003c00000 */
[----:B------:R-:W-:Y:S01]  /*1320*/  IADD3 R32, -R2, RZ, RZ ;  /* 0x000000ff02207210 */ /* 0x000fe20007ffe1ff */
[----:B------:R-:W-:-:S04]  /*1330*/  IMAD.U32 R3, RZ, RZ, UR30 ;  /* 0x0000001eff037e24 */ /* 0x000fc8000f8e00ff */
[----:B------:R-:W-:Y:S01]  /*1340*/  IMAD R32, R32, R3, R14 ;  /* 0x0000000320207224 */ /* 0x000fe200078e020e */
[----:B------:R-:W-:Y:S06]  /*1350*/  BRA `(.L_x_213) ;  /* 0x0000000000547947 */ /* 0x000fec0003800000 */
.L_x_212:
[----:B------:R-:W-:-:S04]  /*1360*/  IMAD.U32 R3, RZ, RZ, UR30 ;  /* 0x0000001eff037e24 */ /* 0x000fc8000f8e00ff */
[----:B------:R-:W0:Y:S01]  /*1370*/  I2F.U32.RP R8, R3 ;  /* 0x0000000300087306 */ /* 0x000e220000209000 */
[----:B------:R-:W-:-:S07]  /*1380*/  ISETP.NE.U32.AND P2, PT, R3, RZ, PT ;  /* 0x000000ff0300720c */ /* 0x000fce0003f45070 */
[----:B0-----:R-:W0:Y:S02]  /*1390*/  MUFU.RCP R8, R8 ;  /* 0x0000000800087308 */ /* 0x001e240000001000 */
[----:B0-----:R-:W-:-:S06]  /*13a0*/  IADD3 R10, R8, 0xffffffe, RZ ;  /* 0x0ffffffe080a7810 */ /* 0x001fcc0007ffe0ff */
[----:B------:R0:W3:Y:S02]  /*13b0*/  F2I.FTZ.U32.TRUNC.NTZ R11, R10 ;  /* 0x0000000a000b7305 */ /* 0x0000e4000021f000 */
[----:B0-----:R-:W-:Y:S02]  /*13c0*/  IMAD.MOV.U32 R10, RZ, RZ, RZ ;  /* 0x000000ffff0a7224 */ /* 0x001fe400078e00ff */
[----:B---3--:R-:W-:-:S04]  /*13d0*/  IMAD R2, R11, R3, RZ ;  /* 0x000000030b027224 */ /* 0x008fc800078e02ff */
        /* <DEDUP_REMOVED lines=13> */
.L_x_213:
[----:B------:R-:W-:Y:S05]  /*14b0*/  BSYNC B1 ;  /* 0x0000000000017941 */ /* 0x000fea0003800000 */
.L_x_211:
[----:B-1----:R-:W-:-:S06]  /*14c0*/  IMAD.WIDE R10, R23, 0x8, R18 ;  /* 0x00000008170a7825 */ /* 0x002fcc00078e0212 */
[----:B------:R-:W3:Y:S01]  /*14d0*/  LDG.E R10, desc[UR8][R10.64] ;  /* 0x000000080a0a7981 */ /* 0x000ee2000c1e1900 */
[----:B------:R-:W-:Y:S02]  /*14e0*/  SHF.R.S32.HI R4, RZ, 0x1f, R2 ;  /* 0x0000001fff047819 */ /* 0x000fe40000011402 */
[----:B------:R-:W-:-:S03]  /*14f0*/  SHF.R.S32.HI R33, RZ, 0x1f, R32 ;  /* 0x0000001fff217819 */ /* 0x000fc60000011420 */
[-C--:B------:R-:W-:Y:S02]  /*1500*/  IMAD R13, R4, R3.reuse, RZ ;  /* 0x00000003040d7224 */ /* 0x080fe400078e02ff */
[----:B------:R-:W-:-:S04]  /*1510*/  IMAD.WIDE.U32 R32, R2, R3, R32 ;  /* 0x0000000302207225 */ /* 0x000fc800078e0020 */
[----:B------:R-:W-:Y:S02]  /*1520*/  IMAD R13, R2, UR28, R13 ;  /* 0x0000001c020d7c24 */ /* 0x000fe4000f8e020d */
[C---:B------:R-:W-:Y:S02]  /*1530*/  IMAD R3, R32.reuse, UR6, RZ ;  /* 0x0000000620037c24 */ /* 0x040fe4000f8e02ff */
[----:B------:R-:W-:Y:S02]  /*1540*/  IMAD.IADD R2, R33, 0x1, R13 ;  /* 0x0000000121027824 */ /* 0x000fe400078e020d */
[----:B------:R-:W-:-:S04]  /*1550*/  IMAD.WIDE.U32 R32, R32, UR4, RZ ;  /* 0x0000000420207c25 */ /* 0x000fc8000f8e00ff */
[----:B------:R-:W-:-:S05]  /*1560*/  IMAD R3, R2, UR4, R3 ;  /* 0x0000000402037c24 */ /* 0x000fca000f8e0203 */
[----:B------:R-:W-:Y:S02]  /*1570*/  IADD3 R15, R33, R3, RZ ;  /* 0x00000003210f7210 */ /* 0x000fe40007ffe0ff */
[----:B---3--:R-:W-:-:S04]  /*1580*/  IADD3 R4, P0, R10, R32, RZ ;  /* 0x000000200a047210 */ /* 0x008fc80007f1e0ff */
[----:B------:R-:W-:Y:S02]  /*1590*/  LEA R2, P1, R4, R7, 0x3 ;  /* 0x0000000704027211 */ /* 0x000fe400078218ff */
[----:B------:R-:W-:-:S04]  /*15a0*/  LEA.HI.X.SX32 R10, R10, R15, 0x1, P0 ;  /* 0x0000000f0a0a7211 */ /* 0x000fc800000f0eff */
[----:B------:R-:W-:-:S06]  /*15b0*/  LEA.HI.X R3, R4, R5, R10, 0x3, P1 ;  /* 0x0000000504037211 */ /* 0x000fcc00008f1c0a */
[----:B------:R-:W3:Y:S01]  /*15c0*/  LDG.E.64 R2, desc[UR8][R2.64] ;  /* 0x0000000802027981 */ /* 0x000ee2000c1e1b00 */
[----:B------:R-:W-:Y:S01]  /*15d0*/  IADD3 R29, P1, R6, R29, RZ ;  /* 0x0000001d061d7210 */ /* 0x000fe20007f3e0ff */
[----:B--2---:R-:W-:Y:S01]  /*15e0*/  IMAD.WIDE R10, R23, 0x8, R16 ;  /* 0x00000008170a7825 */ /* 0x004fe200078e0210 */
[----:B------:R-:W-:Y:S02]  /*15f0*/  BSSY B1, `(.L_x_214) ;  /* 0x0000022000017945 */ /* 0x000fe40003800000 */
[----:B------:R-:W-:Y:S01]  /*1600*/  SHF.R.S32.HI R8, RZ, 0x1f, R29 ;  /* 0x0000001fff087819 */ /* 0x000fe2000001141d */
[----:B------:R-:W-:-:S03]  /*1610*/  IMAD.X R24, RZ, RZ, R24, P1 ;  /* 0x000000ffff187224 */ /* 0x000fc600008e0618 */
[----:B------:R-:W-:-:S04]  /*1620*/  LOP3.LUT R4, R8, UR24, RZ, 0xfc, !PT ;  /* 0x0000001808047c12 */ /* 0x000fc8000f8efcff */
[----:B------:R-:W-:Y:S01]  /*1630*/  ISETP.NE.U32.AND P0, PT, R4, RZ, PT ;  /* 0x000000ff0400720c */ /* 0x000fe20003f05070 */
[----:B---3--:R0:W-:-:S12]  /*1640*/  STG.E.64 desc[UR8][R10.64], R2 ;  /* 0x000000020a007986 */ /* 0x0081d8000c101b08 */
[----:B------:R-:W-:Y:S05]  /*1650*/  @!P0 BRA `(.L_x_215) ;  /* 0x0000000000208947 */ /* 0x000fea0003800000 */
[----:B------:R-:W-:Y:S01]  /*1660*/  ULDC.64 UR16, c[0x0][0x238] ;  /* 0x00008e0000107ab9 */ /* 0x000fe20000000a00 */
[----:B0-----:R-:W-:Y:S01]  /*1670*/  IMAD.MOV.U32 R3, RZ, RZ, R8 ;  /* 0x000000ffff037224 */ /* 0x001fe200078e0008 */
[----:B------:R-:W-:Y:S01]  /*1680*/  MOV R4, UR16 ;  /* 0x0000001000047c02 */ /* 0x000fe20008000f00 */
[----:B------:R-:W-:Y:S01]  /*1690*/  IMAD.U32 R2, RZ, RZ, UR17 ;  /* 0x00000011ff027e24 */ /* 0x000fe2000f8e00ff */
[----:B------:R-:W-:Y:S01]  /*16a0*/  MOV R8, 0x16d0 ;  /* 0x000016d000087802 */ /* 0x000fe20000000f00 */
[----:B------:R-:W-:-:S07]  /*16b0*/  IMAD.MOV.U32 R26, RZ, RZ, R29 ;  /* 0x000000ffff1a7224 */ /* 0x000fce00078e001d */
[----:B------:R-:W-:Y:S05]  /*16c0*/  CALL.REL.NOINC `($__internal_15_$__cuda_sm20_div_s64) ;  /* 0x0000001800107944 */ /* 0x000fea0003c00000 */
[----:B------:R-:W-:Y:S05]  /*16d0*/  BRA `(.L_x_216) ;  /* 0x00000000004c7947 */ /* 0x000fea0003800000 */
.L_x_215:
[----:B------:R-:W1:Y:S01]  /*16e0*/  I2F.U32.RP R8, UR25 ;  /* 0x0000001900087d06 */ /* 0x000e620008209000 */
[----:B0-----:R-:W-:Y:S01]  /*16f0*/  IMAD.MOV.U32 R2, RZ, RZ, RZ ;  /* 0x000000ffff027224 */ /* 0x001fe200078e00ff */
[----:B------:R-:W-:-:S06]  /*1700*/  ISETP.NE.U32.AND P2, PT, RZ, UR25, PT ;  /* 0x00000019ff007c0c */ /* 0x000fcc000bf45070 */
[----:B-1----:R-:W0:Y:S02]  /*1710*/  MUFU.RCP R8, R8 ;  /* 0x0000000800087308 */ /* 0x002e240000001000 */
[----:B0-----:R-:W-:-:S06]  /*1720*/  IADD3 R10, R8, 0xffffffe, RZ ;  /* 0x0ffffffe080a7810 */ /* 0x001fcc0007ffe0ff */
        /* <DEDUP_REMOVED lines=10> */
[----:B------:R-:W-:Y:S01]  /*17d0*/  ISETP.GE.U32.AND P1, PT, R3, UR25, PT ;  /* 0x0000001903007c0c */ /* 0x000fe2000bf26070 */
[----:B------:R-:W-:-:S12]  /*17e0*/  IMAD.MOV.U32 R3, RZ, RZ, RZ ;  /* 0x000000ffff037224 */ /* 0x000fd800078e00ff */
[----:B------:R-:W-:Y:S02]  /*17f0*/  @P1 IADD3 R2, R2, 0x1, RZ ;  /* 0x0000000102021810 */ /* 0x000fe40007ffe0ff */
[----:B------:R-:W-:-:S07]  /*1800*/  @!P2 LOP3.LUT R2, RZ, UR25, RZ, 0x33, !PT ;  /* 0x00000019ff02ac12 */ /* 0x000fce000f8e33ff */
.L_x_216:
[----:B------:R-:W-:Y:S05]  /*1810*/  BSYNC B1 ;  /* 0x0000000000017941 */ /* 0x000fea0003800000 */
.L_x_214:
        /* <DEDUP_REMOVED lines=9> */
[----:B------:R-:W-:Y:S05]  /*18b0*/  CALL.REL.NOINC `($__internal_15_$__cuda_sm20_div_s64) ;  /* 0x0000001400947944 */ /* 0x000fea0003c00000 */
[----:B------:R-:W-:Y:S01]  /*18c0*/  IMAD.MOV.U32 R22, RZ, RZ, R2 ;  /* 0x000000ffff167224 */ /* 0x000fe200078e0002 */
[----:B------:R-:W-:Y:S01]  /*18d0*/  MOV R23, R3 ;  /* 0x0000000300177202 */ /* 0x000fe20000000f00 */
[----:B------:R-:W-:Y:S06]  /*18e0*/  BRA `(.L_x_219) ;  /* 0x00000000004c7947 */ /* 0x000fec0003800000 */
.L_x_218:
        /* <DEDUP_REMOVED lines=19> */
.L_x_219:
[----:B------:R-:W-:Y:S05]  /*1a20*/  BSYNC B1 ;  /* 0x0000000000017941 */ /* 0x000fea0003800000 */
.L_x_217:
        /* <DEDUP_REMOVED lines=11> */
[----:B------:R-:W-:Y:S01]  /*1ae0*/  IMAD.MOV R21, RZ, RZ, -R2 ;  /* 0x000000ffff157224 */ /* 0x000fe200078e0a02 */
[----:B------:R-:W-:Y:S01]  /*1af0*/  MOV R4, R2 ;  /* 0x0000000200047202 */ /* 0x000fe20000000f00 */
[----:B------:R-:W-:-:S04]  /*1b00*/  IMAD.U32 R11, RZ, RZ, UR30 ;  /* 0x0000001eff0b7e24 */ /* 0x000fc8000f8e00ff */
[----:B------:R-:W-:Y:S01]  /*1b10*/  IMAD R21, R21, R11, R22 ;  /* 0x0000000b15157224 */ /* 0x000fe200078e0216 */
[----:B------:R-:W-:Y:S06]  /*1b20*/  BRA `(.L_x_222) ;  /* 0x0000000000547947 */ /* 0x000fec0003800000 */
.L_x_221:
[----:B------:R-:W-:-:S04]  /*1b30*/  IMAD.U32 R11, RZ, RZ, UR30 ;  /* 0x0000001eff0b7e24 */ /* 0x000fc8000f8e00ff */
[----:B------:R-:W0:Y:S01]  /*1b40*/  I2F.U32.RP R8, R11 ;  /* 0x0000000b00087306 */ /* 0x000e220000209000 */
[----:B------:R-:W-:-:S07]  /*1b50*/  ISETP.NE.U32.AND P2, PT, R11, RZ, PT ;  /* 0x000000ff0b00720c */ /* 0x000fce0003f45070 */
[----:B0-----:R-:W0:Y:S02]  /*1b60*/  MUFU.RCP R8, R8 ;  /* 0x0000000800087308 */ /* 0x001e240000001000 */
[----:B0-----:R-:W-:-:S06]  /*1b70*/  VIADD R3, R8, 0xffffffe ;  /* 0x0ffffffe08037836 */ /* 0x001fcc0000000000 */
[----:B------:R-:W0:Y:S02]  /*1b80*/  F2I.FTZ.U32.TRUNC.NTZ R3, R3 ;  /* 0x0000000300037305 */ /* 0x000e24000021f000 */
[----:B0-----:R-:W-:-:S05]  /*1b90*/  IMAD R2, R3, R11, RZ ;  /* 0x0000000b03027224 */ /* 0x001fca00078e02ff */
[----:B------:R-:W-:Y:S01]  /*1ba0*/  IADD3 R13, -R2, RZ, RZ ;  /* 0x000000ff020d7210 */ /* 0x000fe20007ffe1ff */
[----:B------:R-:W-:-:S04]  /*1bb0*/  IMAD.MOV.U32 R2, RZ, RZ, RZ ;  /* 0x000000ffff027224 */ /* 0x000fc800078e00ff */
        /* <DEDUP_REMOVED lines=12> */
.L_x_222:
[----:B------:R-:W-:Y:S05]  /*1c80*/  BSYNC B1 ;  /* 0x0000000000017941 */ /* 0x000fea0003800000 */
.L_x_220:
[----:B------:R-:W-:-:S03]  /*1c90*/  IMAD.WIDE R22, R6, 0x8, R34 ;  /* 0x0000000806167825 */ /* 0x000fc600078e0222 */
[----:B------:R-:W-:-:S04]  /*1ca0*/  IADD3 R12, P0, R22, UR10, RZ ;  /* 0x0000000a160c7c10 */ /* 0x000fc8000ff1e0ff */
[----:B------:R-:W-:-:S05]  /*1cb0*/  IADD3.X R13, R23, UR11, RZ, P0, !PT ;  /* 0x0000000b170d7c10 */ /* 0x000fca00087fe4ff */
[----:B------:R-:W2:Y:S01]  /*1cc0*/  LDG.E R12, desc[UR8][R12.64] ;  /* 0x000000080c0c7981 */ /* 0x000ea2000c1e1900 */
[----:B------:R-:W-:Y:S02]  /*1cd0*/  SHF.R.S32.HI R2, RZ, 0x1f, R4 ;  /* 0x0000001fff027819 */ /* 0x000fe40000011404 */
[--C-:B------:R-:W-:Y:S02]  /*1ce0*/  SHF.R.S32.HI R3, RZ, 0x1f, R21.reuse ;  /* 0x0000001fff037819 */ /* 0x100fe40000011415 */
[----:B------:R-:W-:Y:S01]  /*1cf0*/  MOV R14, R32 ;  /* 0x00000020000e7202 */ /* 0x000fe20000000f00 */
[----:B------:R-:W-:Y:S02]  /*1d00*/  IMAD R25, R2, R11, RZ ;  /* 0x0000000b02197224 */ /* 0x000fe400078e02ff */
[----:B------:R-:W-:Y:S02]  /*1d10*/  IMAD.MOV.U32 R2, RZ, RZ, R21 ;  /* 0x000000ffff027224 */ /* 0x000fe400078e0015 */
[----:B------:R-:W-:-:S02]  /*1d20*/  IMAD R25, R4, UR28, R25 ;  /* 0x0000001c04197c24 */ /* 0x000fc4000f8e0219 */
[----:B------:R-:W-:-:S04]  /*1d30*/  IMAD.WIDE.U32 R2, R4, R11, R2 ;  /* 0x0000000b04027225 */ /* 0x000fc800078e0002 */
[----:B------:R-:W-:Y:S02]  /*1d40*/  IMAD.IADD R3, R3, 0x1, R25 ;  /* 0x0000000103037824 */ /* 0x000fe400078e0219 */
[C---:B------:R-:W-:Y:S02]  /*1d50*/  IMAD R4, R2.reuse, UR6, RZ ;  /* 0x0000000602047c24 */ /* 0x040fe4000f8e02ff */
[----:B------:R-:W-:-:S04]  /*1d60*/  IMAD.WIDE.U32 R14, R2, UR4, R14 ;  /* 0x00000004020e7c25 */ /* 0x000fc8000f8e000e */
[----:B------:R-:W-:-:S04]  /*1d70*/  IMAD R3, R3, UR4, R4 ;  /* 0x0000000403037c24 */ /* 0x000fc8000f8e0204 */
[----:B------:R-:W-:Y:S01]  /*1d80*/  IMAD.IADD R27, R15, 0x1, R3 ;  /* 0x000000010f1b7824 */ /* 0x000fe200078e0203 */
[----:B--2---:R-:W-:-:S04]  /*1d90*/  IADD3 R4, P0, R12, R14, RZ ;  /* 0x0000000e0c047210 */ /* 0x004fc80007f1e0ff */
[----:B------:R-:W-:Y:S02]  /*1da0*/  LEA.HI.X.SX32 R12, R12, R27, 0x1, P0 ;  /* 0x0000001b0c0c7211 */ /* 0x000fe400000f0eff */
[----:B------:R-:W-:-:S04]  /*1db0*/  LEA R2, P0, R4, R7, 0x3 ;  /* 0x0000000704027211 */ /* 0x000fc800078018ff */
[----:B------:R-:W-:-:S06]  /*1dc0*/  LEA.HI.X R3, R4, R5, R12, 0x3, P0 ;  /* 0x0000000504037211 */ /* 0x000fcc00000f1c0c */
[----:B------:R-:W2:Y:S01]  /*1dd0*/  LDG.E.64 R2, desc[UR8][R2.64] ;  /* 0x0000000802027981 */ /* 0x000ea2000c1e1b00 */
[----:B------:R-:W-:Y:S01]  /*1de0*/  IADD3 R10, P0, R22, UR12, RZ ;  /* 0x0000000c160a7c10 */ /* 0x000fe2000ff1e0ff */
[----:B------:R-:W-:Y:S01]  /*1df0*/  BSSY B1, `(.L_x_223) ;  /* 0x0000024000017945 */ /* 0x000fe20003800000 */
[----:B------:R-:W-:Y:S02]  /*1e00*/  IADD3 R29, P1, R6, R29, RZ ;  /* 0x0000001d061d7210 */ /* 0x000fe40007f3e0ff */
[----:B------:R-:W-:Y:S02]  /*1e10*/  IADD3.X R11, R23, UR13, RZ, P0, !PT ;  /* 0x0000000d170b7c10 */ /* 0x000fe400087fe4ff */
[----:B------:R-:W-:Y:S01]  /*1e20*/  SHF.R.S32.HI R8, RZ, 0x1f, R29 ;  /* 0x0000001fff087819 */ /* 0x000fe2000001141d */
[----:B------:R-:W-:-:S03]  /*1e30*/  IMAD.X R24, RZ, RZ, R24, P1 ;  /* 0x000000ffff187224 */ /* 0x000fc600008e0618 */
[----:B------:R-:W-:-:S04]  /*1e40*/  LOP3.LUT R4, R8, UR24, RZ, 0xfc, !PT ;  /* 0x0000001808047c12 */ /* 0x000fc8000f8efcff */
[----:B------:R-:W-:Y:S01]  /*1e50*/  ISETP.NE.U32.AND P0, PT, R4, RZ, PT ;  /* 0x000000ff0400720c */ /* 0x000fe20003f05070 */
[----:B--2---:R0:W-:-:S12]  /*1e60*/  STG.E.64 desc[UR8][R10.64], R2 ;  /* 0x000000020a007986 */ /* 0x0041d8000c101b08 */
[----:B------:R-:W-:Y:S05]  /*1e70*/  @!P0 BRA `(.L_x_224) ;  /* 0x0000000000208947 */ /* 0x000fea0003800000 */
[----:B------:R-:W-:Y:S01]  /*1e80*/  ULDC.64 UR16, c[0x0][0x238] ;  /* 0x00008e0000107ab9 */ /* 0x000fe20000000a00 */
[----:B0-----:R-:W-:Y:S01]  /*1e90*/  MOV R3, R8 ;  /* 0x0000000800037202 */ /* 0x001fe20000000f00 */
[----:B------:R-:W-:Y:S01]  /*1ea0*/  IMAD.U32 R4, RZ, RZ, UR16 ;  /* 0x00000010ff047e24 */ /* 0x000fe2000f8e00ff */
[----:B------:R-:W-:Y:S01]  /*1eb0*/  MOV R26, R29 ;  /* 0x0000001d001a7202 */ /* 0x000fe20000000f00 */
[----:B------:R-:W-:Y:S01]  /*1ec0*/  IMAD.U32 R2, RZ, RZ, UR17 ;  /* 0x00000011ff027e24 */ /* 0x000fe2000f8e00ff */
[----:B------:R-:W-:-:S07]  /*1ed0*/  MOV R8, 0x1ef0 ;  /* 0x00001ef000087802 */ /* 0x000fce0000000f00 */
[----:B------:R-:W-:Y:S05]  /*1ee0*/  CALL.REL.NOINC `($__internal_15_$__cuda_sm20_div_s64) ;  /* 0x0000001000087944 */ /* 0x000fea0003c00000 */
[----:B------:R-:W-:Y:S05]  /*1ef0*/  BRA `(.L_x_225) ;  /* 0x00000000004c7947 */ /* 0x000fea0003800000 */
.L_x_224:
[----:B------:R-:W1:Y:S01]  /*1f00*/  I2F.U32.RP R8, UR25 ;  /* 0x0000001900087d06 */ /* 0x000e620008209000 */
[----:B0-----:R-:W-:Y:S01]  /*1f10*/  HFMA2.MMA R2, -RZ, RZ, 0, 0 ;  /* 0x00000000ff027435 */ /* 0x001fe200000001ff */
[----:B------:R-:W-:-:S06]  /*1f20*/  ISETP.NE.U32.AND P2, PT, RZ, UR25, PT ;  /* 0x00000019ff007c0c */ /* 0x000fcc000bf45070 */
        /* <DEDUP_REMOVED lines=16> */
.L_x_225:
[----:B------:R-:W-:Y:S05]  /*2030*/  BSYNC B1 ;  /* 0x0000000000017941 */ /* 0x000fea0003800000 */
.L_x_223:
        /* <DEDUP_REMOVED lines=13> */
.L_x_227:
        /* <DEDUP_REMOVED lines=19> */
.L_x_228:
[----:B------:R-:W-:Y:S05]  /*2240*/  BSYNC B1 ;  /* 0x0000000000017941 */ /* 0x000fea0003800000 */
.L_x_226:
        /* <DEDUP_REMOVED lines=16> */
.L_x_230:
        /* <DEDUP_REMOVED lines=21> */
.L_x_231:
[----:B------:R-:W-:Y:S05]  /*24a0*/  BSYNC B1 ;  /* 0x0000000000017941 */ /* 0x000fea0003800000 */
.L_x_229:
[----:B------:R-:W-:-:S03]  /*24b0*/  IMAD.WIDE R22, R6, 0x8, R22 ;  /* 0x0000000806167825 */ /* 0x000fc600078e0216 */
[----:B------:R-:W-:-:S04]  /*24c0*/  IADD3 R12, P0, R22, UR10, RZ ;  /* 0x0000000a160c7c10 */ /* 0x000fc8000ff1e0ff */
[----:B------:R-:W-:-:S05]  /*24d0*/  IADD3.X R13, R23, UR11, RZ, P0, !PT ;  /* 0x0000000b170d7c10 */ /* 0x000fca00087fe4ff */
[----:B------:R-:W2:Y:S01]  /*24e0*/  LDG.E R12, desc[UR8][R12.64] ;  /* 0x000000080c0c7981 */ /* 0x000ea2000c1e1900 */
[----:B------:R-:W-:Y:S01]  /*24f0*/  SHF.R.S32.HI R2, RZ, 0x1f, R4 ;  /* 0x0000001fff027819 */ /* 0x000fe20000011404 */
[----:B------:R-:W-:Y:S01]  /*2500*/  IMAD.MOV.U32 R26, RZ, RZ, R14 ;  /* 0x000000ffff1a7224 */ /* 0x000fe200078e000e */
[----:B------:R-:W-:-:S03]  /*2510*/  SHF.R.S32.HI R3, RZ, 0x1f, R33 ;  /* 0x0000001fff037819 */ /* 0x000fc60000011421 */
[-C--:B------:R-:W-:Y:S02]  /*2520*/  IMAD R15, R2, R11.reuse, RZ ;  /* 0x0000000b020f7224 */ /* 0x080fe400078e02ff */
[----:B------:R-:W-:Y:S02]  /*2530*/  IMAD.MOV.U32 R2, RZ, RZ, R33 ;  /* 0x000000ffff027224 */ /* 0x000fe400078e0021 */
[C---:B------:R-:W-:Y:S02]  /*2540*/  IMAD R15, R4.reuse, UR28, R15 ;  /* 0x0000001c040f7c24 */ /* 0x040fe4000f8e020f */
[----:B------:R-:W-:-:S04]  /*2550*/  IMAD.WIDE.U32 R2, R4, R11, R2 ;  /* 0x0000000b04027225 */ /* 0x000fc800078e0002 */
[C---:B------:R-:W-:Y:S01]  /*2560*/  IMAD R4, R2.reuse, UR6, RZ ;  /* 0x0000000602047c24 */ /* 0x040fe2000f8e02ff */
[----:B------:R-:W-:Y:S01]  /*2570*/  IADD3 R3, R3, R15, RZ ;  /* 0x0000000f03037210 */ /* 0x000fe20007ffe0ff */
        /* <DEDUP_REMOVED lines=12> */
[----:B------:R-:W-:Y:S02]  /*2640*/  SHF.R.S32.HI R8, RZ, 0x1f, R29 ;  /* 0x0000001fff087819 */ /* 0x000fe4000001141d */
[----:B------:R-:W-:Y:S02]  /*2650*/  IADD3.X R24, RZ, R24, RZ, P1, !PT ;  /* 0x00000018ff187210 */ /* 0x000fe40000ffe4ff */
[----:B------:R-:W-:-:S04]  /*2660*/  LOP3.LUT R4, R8, UR24, RZ, 0xfc, !PT ;  /* 0x0000001808047c12 */ /* 0x000fc8000f8efcff */
[----:B------:R-:W-:Y:S01]  /*2670*/  ISETP.NE.U32.AND P0, PT, R4, RZ, PT ;  /* 0x000000ff0400720c */ /* 0x000fe20003f05070 */
[----:B--2---:R0:W-:-:S12]  /*2680*/  STG.E.64 desc[UR8][R10.64], R2 ;  /* 0x000000020a007986 */ /* 0x0041d8000c101b08 */
        /* <DEDUP_REMOVED lines=9> */
.L_x_233:
[----:B------:R-:W1:Y:S01]  /*2720*/  I2F.U32.RP R8, UR25 ;  /* 0x0000001900087d06 */ /* 0x000e620008209000 */
[----:B0-----:R-:W-:Y:S01]  /*2730*/  IMAD.MOV.U32 R2, RZ, RZ, RZ ;  /* 0x000000ffff027224 */ /* 0x001fe200078e00ff */
[----:B------:R-:W-:-:S06]  /*2740*/  ISETP.NE.U32.AND P2, PT, RZ, UR25, PT ;  /* 0x00000019ff007c0c */ /* 0x000fcc000bf45070 */
[----:B-1----:R-:W0:Y:S02]  /*2750*/  MUFU.RCP R8, R8 ;  /* 0x0000000800087308 */ /* 0x002e240000001000 */
        /* <DEDUP_REMOVED lines=11> */
[----:B------:R-:W-:Y:S02]  /*2810*/  ISETP.GE.U32.AND P1, PT, R3, UR25, PT ;  /* 0x0000001903007c0c */ /* 0x000fe4000bf26070 */
[----:B------:R-:W-:-:S11]  /*2820*/  MOV R3, RZ ;  /* 0x000000ff00037202 */ /* 0x000fd60000000f00 */
[----:B------:R-:W-:Y:S01]  /*2830*/  @P1 VIADD R2, R2, 0x1 ;  /* 0x0000000102021836 */ /* 0x000fe20000000000 */
[----:B------:R-:W-:-:S07]  /*2840*/  @!P2 LOP3.LUT R2, RZ, UR25, RZ, 0x33, !PT ;  /* 0x00000019ff02ac12 */ /* 0x000fce000f8e33ff */
.L_x_234:
[----:B------:R-:W-:Y:S05]  /*2850*/  BSYNC B1 ;  /* 0x0000000000017941 */ /* 0x000fea0003800000 */
.L_x_232:
        /* <DEDUP_REMOVED lines=10> */
[----:B------:R-:W-:Y:S02]  /*2900*/  IMAD.MOV.U32 R34, RZ, RZ, R2 ;  /* 0x000000ffff227224 */ /* 0x000fe400078e0002 */
[----:B------:R-:W-:Y:S01]  /*2910*/  IMAD.MOV.U32 R35, RZ, RZ, R3 ;  /* 0x000000ffff237224 */ /* 0x000fe200078e0003 */
[----:B------:R-:W-:Y:S06]  /*2920*/  BRA `(.L_x_237) ;  /* 0x00000000004c7947 */ /* 0x000fec0003800000 */
.L_x_236:
        /* <DEDUP_REMOVED lines=19> */
.L_x_237:
[----:B------:R-:W-:Y:S05]  /*2a60*/  BSYNC B1 ;  /* 0x0000000000017941 */ /* 0x000fea0003800000 */
.L_x_235:
        /* <DEDUP_REMOVED lines=11> */
[----:B------:R-:W-:Y:S01]  /*2b20*/  IADD3 R35, -R2, RZ, RZ ;  /* 0x000000ff02237210 */ /* 0x000fe20007ffe1ff */
[----:B------:R-:W-:Y:S02]  /*2b30*/  IMAD.U32 R11, RZ, RZ, UR30 ;  /* 0x0000001eff0b7e24 */ /* 0x000fe4000f8e00ff */
[----:B------:R-:W-:Y:S02]  /*2b40*/  IMAD.MOV.U32 R4, RZ, RZ, R2 ;  /* 0x000000ffff047224 */ /* 0x000fe400078e0002 */
[----:B------:R-:W-:Y:S01]  /*2b50*/  IMAD R35, R35, R11, R34 ;  /* 0x0000000b23237224 */ /* 0x000fe200078e0222 */
[----:B------:R-:W-:Y:S06]  /*2b60*/  BRA `(.L_x_240) ;  /* 0x0000000000547947 */ /* 0x000fec0003800000 */
.L_x_239:
        /* <DEDUP_REMOVED lines=21> */
.L_x_240:
[----:B------:R-:W-:Y:S05]  /*2cc0*/  BSYNC B1 ;  /* 0x0000000000017941 */ /* 0x000fea0003800000 */
.L_x_238:
[----:B------:R-:W-:-:S03]  /*2cd0*/  IMAD.WIDE R22, R6, 0x8, R22 ;  /* 0x0000000806167825 */ /* 0x000fc600078e0216 */
        /* <DEDUP_REMOVED lines=10> */
[----:B------:R-:W-:-:S04]  /*2d80*/  IMAD R4, R2, UR6, RZ ;  /* 0x0000000602047c24 */ /* 0x000fc8000f8e02ff */
[----:B------:R-:W-:Y:S01]  /*2d90*/  IMAD R21, R3, UR4, R4 ;  /* 0x0000000403157c24 */ /* 0x000fe2000f8e0204 */
[----:B--2---:R-:W-:-:S03]  /*2da0*/  SHF.R.S32.HI R11, RZ, 0x1f, R10 ;  /* 0x0000001fff0b7819 */ /* 0x004fc6000001140a */
[----:B------:R-:W-:-:S03]  /*2db0*/  IMAD.WIDE.U32 R10, R2, UR4, R10 ;  /* 0x00000004020a7c25 */ /* 0x000fc6000f8e000a */
[----:B------:R-:W-:-:S04]  /*2dc0*/  IADD3 R4, P0, R32, R10, RZ ;  /* 0x0000000a20047210 */ /* 0x000fc80007f1e0ff */
[----:B------:R-:W-:Y:S02]  /*2dd0*/  IADD3.X R11, R15, R21, R11, P0, !PT ;  /* 0x000000150f0b7210 */ /* 0x000fe400007fe40b */
[----:B------:R-:W-:-:S04]  /*2de0*/  LEA R10, P0, R4, R7, 0x3 ;  /* 0x00000007040a7211 */ /* 0x000fc800078018ff */
[----:B------:R-:W-:-:S06]  /*2df0*/  LEA.HI.X R11, R4, R5, R11, 0x3, P0 ;  /* 0x00000005040b7211 */ /* 0x000fcc00000f1c0b */
[----:B------:R-:W2:Y:S01]  /*2e00*/  LDG.E.64 R10, desc[UR8][R10.64] ;  /* 0x000000080a0a7981 */ /* 0x000ea2000c1e1b00 */
[----:B------:R-:W-:Y:S01]  /*2e10*/  IADD3 R12, P0, R22, UR12, RZ ;  /* 0x0000000c160c7c10 */ /* 0x000fe2000ff1e0ff */
[----:B------:R-:W-:Y:S02]  /*2e20*/  IMAD.MOV.U32 R14, RZ, RZ, R32 ;  /* 0x000000ffff0e7224 */ /* 0x000fe400078e0020 */
[----:B------:R-:W-:Y:S01]  /*2e30*/  VIADD R0, R0, 0x1 ;  /* 0x0000000100007836 */ /* 0x000fe20000000000 */
[----:B------:R-:W-:Y:S01]  /*2e40*/  IADD3.X R13, R23, UR13, RZ, P0, !PT ;  /* 0x0000000d170d7c10 */ /* 0x000fe200087fe4ff */
[----:B------:R-:W-:Y:S01]  /*2e50*/  IMAD.WIDE.U32 R2, R2, UR4, R14 ;  /* 0x0000000402027c25 */ /* 0x000fe2000f8e000e */
[----:B------:R-:W-:-:S03]  /*2e60*/  IADD3 R29, P0, R6, R29, RZ ;  /* 0x0000001d061d7210 */ /* 0x000fc60007f1e0ff */
[----:B------:R-:W-:Y:S01]  /*2e70*/  IMAD.IADD R3, R3, 0x1, R21 ;  /* 0x0000000103037824 */ /* 0x000fe200078e0215 */
[----:B------:R-:W-:Y:S02]  /*2e80*/  IADD3.X R24, RZ, R24, RZ, P0, !PT ;  /* 0x00000018ff187210 */ /* 0x000fe400007fe4ff */
[----:B------:R-:W-:Y:S02]  /*2e90*/  ISETP.GE.U32.AND P0, PT, R29, UR14, PT ;  /* 0x0000000e1d007c0c */ /* 0x000fe4000bf06070 */
[----:B------:R-:W-:Y:S02]  /*2ea0*/  LEA R7, P1, R2, R7, 0x3 ;  /* 0x0000000702077211 */ /* 0x000fe400078218ff */
[----:B------:R-:W-:Y:S02]  /*2eb0*/  ISETP.GE.AND.EX P0, PT, R24, UR15, PT, P0 ;  /* 0x0000000f18007c0c */ /* 0x000fe4000bf06300 */
[----:B------:R-:W-:Y:S01]  /*2ec0*/  LEA.HI.X R5, R2, R5, R3, 0x3, P1 ;  /* 0x0000000502057211 */ /* 0x000fe200008f1c03 */
[----:B--2---:R3:W-:Y:S10]  /*2ed0*/  STG.E.64 desc[UR8][R12.64], R10 ;  /* 0x0000000a0c007986 */ /* 0x0047f4000c101b08 */
[----:B------:R-:W-:Y:S05]  /*2ee0*/  @!P0 BRA `(.L_x_241) ;  /* 0xffffffdc00d08947 */ /* 0x000fea000383ffff */
[----:B------:R-:W-:Y:S05]  /*2ef0*/  BSYNC B0 ;  /* 0x0000000000007941 */ /* 0x000fea0003800000 */
.L_x_204:
[----:B------:R-:W-:Y:S05]  /*2f00*/  EXIT ;  /* 0x000000000000794d */ /* 0x000fea0003800000 */
        .weak           $__internal_15_$__cuda_sm20_div_s64
        .type           $__internal_15_$__cuda_sm20_div_s64,@function
        .size           $__internal_15_$__cuda_sm20_div_s64,($__internal_16_$__cuda_sm20_div_u64 - $__internal_15_$__cuda_sm20_div_s64)
$__internal_15_$__cuda_sm20_div_s64:
[----:B------:R-:W-:Y:S02]  /*2f10*/  IADD3 R21, P1, RZ, -R4, RZ ;  /* 0x80000004ff157210 */ /* 0x000fe40007f3e0ff */
[----:B------:R-:W-:Y:S02]  /*2f20*/  ISETP.GE.AND P0, PT, R2, RZ, PT ;  /* 0x000000ff0200720c */ /* 0x000fe40003f06270 */
[----:B------:R-:W-:Y:S02]  /*2f30*/  IADD3.X R11, RZ, ~R2, RZ, P1, !PT ;  /* 0x80000002ff0b7210 */ /* 0x000fe40000ffe4ff */
[----:B------:R-:W-:Y:S02]  /*2f40*/  SEL R20, R21, R4, !P0 ;  /* 0x0000000415147207 */ /* 0x000fe40004000000 */
[----:B------:R-:W-:Y:S02]  /*2f50*/  SEL R21, R11, R2, !P0 ;  /* 0x000000020b157207 */ /* 0x000fe40004000000 */
[----:B------:R-:W-:-:S02]  /*2f60*/  ISETP.GE.AND P3, PT, R3, RZ, PT ;  /* 0x000000ff0300720c */ /* 0x000fc40003f66270 */
[----:B------:R-:W0:Y:S08]  /*2f70*/  I2F.U64.RP R10, R20 ;  /* 0x00000014000a7312 */ /* 0x000e300000309000 */
[----:B0-----:R-:W0:Y:S02]  /*2f80*/  MUFU.RCP R12, R10 ;  /* 0x0000000a000c7308 */ /* 0x001e240000001000 */
[----:B0-----:R-:W-:-:S06]  /*2f90*/  VIADD R12, R12, 0x1ffffffe ;  /* 0x1ffffffe0c0c7836 */ /* 0x001fcc0000000000 */
[----:B------:R-:W0:Y:S02]  /*2fa0*/  F2I.U64.TRUNC R36, R12 ;  /* 0x0000000c00247311 */ /* 0x000e24000020d800 */
[----:B0-----:R-:W-:-:S04]  /*2fb0*/  IMAD.WIDE.U32 R30, R36, R20, RZ ;  /* 0x00000014241e7225 */ /* 0x001fc800078e00ff */
[C---:B------:R-:W-:Y:S01]  /*2fc0*/  IMAD R11, R36.reuse, R21, R31 ;  /* 0x00000015240b7224 */ /* 0x040fe200078e021f */
[----:B------:R-:W-:Y:S02]  /*2fd0*/  IADD3 R13, P0, RZ, -R30, RZ ;  /* 0x8000001eff0d7210 */ /* 0x000fe40007f1e0ff */
[----:B------:R-:W-:Y:S01]  /*2fe0*/  MOV R31, R36 ;  /* 0x00000024001f7202 */ /* 0x000fe20000000f00 */
[----:B------:R-:W-:Y:S02]  /*2ff0*/  IMAD R11, R37, R20, R11 ;  /* 0x00000014250b7224 */ /* 0x000fe400078e020b */
[----:B------:R-:W-:-:S04]  /*3000*/  IMAD.HI.U32 R30, R36, R13, RZ ;  /* 0x0000000d241e7227 */ /* 0x000fc800078e00ff */
[----:B------:R-:W-:-:S04]  /*3010*/  IMAD.X R11, RZ, RZ, ~R11, P0 ;  /* 0x000000ffff0b7224 */ /* 0x000fc800000e0e0b */
        /* <DEDUP_REMOVED lines=11> */
[----:B------:R-:W-:-:S04]  /*30d0*/  IMAD.HI.U32 R30, R31, R12, RZ ;  /* 0x0000000c1f1e7227 */ /* 0x000fc800078e00ff */
[----:B------:R-:W-:-:S04]  /*30e0*/  IMAD.X R10, RZ, RZ, ~R10, P0 ;  /* 0x000000ffff0a7224 */ /* 0x000fc800000e0e0a */
[----:B------:R-:W-:Y:S01]  /*30f0*/  IMAD.WIDE.U32 R36, P0, R31, R10, R30 ;  /* 0x0000000a1f247225 */ /* 0x000fe2000780001e */
[----:B------:R-:W-:-:S03]  /*3100*/  IADD3 R31, P4, RZ, -R26, RZ ;  /* 0x8000001aff1f7210 */ /* 0x000fc60007f9e0ff */
[----:B------:R-:W-:Y:S01]  /*3110*/  IMAD R13, R11, R10, RZ ;  /* 0x0000000a0b0d7224 */ /* 0x000fe200078e02ff */
[----:B------:R-:W-:Y:S01]  /*3120*/  SEL R31, R31, R26, !P3 ;  /* 0x0000001a1f1f7207 */ /* 0x000fe20005800000 */
[----:B------:R-:W-:-:S04]  /*3130*/  IMAD.HI.U32 R12, P1, R11, R12, R36 ;  /* 0x0000000c0b0c7227 */ /* 0x000fc80007820024 */
[----:B------:R-:W-:Y:S01]  /*3140*/  IMAD.HI.U32 R10, R11, R10, RZ ;  /* 0x0000000a0b0a7227 */ /* 0x000fe200078e00ff */
[----:B------:R-:W-:Y:S02]  /*3150*/  IADD3 R13, P2, R13, R12, RZ ;  /* 0x0000000c0d0d7210 */ /* 0x000fe40007f5e0ff */
[----:B------:R-:W-:Y:S01]  /*3160*/  IADD3.X R12, RZ, ~R3, RZ, P4, !PT ;  /* 0x80000003ff0c7210 */ /* 0x000fe200027fe4ff */
[----:B------:R-:W-:Y:S02]  /*3170*/  IMAD.X R11, R10, 0x1, R11, P0 ;  /* 0x000000010a0b7824 */ /* 0x000fe400000e060b */
[C---:B------:R-:W-:Y:S01]  /*3180*/  IMAD.HI.U32 R36, R13.reuse, R31, RZ ;  /* 0x0000001f0d247227 */ /* 0x040fe200078e00ff */
[-C--:B------:R-:W-:Y:S02]  /*3190*/  SEL R12, R12, R3.reuse, !P3 ;  /* 0x000000030c0c7207 */ /* 0x080fe40005800000 */
[----:B------:R-:W-:Y:S01]  /*31a0*/  IADD3.X R11, RZ, RZ, R11, P2, P1 ;  /* 0x000000ffff0b7210 */ /* 0x000fe200017e240b */
[----:B------:R-:W-:Y:S01]  /*31b0*/  IMAD.MOV.U32 R37, RZ, RZ, RZ ;  /* 0x000000ffff257224 */ /* 0x000fe200078e00ff */
[----:B------:R-:W-:Y:S01]  /*31c0*/  LOP3.LUT R3, R2, R3, RZ, 0x3c, !PT ;  /* 0x0000000302037212 */ /* 0x000fe200078e3cff */
[----:B------:R-:W-:-:S04]  /*31d0*/  IMAD.WIDE.U32 R36, R13, R12, R36 ;  /* 0x0000000c0d247225 */ /* 0x000fc800078e0024 */
[C---:B------:R-:W-:Y:S02]  /*31e0*/  IMAD R10, R11.reuse, R12, RZ ;  /* 0x0000000c0b0a7224 */ /* 0x040fe400078e02ff */
[----:B------:R-:W-:-:S04]  /*31f0*/  IMAD.HI.U32 R13, P0, R11, R31, R36 ;  /* 0x0000001f0b0d7227 */ /* 0x000fc80007800024 */
[----:B------:R-:W-:Y:S01]  /*3200*/  IMAD.HI.U32 R11, R11, R12, RZ ;  /* 0x0000000c0b0b7227 */ /* 0x000fe200078e00ff */
[----:B------:R-:W-:-:S04]  /*3210*/  IADD3 R10, P1, R10, R13, RZ ;  /* 0x0000000d0a0a7210 */ /* 0x000fc80007f3e0ff */
[----:B------:R-:W-:Y:S01]  /*3220*/  IADD3.X R11, R11, RZ, RZ, P0, !PT ;  /* 0x000000ff0b0b7210 */ /* 0x000fe200007fe4ff */
[----:B------:R-:W-:-:S04]  /*3230*/  IMAD.WIDE.U32 R36, R10, R20, RZ ;  /* 0x000000140a247225 */ /* 0x000fc800078e00ff */
[----:B------:R-:W-:Y:S01]  /*3240*/  IMAD.X R11, RZ, RZ, R11, P1 ;  /* 0x000000ffff0b7224 */ /* 0x000fe200008e060b */
[----:B------:R-:W-:Y:S01]  /*3250*/  IADD3 R31, P1, -R36, R31, RZ ;  /* 0x0000001f241f7210 */ /* 0x000fe20007f3e1ff */
[----:B------:R-:W-:-:S03]  /*3260*/  IMAD R13, R10, R21, R37 ;  /* 0x000000150a0d7224 */ /* 0x000fc600078e0225 */
[-C--:B------:R-:W-:Y:S01]  /*3270*/  ISETP.GE.U32.AND P0, PT, R31, R20.reuse, PT ;  /* 0x000000141f00720c */ /* 0x080fe20003f06070 */
[----:B------:R-:W-:-:S04]  /*3280*/  IMAD R13, R11, R20, R13 ;  /* 0x000000140b0d7224 */ /* 0x000fc800078e020d */
[----:B------:R-:W-:Y:S01]  /*3290*/  IMAD.X R12, R12, 0x1, ~R13, P1 ;  /* 0x000000010c0c7824 */ /* 0x000fe200008e0e0d */
[----:B------:R-:W-:Y:S02]  /*32a0*/  IADD3 R26, P1, R31, -R20, RZ ;  /* 0x800000141f1a7210 */ /* 0x000fe40007f3e0ff */
[----:B------:R-:W-:Y:S02]  /*32b0*/  IADD3 R13, P2, R10, 0x1, RZ ;  /* 0x000000010a0d7810 */ /* 0x000fe40007f5e0ff */
[CC--:B------:R-:W-:Y:S02]  /*32c0*/  ISETP.GE.U32.AND.EX P0, PT, R12.reuse, R21.reuse, PT, P0 ;  /* 0x000000150c00720c */ /* 0x0c0fe40003f06100 */
[----:B------:R-:W-:Y:S02]  /*32d0*/  IADD3.X R25, R12, ~R21, RZ, P1, !PT ;  /* 0x800000150c197210 */ /* 0x000fe40000ffe4ff */
[----:B------:R-:W-:Y:S01]  /*32e0*/  SEL R31, R26, R31, P0 ;  /* 0x0000001f1a1f7207 */ /* 0x000fe20000000000 */
[----:B------:R-:W-:Y:S01]  /*32f0*/  IMAD.X R26, RZ, RZ, R11, P2 ;  /* 0x000000ffff1a7224 */ /* 0x000fe200010e060b */
[----:B------:R-:W-:-:S02]  /*3300*/  SEL R13, R13, R10, P0 ;  /* 0x0000000a0d0d7207 */ /* 0x000fc40000000000 */
[----:B------:R-:W-:Y:S02]  /*3310*/  SEL R25, R25, R12, P0 ;  /* 0x0000000c19197207 */ /* 0x000fe40000000000 */
[----:B------:R-:W-:Y:S02]  /*3320*/  ISETP.GE.U32.AND P1, PT, R31, R20, PT ;  /* 0x000000141f00720c */ /* 0x000fe40003f26070 */
[----:B------:R-:W-:Y:S02]  /*3330*/  SEL R26, R26, R11, P0 ;  /* 0x0000000b1a1a7207 */ /* 0x000fe40000000000 */
[----:B------:R-:W-:Y:S02]  /*3340*/  IADD3 R10, P2, R13, 0x1, RZ ;  /* 0x000000010d0a7810 */ /* 0x000fe40007f5e0ff */
[----:B------:R-:W-:Y:S02]  /*3350*/  ISETP.GE.U32.AND.EX P0, PT, R25, R21, PT, P1 ;  /* 0x000000151900720c */ /* 0x000fe40003f06110 */
[----:B------:R-:W-:Y:S01]  /*3360*/  ISETP.GE.AND P1, PT, R3, RZ, PT ;  /* 0x000000ff0300720c */ /* 0x000fe20003f26270 */
[----:B------:R-:W-:Y:S01]  /*3370*/  IMAD.X R11, RZ, RZ, R26, P2 ;  /* 0x000000ffff0b7224 */ /* 0x000fe200010e061a */
[----:B------:R-:W-:-:S04]  /*3380*/  SEL R10, R10, R13, P0 ;  /* 0x0000000d0a0a7207 */ /* 0x000fc80000000000 */
[----:B------:R-:W-:Y:S02]  /*3390*/  SEL R26, R11, R26, P0 ;  /* 0x0000001a0b1a7207 */ /* 0x000fe40000000000 */
[-C--:B------:R-:W-:Y:S02]  /*33a0*/  IADD3 R11, P2, RZ, -R10.reuse, RZ ;  /* 0x8000000aff0b7210 */ /* 0x080fe40007f5e0ff */
[----:B------:R-:W-:Y:S02]  /*33b0*/  ISETP.NE.U32.AND P0, PT, R4, RZ, PT ;  /* 0x000000ff0400720c */ /* 0x000fe40003f05070 */
[----:B------:R-:W-:Y:S01]  /*33c0*/  SEL R11, R11, R10, !P1 ;  /* 0x0000000a0b0b7207 */ /* 0x000fe20004800000 */
[----:B------:R-:W-:Y:S01]  /*33d0*/  IMAD.MOV.U32 R10, RZ, RZ, R8 ;  /* 0x000000ffff0a7224 */ /* 0x000fe200078e0008 */
[----:B------:R-:W-:Y:S02]  /*33e0*/  ISETP.NE.AND.EX P0, PT, R2, RZ, PT, P0 ;  /* 0x000000ff0200720c */ /* 0x000fe40003f05300 */
[----:B------:R-:W-:-:S02]  /*33f0*/  IADD3.X R3, RZ, ~R26, RZ, P2, !PT ;  /* 0x8000001aff037210 */ /* 0x000fc400017fe4ff */
[----:B------:R-:W-:Y:S01]  /*3400*/  SEL R2, R11, 0xffffffff, P0 ;  /* 0xffffffff0b027807 */ /* 0x000fe20000000000 */
[----:B------:R-:W-:Y:S01]  /*3410*/  IMAD.MOV.U32 R11, RZ, RZ, 0x0 ;  /* 0x00000000ff0b7424 */ /* 0x000fe200078e00ff */
[----:B------:R-:W-:-:S04]  /*3420*/  SEL R3, R3, R26, !P1 ;  /* 0x0000001a03037207 */ /* 0x000fc80004800000 */
[----:B------:R-:W-:Y:S01]  /*3430*/  SEL R3, R3, 0xffffffff, P0 ;  /* 0xffffffff03037807 */ /* 0x000fe20000000000 */
[----:B------:R-:W-:Y:S06]  /*3440*/  RET.REL.NODEC R10 `(_ZN2at6native31max_unpooling2d_backward_kernelIdEEvlPKT_PKllllllPS2_) ;  /* 0xffffffc80aec7950 */ /* 0x000fec0003c3ffff */
        .weak           $__internal_16_$__cuda_sm20_div_u64
        .type           $__internal_16_$__cuda_sm20_div_u64,@function
        .size           $__internal_16_$__cuda_sm20_div_u64,(.L_x_700 - $__internal_16_$__cuda_sm20_div_u64)
$__internal_16_$__cuda_sm20_div_u64:
        /* <DEDUP_REMOVED lines=21> */
[----:B------:R-:W-:Y:S02]  /*35a0*/  IMAD R10, R15, R6, R11 ;  /* 0x000000060f0a7224 */ /* 0x000fe400078e020b */
[----:B------:R-:W-:Y:S02]  /*35b0*/  IMAD.MOV.U32 R11, RZ, RZ, RZ ;  /* 0x000000ffff0b7224 */ /* 0x000fe400078e00ff */
[----:B------:R-:W-:Y:S01]  /*35c0*/  IMAD.HI.U32 R12, R13, R17, RZ ;  /* 0x000000110d0c7227 */ /* 0x000fe200078e00ff */
[----:B------:R-:W-:-:S05]  /*35d0*/  IADD3.X R10, RZ, ~R10, RZ, P0, !PT ;  /* 0x8000000aff0a7210 */ /* 0x000fca00007fe4ff */
[----:B------:R-:W-:-:S04]  /*35e0*/  IMAD.WIDE.U32 R12, P0, R13, R10, R12 ;  /* 0x0000000a0d0c7225 */ /* 0x000fc8000780000c */
[C---:B------:R-:W-:Y:S02]  /*35f0*/  IMAD R4, R15.reuse, R10, RZ ;  /* 0x0000000a0f047224 */ /* 0x040fe400078e02ff */
[----:B------:R-:W-:-:S04]  /*3600*/  IMAD.HI.U32 R13, P1, R15, R17, R12 ;  /* 0x000000110f0d7227 */ /* 0x000fc8000782000c */
[----:B------:R-:W-:Y:S01]  /*3610*/  IMAD.HI.U32 R10, R15, R10, RZ ;  /* 0x0000000a0f0a7227 */ /* 0x000fe200078e00ff */
[----:B------:R-:W-:-:S03]  /*3620*/  IADD3 R13, P2, R4, R13, RZ ;  /* 0x0000000d040d7210 */ /* 0x000fc60007f5e0ff */
[----:B------:R-:W-:Y:S02]  /*3630*/  IMAD.X R15, R10, 0x1, R15, P0 ;  /* 0x000000010a0f7824 */ /* 0x000fe400000e060f */
[----:B------:R-:W-:-:S03]  /*3640*/  IMAD.HI.U32 R10, R13, R3, RZ ;  /* 0x000000030d0a7227 */ /* 0x000fc600078e00ff */
[----:B------:R-:W-:Y:S01]  /*3650*/  IADD3.X R15, RZ, RZ, R15, P2, P1 ;  /* 0x000000ffff0f7210 */ /* 0x000fe200017e240f */
        /* <DEDUP_REMOVED lines=8> */
[----:B------:R-:W-:-:S03]  /*36e0*/  IADD3 R17, P0, -R10, R3, RZ ;  /* 0x000000030a117210 */ /* 0x000fc60007f1e1ff */
[----:B------:R-:W-:Y:S01]  /*36f0*/  IMAD R11, R15, R6, R11 ;  /* 0x000000060f0b7224 */ /* 0x000fe200078e020b */
[----:B------:R-:W-:-:S04]  /*3700*/  IADD3 R3, P1, -R6, R17, RZ ;  /* 0x0000001106037210 */ /* 0x000fc80007f3e1ff */
[----:B------:R-:W-:Y:S02]  /*3710*/  IADD3.X R11, ~R11, R2, RZ, P0, !PT ;  /* 0x000000020b0b7210 */ /* 0x000fe400007fe5ff */
[----:B------:R-:W-:Y:S02]  /*3720*/  ISETP.GE.U32.AND P0, PT, R17, R6, PT ;  /* 0x000000061100720c */ /* 0x000fe40003f06070 */
[----:B------:R-:W-:Y:S02]  /*3730*/  IADD3 R2, P2, R13, 0x1, RZ ;  /* 0x000000010d027810 */ /* 0x000fe40007f5e0ff */
[C---:B------:R-:W-:Y:S02]  /*3740*/  ISETP.GE.U32.AND.EX P0, PT, R11.reuse, RZ, PT, P0 ;  /* 0x000000ff0b00720c */ /* 0x040fe40003f06100 */
[----:B------:R-:W-:Y:S01]  /*3750*/  IADD3.X R8, R11, -0x1, RZ, P1, !PT ;  /* 0xffffffff0b087810 */ /* 0x000fe20000ffe4ff */
[----:B------:R-:W-:Y:S01]  /*3760*/  IMAD.X R4, RZ, RZ, R15, P2 ;  /* 0x000000ffff047224 */ /* 0x000fe200010e060f */
[----:B------:R-:W-:-:S02]  /*3770*/  SEL R3, R3, R17, P0 ;  /* 0x0000001103037207 */ /* 0x000fc40000000000 */
[----:B------:R-:W-:Y:S02]  /*3780*/  SEL R13, R2, R13, P0 ;  /* 0x0000000d020d7207 */ /* 0x000fe40000000000 */
[----:B------:R-:W-:Y:S02]  /*3790*/  SEL R8, R8, R11, P0 ;  /* 0x0000000b08087207 */ /* 0x000fe40000000000 */
[----:B------:R-:W-:Y:S02]  /*37a0*/  SEL R2, R4, R15, P0 ;  /* 0x0000000f04027207 */ /* 0x000fe40000000000 */
[----:B------:R-:W-:Y:S01]  /*37b0*/  ISETP.GE.U32.AND P0, PT, R3, R6, PT ;  /* 0x000000060300720c */ /* 0x000fe20003f06070 */
[----:B------:R-:W-:Y:S01]  /*37c0*/  HFMA2.MMA R3, -RZ, RZ, 0, 0 ;  /* 0x00000000ff037435 */ /* 0x000fe200000001ff */
[----:B------:R-:W-:Y:S02]  /*37d0*/  IADD3 R22, P2, R13, 0x1, RZ ;  /* 0x000000010d167810 */ /* 0x000fe40007f5e0ff */
[----:B------:R-:W-:-:S02]  /*37e0*/  ISETP.GE.U32.AND.EX P0, PT, R8, RZ, PT, P0 ;  /* 0x000000ff0800720c */ /* 0x000fc40003f06100 */
[-C--:B------:R-:W-:Y:S02]  /*37f0*/  IADD3.X R23, RZ, R2.reuse, RZ, P2, !PT ;  /* 0x00000002ff177210 */ /* 0x080fe400017fe4ff */
[----:B------:R-:W-:Y:S02]  /*3800*/  ISETP.NE.U32.AND P1, PT, R6, RZ, PT ;  /* 0x000000ff0600720c */ /* 0x000fe40003f25070 */
[----:B------:R-:W-:Y:S01]  /*3810*/  SEL R23, R23, R2, P0 ;  /* 0x0000000217177207 */ /* 0x000fe20000000000 */
[----:B------:R-:W-:Y:S01]  /*3820*/  IMAD.MOV.U32 R2, RZ, RZ, R0 ;  /* 0x000000ffff027224 */ /* 0x000fe200078e0000 */
[----:B------:R-:W-:Y:S02]  /*3830*/  ISETP.NE.AND.EX P1, PT, RZ, RZ, PT, P1 ;  /* 0x000000ffff00720c */ /* 0x000fe40003f25310 */
[----:B------:R-:W-:Y:S02]  /*3840*/  SEL R22, R22, R13, P0 ;  /* 0x0000000d16167207 */ /* 0x000fe40000000000 */
[----:B------:R-:W-:-:S02]  /*3850*/  SEL R23, R23, 0xffffffff, P1 ;  /* 0xffffffff17177807 */ /* 0x000fc40000800000 */
[----:B------:R-:W-:Y:S01]  /*3860*/  SEL R22, R22, 0xffffffff, P1 ;  /* 0xffffffff16167807 */ /* 0x000fe20000800000 */
[----:B------:R-:W-:Y:S06]  /*3870*/  RET.REL.NODEC R2 `(_ZN2at6native31max_unpooling2d_backward_kernelIdEEvlPKT_PKllllllPS2_) ;  /* 0xffffffc402e07950 */ /* 0x000fec0003c3ffff */
.L_x_242:
        /* <DEDUP_REMOVED lines=16> */
.L_x_700:


//--------------------- .text._ZN2at6native31max_unpooling2d_backward_kernelIsEEvlPKT_PKllllllPS2_ --------------------------
	.section	.text._ZN2at6native31max_unpooling2d_backward_kernelIsEEvlPKT_PKllllllPS2_,"ax",@progbits
	.align	128
        .global         _ZN2at6native31max_unpooling2d_backward_kernelIsEEvlPKT_PKllllllPS2_
        .type           _ZN2at6native31max_unpooling2d_backward_kernelIsEEvlPKT_PKllllllPS2_,@function
        .size           _ZN2at6native31max_unpooling2d_backward_kernelIsEEvlPKT_PKllllllPS2_,(.L_x_702 - _ZN2at6native31max_unpooling2d_backward_kernelIsEEvlPKT_PKllllllPS2_)
        .other          _ZN2at6native31max_unpooling2d_backward_kernelIsEEvlPKT_PKllllllPS2_,@"STO_CUDA_ENTRY STV_DEFAULT"
_ZN2at6native31max_unpooling2d_backward_kernelIsEEvlPKT_PKllllllPS2_:
.text._ZN2at6native31max_unpooling2d_backward_kernelIsEEvlPKT_PKllllllPS2_:
        /* <DEDUP_REMOVED lines=24> */
[----:B------:R-:W-:Y:S05]  /*0180*/  CALL.REL.NOINC `($__internal_18_$__cuda_sm20_div_u64) ;  /* 0x00000030003c7944 */ /* 0x000fea0003c00000 */
[----:B------:R-:W-:Y:S05]  /*0190*/  BRA `(.L_x_245) ;  /* 0x00000000004c7947 */ /* 0x000fea0003800000 */
.L_x_244:
        /* <DEDUP_REMOVED lines=19> */
.L_x_245:
[----:B------:R-:W-:Y:S05]  /*02d0*/  BSYNC B0 ;  /* 0x0000000000007941 */ /* 0x000fea0003800000 */
.L_x_243:
        /* <DEDUP_REMOVED lines=23> */
.L_x_257:
        /* <DEDUP_REMOVED lines=11> */
[----:B------:R-:W-:Y:S05]  /*0500*/  CALL.REL.NOINC `($__internal_17_$__cuda_sm20_div_s64) ;  /* 0x0000002800107944 */ /* 0x000fea0003c00000 */
[----:B------:R-:W-:Y:S05]  /*0510*/  BRA `(.L_x_250) ;  /* 0x00000000004c7947 */ /* 0x000fea0003800000 */
.L_x_249:
        /* <DEDUP_REMOVED lines=19> */
.L_x_250:
[----:B------:R-:W-:Y:S05]  /*0650*/  BSYNC B1 ;  /* 0x0000000000017941 */ /* 0x000fea0003800000 */
.L_x_248:
        /* <DEDUP_REMOVED lines=8> */
[----:B------:R-:W-:Y:S05]  /*06e0*/  CALL.REL.NOINC `($__internal_17_$__cuda_sm20_div_s64) ;  /* 0x0000002400987944 */ /* 0x000fea0003c00000 */
[----:B------:R-:W-:Y:S01]  /*06f0*/  IMAD.MOV.U32 R16, RZ, RZ, R8 ;  /* 0x000000ffff107224 */ /* 0x000fe200078e0008 */
[----:B------:R-:W-:Y:S01]  /*0700*/  MOV R17, R9 ;  /* 0x0000000900117202 */ /* 0x000fe20000000f00 */
[----:B------:R-:W-:Y:S06]  /*0710*/  BRA `(.L_x_253) ;  /* 0x00000000004c7947 */ /* 0x000fec0003800000 */
.L_x_252:
        /* <DEDUP_REMOVED lines=19> */
.L_x_253:
[----:B------:R-:W-:Y:S05]  /*0850*/  BSYNC B1 ;  /* 0x0000000000017941 */ /* 0x000fea0003800000 */
.L_x_251:
        /* <DEDUP_REMOVED lines=10> */
[----:B------:R-:W-:Y:S05]  /*0900*/  CALL.REL.NOINC `($__internal_17_$__cuda_sm20_div_s64) ;  /* 0x0000002400107944 */ /* 0x000fea0003c00000 */
[----:B------:R-:W-:Y:S01]  /*0910*/  IMAD.MOV R17, RZ, RZ, -R8 ;  /* 0x000000ffff117224 */ /* 0x000fe200078e0a08 */
[----:B------:R-:W-:Y:S01]  /*0920*/  MOV R10, R8 ;  /* 0x00000008000a7202 */ /* 0x000fe20000000f00 */
[----:B------:R-:W-:-:S04]  /*0930*/  IMAD.U32 R5, RZ, RZ, UR29 ;  /* 0x0000001dff057e24 */ /* 0x000fc8000f8e00ff */
[----:B------:R-:W-:Y:S01]  /*0940*/  IMAD R17, R17, R5, R16 ;  /* 0x0000000511117224 */ /* 0x000fe200078e0210 */
[----:B------:R-:W-:Y:S06]  /*0950*/  BRA `(.L_x_256) ;  /* 0x0000000000547947 */ /* 0x000fec0003800000 */
.L_x_255:
        /* <DEDUP_REMOVED lines=21> */
.L_x_256:
[----:B------:R-:W-:Y:S05]  /*0ab0*/  BSYNC B1 ;  /* 0x0000000000017941 */ /* 0x000fea0003800000 */
.L_x_254:
        /* <DEDUP_REMOVED lines=32> */
.L_x_247:
[----:B------:R-:W-:Y:S05]  /*0cc0*/  BSYNC B0 ;  /* 0x0000000000007941 */ /* 0x000fea0003800000 */
.L_x_246:
        /* <DEDUP_REMOVED lines=13> */
.L_x_295:
        /* <DEDUP_REMOVED lines=11> */
[----:B------:R-:W-:Y:S05]  /*0e50*/  CALL.REL.NOINC `($__internal_17_$__cuda_sm20_div_s64) ;  /* 0x0000001c00bc7944 */ /* 0x000fea0003c00000 */
[----:B------:R-:W-:Y:S05]  /*0e60*/  BRA `(.L_x_261) ;  /* 0x00000000004c7947 */ /* 0x000fea0003800000 */
.L_x_260:
        /* <DEDUP_REMOVED lines=19> */
.L_x_261:
[----:B------:R-:W-:Y:S05]  /*0fa0*/  BSYNC B1 ;  /* 0x0000000000017941 */ /* 0x000fea0003800000 */
.L_x_259:
        /* <DEDUP_REMOVED lines=12> */
.L_x_263:
        /* <DEDUP_REMOVED lines=19> */
.L_x_264:
[----:B------:R-:W-:Y:S05]  /*11a0*/  BSYNC B1 ;  /* 0x0000000000017941 */ /* 0x000fea0003800000 */
.L_x_262:
        /* <DEDUP_REMOVED lines=11> */
[----:B------:R-:W-:Y:S02]  /*1260*/  IMAD.MOV R14, RZ, RZ, -R8 ;  /* 0x000000ffff0e7224 */ /* 0x000fe400078e0a08 */
[----:B------:R-:W-:-:S04]  /*1270*/  IMAD.U32 R3, RZ, RZ, UR30 ;  /* 0x0000001eff037e24 */ /* 0x000fc8000f8e00ff */
[----:B------:R-:W-:Y:S01]  /*1280*/  IMAD R14, R14, R3, R12 ;  /* 0x000000030e0e7224 */ /* 0x000fe200078e020c */
[----:B------:R-:W-:Y:S06]  /*1290*/  BRA `(.L_x_267) ;  /* 0x0000000000547947 */ /* 0x000fec0003800000 */
.L_x_266:
        /* <DEDUP_REMOVED lines=21> */
.L_x_267:
[----:B------:R-:W-:Y:S05]  /*13f0*/  BSYNC B1 ;  /* 0x0000000000017941 */ /* 0x000fea0003800000 */
.L_x_265:
        /* <DEDUP_REMOVED lines=33> */
[----:B------:R-:W-:Y:S05]  /*1610*/  CALL.REL.NOINC `($__internal_17_$__cuda_sm20_div_s64) ;  /* 0x0000001400cc7944 */ /* 0x000fea0003c00000 */
[----:B------:R-:W-:Y:S05]  /*1620*/  BRA `(.L_x_270) ;  /* 0x00000000004c7947 */ /* 0x000fea0003800000 */
.L_x_269:
        /* <DEDUP_REMOVED lines=19> */
.L_x_270:
[----:B------:R-:W-:Y:S05]  /*1760*/  BSYNC B1 ;  /* 0x0000000000017941 */ /* 0x000fea0003800000 */
.L_x_268:
        /* <DEDUP_REMOVED lines=9> */
[----:B------:R-:W-:Y:S02]  /*1800*/  IMAD.MOV.U32 R28, RZ, RZ, R8 ;  /* 0x000000ffff1c7224 */ /* 0x000fe400078e0008 */
[----:B------:R-:W-:Y:S01]  /*1810*/  IMAD.MOV.U32 R29, RZ, RZ, R9 ;  /* 0x000000ffff1d7224 */ /* 0x000fe200078e0009 */
[----:B------:R-:W-:Y:S06]  /*1820*/  BRA `(.L_x_273) ;  /* 0x00000000004c7947 */ /* 0x000fec0003800000 */
.L_x_272:
        /* <DEDUP_REMOVED lines=19> */
.L_x_273:
[----:B------:R-:W-:Y:S05]  /*1960*/  BSYNC B1 ;  /* 0x0000000000017941 */ /* 0x000fea0003800000 */
.L_x_271:
        /* <DEDUP_REMOVED lines=10> */
[----:B------:R-:W-:Y:S05]  /*1a10*/  CALL.REL.NOINC `($__internal_17_$__cuda_sm20_div_s64) ;  /* 0x0000001000cc7944 */ /* 0x000fea0003c00000 */
[----:B------:R-:W-:Y:S01]  /*1a20*/  IADD3 R29, -R8, RZ, RZ ;  /* 0x000000ff081d7210 */ /* 0x000fe20007ffe1ff */
[----:B------:R-:W-:-:S04]  /*1a30*/  IMAD.U32 R9, RZ, RZ, UR30 ;  /* 0x0000001eff097e24 */ /* 0x000fc8000f8e00ff */
[----:B------:R-:W-:Y:S01]  /*1a40*/  IMAD R29, R29, R9, R28 ;  /* 0x000000091d1d7224 */ /* 0x000fe200078e021c */
[----:B------:R-:W-:Y:S06]  /*1a50*/  BRA `(.L_x_276) ;  /* 0x0000000000547947 */ /* 0x000fec0003800000 */
.L_x_275:
        /* <DEDUP_REMOVED lines=21> */
.L_x_276:
[----:B------:R-:W-:Y:S05]  /*1bb0*/  BSYNC B1 ;  /* 0x0000000000017941 */ /* 0x000fea0003800000 */
.L_x_274:
        /* <DEDUP_REMOVED lines=33> */
[----:B------:R-:W-:Y:S05]  /*1dd0*/  CALL.REL.NOINC `($__internal_17_$__cuda_sm20_div_s64) ;  /* 0x0000000c00dc7944 */ /* 0x000fea0003c00000 */
[----:B------:R-:W-:Y:S05]  /*1de0*/  BRA `(.L_x_279) ;  /* 0x00000000004c7947 */ /* 0x000fea0003800000 */
.L_x_278:
        /* <DEDUP_REMOVED lines=19> */
.L_x_279:
[----:B------:R-:W-:Y:S05]  /*1f20*/  BSYNC B1 ;  /* 0x0000000000017941 */ /* 0x000fea0003800000 */
.L_x_277:
        /* <DEDUP_REMOVED lines=12> */
.L_x_281:
        /* <DEDUP_REMOVED lines=19> */
.L_x_282:
[----:B------:R-:W-:Y:S05]  /*2120*/  BSYNC B1 ;  /* 0x0000000000017941 */ /* 0x000fea0003800000 */
.L_x_280:
        /* <DEDUP_REMOVED lines=15> */
.L_x_284:
        /* <DEDUP_REMOVED lines=21> */
.L_x_285:
[----:B------:R-:W-:Y:S05]  /*2370*/  BSYNC B1 ;  /* 0x0000000000017941 */ /* 0x000fea0003800000 */
.L_x_283:
        /* <DEDUP_REMOVED lines=33> */
[----:B------:R-:W-:Y:S05]  /*2590*/  CALL.REL.NOINC `($__internal_17_$__cuda_sm20_div_s64) ;  /* 0x0000000400ec7944 */ /* 0x000fea0003c00000 */
[----:B------:R-:W-:Y:S05]  /*25a0*/  BRA `(.L_x_288) ;  /* 0x00000000004c7947 */ /* 0x000fea0003800000 */
.L_x_287:
        /* <DEDUP_REMOVED lines=19> */
.L_x_288:
[----:B------:R-:W-:Y:S05]  /*26e0*/  BSYNC B1 ;  /* 0x0000000000017941 */ /* 0x000fea0003800000 */
.L_x_286:
        /* <DEDUP_REMOVED lines=8> */
[----:B------:R-:W-:Y:S05]  /*2770*/  CALL.REL.NOINC `($__internal_17_$__cuda_sm20_div_s64) ;  /* 0x0000000400747944 */ /* 0x000fea0003c00000 */
[----:B------:R-:W-:Y:S01]  /*2780*/  MOV R28, R8 ;  /* 0x00000008001c7202 */ /* 0x000fe20000000f00 */
[----:B------:R-:W-:Y:S01]  /*2790*/  IMAD.MOV.U32 R29, RZ, RZ, R9 ;  /* 0x000000ffff1d7224 */ /* 0x000fe200078e0009 */
[----:B------:R-:W-:Y:S06]  /*27a0*/  BRA `(.L_x_291) ;  /* 0x00000000004c7947 */ /* 0x000fec0003800000 */
.L_x_290:
        /* <DEDUP_REMOVED lines=19> */
.L_x_291:
[----:B------:R-:W-:Y:S05]  /*28e0*/  BSYNC B1 ;  /* 0x0000000000017941 */ /* 0x000fea0003800000 */
.L_x_289:
        /* <DEDUP_REMOVED lines=11> */
[----:B------:R-:W-:Y:S01]  /*29a0*/  MOV R5, UR30 ;  /* 0x0000001e00057c02 */ /* 0x000fe20008000f00 */
[--C-:B------:R-:W-:Y:S02]  /*29b0*/  IMAD.MOV R29, RZ, RZ, -R8.reuse ;  /* 0x000000ffff1d7224 */ /* 0x100fe400078e0a08 */
[----:B------:R-:W-:Y:S02]  /*29c0*/  IMAD.MOV.U32 R9, RZ, RZ, R8 ;  /* 0x000000ffff097224 */ /* 0x000fe400078e0008 */
[----:B------:R-:W-:Y:S01]  /*29d0*/  IMAD R29, R29, R5, R28 ;  /* 0x000000051d1d7224 */ /* 0x000fe200078e021c */
[----:B------:R-:W-:Y:S06]  /*29e0*/  BRA `(.L_x_294) ;  /* 0x0000000000547947 */ /* 0x000fec0003800000 */
.L_x_293:
        /* <DEDUP_REMOVED lines=21> */
.L_x_294:
[----:B------:R-:W-:Y:S05]  /*2b40*/  BSYNC B1 ;  /* 0x0000000000017941 */ /* 0x000fea0003800000 */
.L_x_292:
        /* <DEDUP_REMOVED lines=31> */
.L_x_258:
[----:B------:R-:W-:Y:S05]  /*2d40*/  EXIT ;  /* 0x000000000000794d */ /* 0x000fea0003800000 */
        .weak           $__internal_17_$__cuda_sm20_div_s64
        .type           $__internal_17_$__cuda_sm20_div_s64,@function
        .size           $__internal_17_$__cuda_sm20_div_s64,($__internal_18_$__cuda_sm20_div_u64 - $__internal_17_$__cuda_sm20_div_s64)
$__internal_17_$__cuda_sm20_div_s64:
        /* <DEDUP_REMOVED lines=82> */
[----:B------:R-:W-:Y:S06]  /*3270*/  RET.REL.NODEC R6 `(_ZN2at6native31max_unpooling2d_backward_kernelIsEEvlPKT_PKllllllPS2_) ;  /* 0xffffffcc06607950 */ /* 0x000fec0003c3ffff */
        .weak           $__internal_18_$__cuda_sm20_div_u64
        .type           $__internal_18_$__cuda_sm20_div_u64,@function
        .size           $__internal_18_$__cuda_sm20_div_u64,(.L_x_702 - $__internal_18_$__cuda_sm20_div_u64)
$__internal_18_$__cuda_sm20_div_u64:
        /* <DEDUP_REMOVED lines=65> */
[----:B------:R-:W-:Y:S06]  /*3690*/  RET.REL.NODEC R6 `(_ZN2at6native31max_unpooling2d_backward_kernelIsEEvlPKT_PKllllllPS2_) ;  /* 0xffffffc806587950 */ /* 0x000fec0003c3ffff */
.L_x_296:
        /* <DEDUP_REMOVED lines=14> */
.L_x_702:


//--------------------- .text._ZN2at6native31max_unpooling2d_backward_kernelIlEEvlPKT_PKllllllPS2_ --------------------------
	.section	.text._ZN2at6native31max_unpooling2d_backward_kernelIlEEvlPKT_PKllllllPS2_,"ax",@progbits
	.align	128
        .global         _ZN2at6native31max_unpooling2d_backward_kernelIlEEvlPKT_PKllllllPS2_
        .type           _ZN2at6native31max_unpooling2d_backward_kernelIlEEvlPKT_PKllllllPS2_,@function
        .size           _ZN2at6native31max_unpooling2d_backward_kernelIlEEvlPKT_PKllllllPS2_,(.L_x_704 - _ZN2at6native31max_unpooling2d_backward_kernelIlEEvlPKT_PKllllllPS2_)
        .other          _ZN2at6native31max_unpooling2d_backward_kernelIlEEvlPKT_PKllllllPS2_,@"STO_CUDA_ENTRY STV_DEFAULT"
_ZN2at6native31max_unpooling2d_backward_kernelIlEEvlPKT_PKllllllPS2_:
.text._ZN2at6native31max_unpooling2d_backward_kernelIlEEvlPKT_PKllllllPS2_:
        /* <DEDUP_REMOVED lines=25> */
[----:B------:R-:W-:Y:S05]  /*0190*/  CALL.REL.NOINC `($__internal_20_$__cuda_sm20_div_u64) ;  /* 0x0000003000ac7944 */ /* 0x000fea0003c00000 */
[----:B------:R-:W-:Y:S05]  /*01a0*/  BRA `(.L_x_299) ;  /* 0x00000000004c7947 */ /* 0x000fea0003800000 */
.L_x_298:
        /* <DEDUP_REMOVED lines=19> */
.L_x_299:
[----:B------:R-:W-:Y:S05]  /*02e0*/  BSYNC B0 ;  /* 0x0000000000007941 */ /* 0x000fea0003800000 */
.L_x_297:
        /* <DEDUP_REMOVED lines=24> */
.L_x_311:
        /* <DEDUP_REMOVED lines=11> */
[----:B------:R-:W-:Y:S05]  /*0520*/  CALL.REL.NOINC `($__internal_19_$__cuda_sm20_div_s64) ;  /* 0x0000002800787944 */ /* 0x000fea0003c00000 */
[----:B------:R-:W-:Y:S05]  /*0530*/  BRA `(.L_x_304) ;  /* 0x00000000004c7947 */ /* 0x000fea0003800000 */
.L_x_303:
        /* <DEDUP_REMOVED lines=19> */
.L_x_304:
[----:B------:R-:W-:Y:S05]  /*0670*/  BSYNC B1 ;  /* 0x0000000000017941 */ /* 0x000fea0003800000 */
.L_x_302:
        /* <DEDUP_REMOVED lines=9> */
[----:B------:R-:W-:Y:S05]  /*0710*/  CALL.REL.NOINC `($__internal_19_$__cuda_sm20_div_s64) ;  /* 0x0000002400fc7944 */ /* 0x000fea0003c00000 */
[----:B------:R-:W-:Y:S01]  /*0720*/  MOV R18, R2 ;  /* 0x0000000200127202 */ /* 0x000fe20000000f00 */
[----:B------:R-:W-:Y:S01]  /*0730*/  IMAD.MOV.U32 R19, RZ, RZ, R3 ;  /* 0x000000ffff137224 */ /* 0x000fe200078e0003 */
[----:B------:R-:W-:Y:S06]  /*0740*/  BRA `(.L_x_307) ;  /* 0x00000000004c7947 */ /* 0x000fec0003800000 */
.L_x_306:
        /* <DEDUP_REMOVED lines=19> */
.L_x_307:
[----:B------:R-:W-:Y:S05]  /*0880*/  BSYNC B1 ;  /* 0x0000000000017941 */ /* 0x000fea0003800000 */
.L_x_305:
        /* <DEDUP_REMOVED lines=10> */
[----:B------:R-:W-:Y:S05]  /*0930*/  CALL.REL.NOINC `($__internal_19_$__cuda_sm20_div_s64) ;  /* 0x0000002400747944 */ /* 0x000fea0003c00000 */
[----:B------:R-:W-:Y:S01]  /*0940*/  MOV R11, UR29 ;  /* 0x0000001d000b7c02 */ /* 0x000fe20008000f00 */
[--C-:B------:R-:W-:Y:S02]  /*0950*/  IMAD.MOV R19, RZ, RZ, -R2.reuse ;  /* 0x000000ffff137224 */ /* 0x100fe400078e0a02 */
[----:B------:R-:W-:Y:S02]  /*0960*/  IMAD.MOV.U32 R8, RZ, RZ, R2 ;  /* 0x000000ffff087224 */ /* 0x000fe400078e0002 */
[----:B------:R-:W-:Y:S01]  /*0970*/  IMAD R19, R19, R11, R18 ;  /* 0x0000000b13137224 */ /* 0x000fe200078e0212 */
[----:B------:R-:W-:Y:S06]  /*0980*/  BRA `(.L_x_310) ;  /* 0x0000000000547947 */ /* 0x000fec0003800000 */
.L_x_309:
        /* <DEDUP_REMOVED lines=21> */
.L_x_310:
[----:B------:R-:W-:Y:S05]  /*0ae0*/  BSYNC B1 ;  /* 0x0000000000017941 */ /* 0x000fea0003800000 */
.L_x_308:
        /* <DEDUP_REMOVED lines=34> */
.L_x_301:
[----:B------:R-:W-:Y:S05]  /*0d10*/  BSYNC B0 ;  /* 0x0000000000007941 */ /* 0x000fea0003800000 */
.L_x_300:
        /* <DEDUP_REMOVED lines=17> */
.L_x_349:
        /* <DEDUP_REMOVED lines=13> */
[----:B-12---:R-:W-:Y:S05]  /*0f00*/  CALL.REL.NOINC `($__internal_19_$__cuda_sm20_div_s64) ;  /* 0x0000002000007944 */ /* 0x006fea0003c00000 */
[----:B------:R-:W-:Y:S05]  /*0f10*/  BRA `(.L_x_315) ;  /* 0x00000000004c7947 */ /* 0x000fea0003800000 */
.L_x_314:
        /* <DEDUP_REMOVED lines=19> */
.L_x_315:
[----:B------:R-:W-:Y:S05]  /*1050*/  BSYNC B1 ;  /* 0x0000000000017941 */ /* 0x000fea0003800000 */
.L_x_313:
        /* <DEDUP_REMOVED lines=9> */
[----:B-12---:R-:W-:Y:S05]  /*10f0*/  CALL.REL.NOINC `($__internal_19_$__cuda_sm20_div_s64) ;  /* 0x0000001c00847944 */ /* 0x006fea0003c00000 */
[----:B------:R-:W-:Y:S02]  /*1100*/  IMAD.MOV.U32 R14, RZ, RZ, R2 ;  /* 0x000000ffff0e7224 */ /* 0x000fe400078e0002 */
[----:B------:R-:W-:Y:S01]  /*1110*/  IMAD.MOV.U32 R15, RZ, RZ, R3 ;  /* 0x000000ffff0f7224 */ /* 0x000fe200078e0003 */
[----:B------:R-:W-:Y:S06]  /*1120*/  BRA `(.L_x_318) ;  /* 0x00000000004c7947 */ /* 0x000fec0003800000 */
.L_x_317:
        /* <DEDUP_REMOVED lines=19> */
.L_x_318:
[----:B------:R-:W-:Y:S05]  /*1260*/  BSYNC B1 ;  /* 0x0000000000017941 */ /* 0x000fea0003800000 */
.L_x_316:
        /* <DEDUP_REMOVED lines=10> */
[----:B-12---:R-:W-:Y:S05]  /*1310*/  CALL.REL.NOINC `($__internal_19_$__cuda_sm20_div_s64) ;  /* 0x0000001800fc7944 */ /* 0x006fea0003c00000 */
[----:B------:R-:W-:Y:S01]  /*1320*/  IADD3 R32, -R2, RZ, RZ ;  /* 0x000000ff02207210 */ /* 0x000fe20007ffe1ff */
[----:B------:R-:W-:-:S04]  /*1330*/  IMAD.U32 R3, RZ, RZ, UR30 ;  /* 0x0000001eff037e24 */ /* 0x000fc8000f8e00ff */
[----:B------:R-:W-:Y:S01]  /*1340*/  IMAD R32, R32, R3, R14 ;  /* 0x0000000320207224 */ /* 0x000fe200078e020e */
[----:B------:R-:W-:Y:S06]  /*1350*/  BRA `(.L_x_321) ;  /* 0x0000000000547947 */ /* 0x000fec0003800000 */
.L_x_320:
        /* <DEDUP_REMOVED lines=21> */
.L_x_321:
[----:B------:R-:W-:Y:S05]  /*14b0*/  BSYNC B1 ;  /* 0x0000000000017941 */ /* 0x000fea0003800000 */
.L_x_319:
        /* <DEDUP_REMOVED lines=32> */
[----:B------:R-:W-:Y:S05]  /*16c0*/  CALL.REL.NOINC `($__internal_19_$__cuda_sm20_div_s64) ;  /* 0x0000001800107944 */ /* 0x000fea0003c00000 */
[----:B------:R-:W-:Y:S05]  /*16d0*/  BRA `(.L_x_324) ;  /* 0x00000000004c7947 */ /* 0x000fea0003800000 */
.L_x_323:
        /* <DEDUP_REMOVED lines=19> */
.L_x_324:
[----:B------:R-:W-:Y:S05]  /*1810*/  BSYNC B1 ;  /* 0x0000000000017941 */ /* 0x000fea0003800000 */
.L_x_322:
        /* <DEDUP_REMOVED lines=9> */
[----:B------:R-:W-:Y:S05]  /*18b0*/  CALL.REL.NOINC `($__internal_19_$__cuda_sm20_div_s64) ;  /* 0x0000001400947944 */ /* 0x000fea0003c00000 */
[----:B------:R-:W-:Y:S01]  /*18c0*/  IMAD.MOV.U32 R22, RZ, RZ, R2 ;  /* 0x000000ffff167224 */ /* 0x000fe200078e0002 */
[----:B------:R-:W-:Y:S01]  /*18d0*/  MOV R23, R3 ;  /* 0x0000000300177202 */ /* 0x000fe20000000f00 */
[----:B------:R-:W-:Y:S06]  /*18e0*/  BRA `(.L_x_327) ;  /* 0x00000000004c7947 */ /* 0x000fec0003800000 */
.L_x_326:
        /* <DEDUP_REMOVED lines=19> */
.L_x_327:
[----:B------:R-:W-:Y:S05]  /*1a20*/  BSYNC B1 ;  /* 0x0000000000017941 */ /* 0x000fea0003800000 */
.L_x_325:
        /* <DEDUP_REMOVED lines=11> */
[----:B------:R-:W-:Y:S01]  /*1ae0*/  IMAD.MOV R21, RZ, RZ, -R2 ;  /* 0x000000ffff157224 */ /* 0x000fe200078e0a02 */
[----:B------:R-:W-:Y:S01]  /*1af0*/  MOV R4, R2 ;  /* 0x0000000200047202 */ /* 0x000fe20000000f00 */
[----:B------:R-:W-:-:S04]  /*1b00*/  IMAD.U32 R11, RZ, RZ, UR30 ;  /* 0x0000001eff0b7e24 */ /* 0x000fc8000f8e00ff */
[----:B------:R-:W-:Y:S01]  /*1b10*/  IMAD R21, R21, R11, R22 ;  /* 0x0000000b15157224 */ /* 0x000fe200078e0216 */
[----:B------:R-:W-:Y:S06]  /*1b20*/  BRA `(.L_x_330) ;  /* 0x0000000000547947 */ /* 0x000fec0003800000 */
.L_x_329:
        /* <DEDUP_REMOVED lines=21> */
.L_x_330:
[----:B------:R-:W-:Y:S05]  /*1c80*/  BSYNC B1 ;  /* 0x0000000000017941 */ /* 0x000fea0003800000 */
.L_x_328:
        /* <DEDUP_REMOVED lines=37> */
[----:B------:R-:W-:Y:S05]  /*1ee0*/  CALL.REL.NOINC `($__internal_19_$__cuda_sm20_div_s64) ;  /* 0x0000001000087944 */ /* 0x000fea0003c00000 */
[----:B------:R-:W-:Y:S05]  /*1ef0*/  BRA `(.L_x_333) ;  /* 0x00000000004c7947 */ /* 0x000fea0003800000 */
.L_x_332:
        /* <DEDUP_REMOVED lines=19> */
.L_x_333:
[----:B------:R-:W-:Y:S05]  /*2030*/  BSYNC B1 ;  /* 0x0000000000017941 */ /* 0x000fea0003800000 */
.L_x_331:
        /* <DEDUP_REMOVED lines=13> */
.L_x_335:
        /* <DEDUP_REMOVED lines=19> */
.L_x_336:
[----:B------:R-:W-:Y:S05]  /*2240*/  BSYNC B1 ;  /* 0x0000000000017941 */ /* 0x000fea0003800000 */
.L_x_334:
        /* <DEDUP_REMOVED lines=16> */
.L_x_338:
        /* <DEDUP_REMOVED lines=21> */
.L_x_339:
[----:B------:R-:W-:Y:S05]  /*24a0*/  BSYNC B1 ;  /* 0x0000000000017941 */ /* 0x000fea0003800000 */
.L_x_337:
        /* <DEDUP_REMOVED lines=39> */
.L_x_341:
        /* <DEDUP_REMOVED lines=19> */
.L_x_342:
[----:B------:R-:W-:Y:S05]  /*2850*/  BSYNC B1 ;  /* 0x0000000000017941 */ /* 0x000fea0003800000 */
.L_x_340:
        /* <DEDUP_REMOVED lines=10> */
[----:B------:R-:W-:Y:S02]  /*2900*/  IMAD.MOV.U32 R34, RZ, RZ, R2 ;  /* 0x000000ffff227224 */ /* 0x000fe400078e0002 */
[----:B------:R-:W-:Y:S01]  /*2910*/  IMAD.MOV.U32 R35, RZ, RZ, R3 ;  /* 0x000000ffff237224 */ /* 0x000fe200078e0003 */
[----:B------:R-:W-:Y:S06]  /*2920*/  BRA `(.L_x_345) ;  /* 0x00000000004c7947 */ /* 0x000fec0003800000 */
.L_x_344:
        /* <DEDUP_REMOVED lines=19> */
.L_x_345:
[----:B------:R-:W-:Y:S05]  /*2a60*/  BSYNC B1 ;  /* 0x0000000000017941 */ /* 0x000fea0003800000 */
.L_x_343:
        /* <DEDUP_REMOVED lines=11> */
[----:B------:R-:W-:Y:S01]  /*2b20*/  IADD3 R35, -R2, RZ, RZ ;  /* 0x000000ff02237210 */ /* 0x000fe20007ffe1ff */
[----:B------:R-:W-:Y:S02]  /*2b30*/  IMAD.U32 R11, RZ, RZ, UR30 ;  /* 0x0000001eff0b7e24 */ /* 0x000fe4000f8e00ff */
[----:B------:R-:W-:Y:S02]  /*2b40*/  IMAD.MOV.U32 R4, RZ, RZ, R2 ;  /* 0x000000ffff047224 */ /* 0x000fe400078e0002 */
[----:B------:R-:W-:Y:S01]  /*2b50*/  IMAD R35, R35, R11, R34 ;  /* 0x0000000b23237224 */ /* 0x000fe200078e0222 */
[----:B------:R-:W-:Y:S06]  /*2b60*/  BRA `(.L_x_348) ;  /* 0x0000000000547947 */ /* 0x000fec0003800000 */
.L_x_347:
        /* <DEDUP_REMOVED lines=21> */
.L_x_348:
[----:B------:R-:W-:Y:S05]  /*2cc0*/  BSYNC B1 ;  /* 0x0000000000017941 */ /* 0x000fea0003800000 */
.L_x_346:
        /* <DEDUP_REMOVED lines=35> */
.L_x_312:
[----:B------:R-:W-:Y:S05]  /*2f00*/  EXIT ;  /* 0x000000000000794d */ /* 0x000fea0003800000 */
        .weak           $__internal_19_$__cuda_sm20_div_s64
        .type           $__internal_19_$__cuda_sm20_div_s64,@function
        .size           $__internal_19_$__cuda_sm20_div_s64,($__internal_20_$__cuda_sm20_div_u64 - $__internal_19_$__cuda_sm20_div_s64)
$__internal_19_$__cuda_sm20_div_s64:
        /* <DEDUP_REMOVED lines=83> */
[----:B------:R-:W-:Y:S06]  /*3440*/  RET.REL.NODEC R10 `(_ZN2at6native31max_unpooling2d_backward_kernelIlEEvlPKT_PKllllllPS2_) ;  /* 0xffffffc80aec7950 */ /* 0x000fec0003c3ffff */
        .weak           $__internal_20_$__cuda_sm20_div_u64
        .type           $__internal_20_$__cuda_sm20_div_u64,@function
        .size           $__internal_20_$__cuda_sm20_div_u64,(.L_x_704 - $__internal_20_$__cuda_sm20_div_u64)
$__internal_20_$__cuda_sm20_div_u64:
        /* <DEDUP_REMOVED lines=66> */
[----:B------:R-:W-:Y:S06]  /*3870*/  RET.REL.NODEC R2 `(_ZN2at6native31max_unpooling2d_backward_kernelIlEEvlPKT_PKllllllPS2_) ;  /* 0xffffffc402e07950 */ /* 0x000fec0003c3ffff */
.L_x_350:
        /* <DEDUP_REMOVED lines=16> */
.L_x_704:


//--------------------- .text._ZN2at6native31max_unpooling2d_backward_kernelIiEEvlPKT_PKllllllPS2_ --------------------------
	.section	.text._ZN2at6native31max_unpooling2d_backward_kernelIiEEvlPKT_PKllllllPS2_,"ax",@progbits
	.align	128
        .global         _ZN2at6native31max_unpooling2d_backward_kernelIiEEvlPKT_PKllllllPS2_
        .type           _ZN2at6native31max_unpooling2d_backward_kernelIiEEvlPKT_PKllllllPS2_,@function
        .size           _ZN2at6native31max_unpooling2d_backward_kernelIiEEvlPKT_PKllllllPS2_,(.L_x_706 - _ZN2at6native31max_unpooling2d_backward_kernelIiEEvlPKT_PKllllllPS2_)
        .other          _ZN2at6native31max_unpooling2d_backward_kernelIiEEvlPKT_PKllllllPS2_,@"STO_CUDA_ENTRY STV_DEFAULT"
_ZN2at6native31max_unpooling2d_backward_kernelIiEEvlPKT_PKllllllPS2_:
.text._ZN2at6native31max_unpooling2d_backward_kernelIiEEvlPKT_PKllllllPS2_:
        /* <DEDUP_REMOVED lines=24> */
[----:B------:R-:W-:Y:S05]  /*0180*/  CALL.REL.NOINC `($__internal_22_$__cuda_sm20_div_u64) ;  /* 0x00000030003c7944 */ /* 0x000fea0003c00000 */
[----:B------:R-:W-:Y:S05]  /*0190*/  BRA `(.L_x_353) ;  /* 0x00000000004c7947 */ /* 0x000fea0003800000 */
.L_x_352:
        /* <DEDUP_REMOVED lines=19> */
.L_x_353:
[----:B------:R-:W-:Y:S05]  /*02d0*/  BSYNC B0 ;  /* 0x0000000000007941 */ /* 0x000fea0003800000 */
.L_x_351:
        /* <DEDUP_REMOVED lines=23> */
.L_x_365:
        /* <DEDUP_REMOVED lines=11> */
[----:B------:R-:W-:Y:S05]  /*0500*/  CALL.REL.NOINC `($__internal_21_$__cuda_sm20_div_s64) ;  /* 0x0000002800107944 */ /* 0x000fea0003c00000 */
[----:B------:R-:W-:Y:S05]  /*0510*/  BRA `(.L_x_358) ;  /* 0x00000000004c7947 */ /* 0x000fea0003800000 */
.L_x_357:
        /* <DEDUP_REMOVED lines=19> */
.L_x_358:
[----:B------:R-:W-:Y:S05]  /*0650*/  BSYNC B1 ;  /* 0x0000000000017941 */ /* 0x000fea0003800000 */
.L_x_356:
        /* <DEDUP_REMOVED lines=8> */
[----:B------:R-:W-:Y:S05]  /*06e0*/  CALL.REL.NOINC `($__internal_21_$__cuda_sm20_div_s64) ;  /* 0x0000002400987944 */ /* 0x000fea0003c00000 */
[----:B------:R-:W-:Y:S01]  /*06f0*/  IMAD.MOV.U32 R16, RZ, RZ, R8 ;  /* 0x000000ffff107224 */ /* 0x000fe200078e0008 */
[----:B------:R-:W-:Y:S01]  /*0700*/  MOV R17, R9 ;  /* 0x0000000900117202 */ /* 0x000fe20000000f00 */
[----:B------:R-:W-:Y:S06]  /*0710*/  BRA `(.L_x_361) ;  /* 0x00000000004c7947 */ /* 0x000fec0003800000 */
.L_x_360:
        /* <DEDUP_REMOVED lines=19> */
.L_x_361:
[----:B------:R-:W-:Y:S05]  /*0850*/  BSYNC B1 ;  /* 0x0000000000017941 */ /* 0x000fea0003800000 */
.L_x_359:
        /* <DEDUP_REMOVED lines=10> */
[----:B------:R-:W-:Y:S05]  /*0900*/  CALL.REL.NOINC `($__internal_21_$__cuda_sm20_div_s64) ;  /* 0x0000002400107944 */ /* 0x000fea0003c00000 */
[----:B------:R-:W-:Y:S01]  /*0910*/  IMAD.MOV R17, RZ, RZ, -R8 ;  /* 0x000000ffff117224 */ /* 0x000fe200078e0a08 */
[----:B------:R-:W-:Y:S01]  /*0920*/  MOV R10, R8 ;  /* 0x00000008000a7202 */ /* 0x000fe20000000f00 */
[----:B------:R-:W-:-:S04]  /*0930*/  IMAD.U32 R5, RZ, RZ, UR29 ;  /* 0x0000001dff057e24 */ /* 0x000fc8000f8e00ff */
[----:B------:R-:W-:Y:S01]  /*0940*/  IMAD R17, R17, R5, R16 ;  /* 0x0000000511117224 */ /* 0x000fe200078e0210 */
[----:B------:R-:W-:Y:S06]  /*0950*/  BRA `(.L_x_364) ;  /* 0x0000000000547947 */ /* 0x000fec0003800000 */
.L_x_363:
        /* <DEDUP_REMOVED lines=21> */
.L_x_364:
[----:B------:R-:W-:Y:S05]  /*0ab0*/  BSYNC B1 ;  /* 0x0000000000017941 */ /* 0x000fea0003800000 */
.L_x_362:
        /* <DEDUP_REMOVED lines=32> */
.L_x_355:
[----:B------:R-:W-:Y:S05]  /*0cc0*/  BSYNC B0 ;  /* 0x0000000000007941 */ /* 0x000fea0003800000 */
.L_x_354:
        /* <DEDUP_REMOVED lines=13> */
.L_x_403:
        /* <DEDUP_REMOVED lines=11> */
[----:B------:R-:W-:Y:S05]  /*0e50*/  CALL.REL.NOINC `($__internal_21_$__cuda_sm20_div_s64) ;  /* 0x0000001c00bc7944 */ /* 0x000fea0003c00000 */
[----:B------:R-:W-:Y:S05]  /*0e60*/  BRA `(.L_x_369) ;  /* 0x00000000004c7947 */ /* 0x000fea0003800000 */
.L_x_368:
        /* <DEDUP_REMOVED lines=19> */
.L_x_369:
[----:B------:R-:W-:Y:S05]  /*0fa0*/  BSYNC B1 ;  /* 0x0000000000017941 */ /* 0x000fea0003800000 */
.L_x_367:
        /* <DEDUP_REMOVED lines=12> */
.L_x_371:
        /* <DEDUP_REMOVED lines=19> */
.L_x_372:
[----:B------:R-:W-:Y:S05]  /*11a0*/  BSYNC B1 ;  /* 0x0000000000017941 */ /* 0x000fea0003800000 */
.L_x_370:
        /* <DEDUP_REMOVED lines=11> */
[----:B------:R-:W-:Y:S02]  /*1260*/  IMAD.MOV R14, RZ, RZ, -R8 ;  /* 0x000000ffff0e7224 */ /* 0x000fe400078e0a08 */
[----:B------:R-:W-:-:S04]  /*1270*/  IMAD.U32 R3, RZ, RZ, UR30 ;  /* 0x0000001eff037e24 */ /* 0x000fc8000f8e00ff */
[----:B------:R-:W-:Y:S01]  /*1280*/  IMAD R14, R14, R3, R12 ;  /* 0x000000030e0e7224 */ /* 0x000fe200078e020c */
[----:B------:R-:W-:Y:S06]  /*1290*/  BRA `(.L_x_375) ;  /* 0x0000000000547947 */ /* 0x000fec0003800000 */
.L_x_374:
        /* <DEDUP_REMOVED lines=21> */
.L_x_375:
[----:B------:R-:W-:Y:S05]  /*13f0*/  BSYNC B1 ;  /* 0x0000000000017941 */ /* 0x000fea0003800000 */
.L_x_373:
        /* <DEDUP_REMOVED lines=33> */
[----:B------:R-:W-:Y:S05]  /*1610*/  CALL.REL.NOINC `($__internal_21_$__cuda_sm20_div_s64) ;  /* 0x0000001400cc7944 */ /* 0x000fea0003c00000 */
[----:B------:R-:W-:Y:S05]  /*1620*/  BRA `(.L_x_378) ;  /* 0x00000000004c7947 */ /* 0x000fea0003800000 */
.L_x_377:
        /* <DEDUP_REMOVED lines=19> */
.L_x_378:
[----:B------:R-:W-:Y:S05]  /*1760*/  BSYNC B1 ;  /* 0x0000000000017941 */ /* 0x000fea0003800000 */
.L_x_376:
        /* <DEDUP_REMOVED lines=9> */
[----:B------:R-:W-:Y:S02]  /*1800*/  IMAD.MOV.U32 R28, RZ, RZ, R8 ;  /* 0x000000ffff1c7224 */ /* 0x000fe400078e0008 */
[----:B------:R-:W-:Y:S01]  /*1810*/  IMAD.MOV.U32 R29, RZ, RZ, R9 ;  /* 0x000000ffff1d7224 */ /* 0x000fe200078e0009 */
[----:B------:R-:W-:Y:S06]  /*1820*/  BRA `(.L_x_381) ;  /* 0x00000000004c7947 */ /* 0x000fec0003800000 */
.L_x_380:
        /* <DEDUP_REMOVED lines=19> */
.L_x_381:
[----:B------:R-:W-:Y:S05]  /*1960*/  BSYNC B1 ;  /* 0x0000000000017941 */ /* 0x000fea0003800000 */
.L_x_379:
        /* <DEDUP_REMOVED lines=10> */
[----:B------:R-:W-:Y:S05]  /*1a10*/  CALL.REL.NOINC `($__internal_21_$__cuda_sm20_div_s64) ;  /* 0x0000001000cc7944 */ /* 0x000fea0003c00000 */
[----:B------:R-:W-:Y:S01]  /*1a20*/  IADD3 R29, -R8, RZ, RZ ;  /* 0x000000ff081d7210 */ /* 0x000fe20007ffe1ff */
[----:B------:R-:W-:-:S04]  /*1a30*/  IMAD.U32 R9, RZ, RZ, UR30 ;  /* 0x0000001eff097e24 */ /* 0x000fc8000f8e00ff */
[----:B------:R-:W-:Y:S01]  /*1a40*/  IMAD R29, R29, R9, R28 ;  /* 0x000000091d1d7224 */ /* 0x000fe200078e021c */
[----:B------:R-:W-:Y:S06]  /*1a50*/  BRA `(.L_x_384) ;  /* 0x0000000000547947 */ /* 0x000fec0003800000 */
.L_x_383:
        /* <DEDUP_REMOVED lines=21> */
.L_x_384:
[----:B------:R-:W-:Y:S05]  /*1bb0*/  BSYNC B1 ;  /* 0x0000000000017941 */ /* 0x000fea0003800000 */
.L_x_382:
        /* <DEDUP_REMOVED lines=33> */
[----:B------:R-:W-:Y:S05]  /*1dd0*/  CALL.REL.NOINC `($__internal_21_$__cuda_sm20_div_s64) ;  /* 0x0000000c00dc7944 */ /* 0x000fea0003c00000 */
[----:B------:R-:W-:Y:S05]  /*1de0*/  BRA `(.L_x_387) ;  /* 0x00000000004c7947 */ /* 0x000fea0003800000 */
.L_x_386:
        /* <DEDUP_REMOVED lines=19> */
.L_x_387:
[----:B------:R-:W-:Y:S05]  /*1f20*/  BSYNC B1 ;  /* 0x0000000000017941 */ /* 0x000fea0003800000 */
.L_x_385:
        /* <DEDUP_REMOVED lines=12> */
.L_x_389:
        /* <DEDUP_REMOVED lines=19> */
.L_x_390:
[----:B------:R-:W-:Y:S05]  /*2120*/  BSYNC B1 ;  /* 0x0000000000017941 */ /* 0x000fea0003800000 */
.L_x_388:
        /* <DEDUP_REMOVED lines=15> */
.L_x_392:
        /* <DEDUP_REMOVED lines=21> */
.L_x_393:
[----:B------:R-:W-:Y:S05]  /*2370*/  BSYNC B1 ;  /* 0x0000000000017941 */ /* 0x000fea0003800000 */
.L_x_391:
        /* <DEDUP_REMOVED lines=33> */
[----:B------:R-:W-:Y:S05]  /*2590*/  CALL.REL.NOINC `($__internal_21_$__cuda_sm20_div_s64) ;  /* 0x0000000400ec7944 */ /* 0x000fea0003c00000 */
[----:B------:R-:W-:Y:S05]  /*25a0*/  BRA `(.L_x_396) ;  /* 0x00000000004c7947 */ /* 0x000fea0003800000 */
.L_x_395:
        /* <DEDUP_REMOVED lines=19> */
.L_x_396:
[----:B------:R-:W-:Y:S05]  /*26e0*/  BSYNC B1 ;  /* 0x0000000000017941 */ /* 0x000fea0003800000 */
.L_x_394:
        /* <DEDUP_REMOVED lines=8> */
[----:B------:R-:W-:Y:S05]  /*2770*/  CALL.REL.NOINC `($__internal_21_$__cuda_sm20_div_s64) ;  /* 0x0000000400747944 */ /* 0x000fea0003c00000 */
[----:B------:R-:W-:Y:S01]  /*2780*/  MOV R28, R8 ;  /* 0x00000008001c7202 */ /* 0x000fe20000000f00 */
[----:B------:R-:W-:Y:S01]  /*2790*/  IMAD.MOV.U32 R29, RZ, RZ, R9 ;  /* 0x000000ffff1d7224 */ /* 0x000fe200078e0009 */
[----:B------:R-:W-:Y:S06]  /*27a0*/  BRA `(.L_x_399) ;  /* 0x00000000004c7947 */ /* 0x000fec0003800000 */
.L_x_398:
        /* <DEDUP_REMOVED lines=19> */
.L_x_399:
[----:B------:R-:W-:Y:S05]  /*28e0*/  BSYNC B1 ;  /* 0x0000000000017941 */ /* 0x000fea0003800000 */
.L_x_397:
        /* <DEDUP_REMOVED lines=11> */
[----:B------:R-:W-:Y:S01]  /*29a0*/  MOV R5, UR30 ;  /* 0x0000001e00057c02 */ /* 0x000fe20008000f00 */
[--C-:B------:R-:W-:Y:S02]  /*29b0*/  IMAD.MOV R29, RZ, RZ, -R8.reuse ;  /* 0x000000ffff1d7224 */ /* 0x100fe400078e0a08 */
[----:B------:R-:W-:Y:S02]  /*29c0*/  IMAD.MOV.U32 R9, RZ, RZ, R8 ;  /* 0x000000ffff097224 */ /* 0x000fe400078e0008 */
[----:B------:R-:W-:Y:S01]  /*29d0*/  IMAD R29, R29, R5, R28 ;  /* 0x000000051d1d7224 */ /* 0x000fe200078e021c */
[----:B------:R-:W-:Y:S06]  /*29e0*/  BRA `(.L_x_402) ;  /* 0x0000000000547947 */ /* 0x000fec0003800000 */
.L_x_401:
        /* <DEDUP_REMOVED lines=21> */
.L_x_402:
[----:B------:R-:W-:Y:S05]  /*2b40*/  BSYNC B1 ;  /* 0x0000000000017941 */ /* 0x000fea0003800000 */
.L_x_400:
        /* <DEDUP_REMOVED lines=31> */
.L_x_366:
[----:B------:R-:W-:Y:S05]  /*2d40*/  EXIT ;  /* 0x000000000000794d */ /* 0x000fea0003800000 */
        .weak           $__internal_21_$__cuda_sm20_div_s64
        .type           $__internal_21_$__cuda_sm20_div_s64,@function
        .size           $__internal_21_$__cuda_sm20_div_s64,($__internal_22_$__cuda_sm20_div_u64 - $__internal_21_$__cuda_sm20_div_s64)
$__internal_21_$__cuda_sm20_div_s64:
        /* <DEDUP_REMOVED lines=82> */
[----:B------:R-:W-:Y:S06]  /*3270*/  RET.REL.NODEC R6 `(_ZN2at6native31max_unpooling2d_backward_kernelIiEEvlPKT_PKllllllPS2_) ;  /* 0xffffffcc06607950 */ /* 0x000fec0003c3ffff */
        .weak           $__internal_22_$__cuda_sm20_div_u64
        .type           $__internal_22_$__cuda_sm20_div_u64,@function
        .size           $__internal_22_$__cuda_sm20_div_u64,(.L_x_706 - $__internal_22_$__cuda_sm20_div_u64)
$__internal_22_$__cuda_sm20_div_u64:
        /* <DEDUP_REMOVED lines=65> */
[----:B------:R-:W-:Y:S06]  /*3690*/  RET.REL.NODEC R6 `(_ZN2at6native31max_unpooling2d_backward_kernelIiEEvlPKT_PKllllllPS2_) ;  /* 0xffffffc806587950 */ /* 0x000fec0003c3ffff */
.L_x_404:
        /* <DEDUP_REMOVED lines=14> */
.L_x_706:


//--------------------- .text._ZN2at6native31max_unpooling2d_backward_kernelIaEEvlPKT_PKllllllPS2_ --------------------------
	.section	.text._ZN2at6native31max_unpooling2d_backward_kernelIaEEvlPKT_PKllllllPS2_,"ax",@progbits
	.align	128
        .global         _ZN2at6native31max_unpooling2d_backward_kernelIaEEvlPKT_PKllllllPS2_
        .type           _ZN2at6native31max_unpooling2d_backward_kernelIaEEvlPKT_PKllllllPS2_,@function
        .size           _ZN2at6native31max_unpooling2d_backward_kernelIaEEvlPKT_PKllllllPS2_,(.L_x_708 - _ZN2at6native31max_unpooling2d_backward_kernelIaEEvlPKT_PKllllllPS2_)
        .other          _ZN2at6native31max_unpooling2d_backward_kernelIaEEvlPKT_PKllllllPS2_,@"STO_CUDA_ENTRY STV_DEFAULT"
_ZN2at6native31max_unpooling2d_backward_kernelIaEEvlPKT_PKllllllPS2_:
.text._ZN2at6native31max_unpooling2d_backward_kernelIaEEvlPKT_PKllllllPS2_:
        /* <DEDUP_REMOVED lines=24> */
[----:B------:R-:W-:Y:S05]  /*0180*/  CALL.REL.NOINC `($__internal_24_$__cuda_sm20_div_u64) ;  /* 0x0000003000707944 */ /* 0x000fea0003c00000 */
[----:B------:R-:W-:Y:S05]  /*0190*/  BRA `(.L_x_407) ;  /* 0x00000000004c7947 */ /* 0x000fea0003800000 */
.L_x_406:
        /* <DEDUP_REMOVED lines=19> */
.L_x_407:
[----:B------:R-:W-:Y:S05]  /*02d0*/  BSYNC B0 ;  /* 0x0000000000007941 */ /* 0x000fea0003800000 */
.L_x_405:
        /* <DEDUP_REMOVED lines=21> */
[----:B------:R-:W-:Y:S01]  /*0430*/  IMAD.MOV.U32 R13, RZ, RZ, RZ ;  /* 0x000000ffff0d7224 */ /* 0x000fe200078e00ff */
[----:B------:R-:W-:Y:S01]  /*0440*/  MOV R18, RZ ;  /* 0x000000ff00127202 */ /* 0x000fe20000000f00 */
[----:B------:R-:W-:-:S07]  /*0450*/  IMAD.MOV.U32 R17, RZ, RZ, R11 ;  /* 0x000000ffff117224 */ /* 0x000fce00078e000b */
.L_x_419:
[----:B------:R-:W-:Y:S01]  /*0460*/  SHF.R.S32.HI R12, RZ, 0x1f, R17 ;  /* 0x0000001fff0c7819 */ /* 0x000fe20000011411 */
[----:B------:R-:W-:Y:S03]  /*0470*/  BSSY B1, `(.L_x_410) ;  /* 0x0000020000017945 */ /* 0x000fe60003800000 */
[----:B------:R-:W-:-:S04]  /*0480*/  LOP3.LUT R4, R12, UR7, RZ, 0xfc, !PT ;  /* 0x000000070c047c12 */ /* 0x000fc8000f8efcff */
[----:B------:R-:W-:-:S13]  /*0490*/  ISETP.NE.U32.AND P0, PT, R4, RZ, PT ;  /* 0x000000ff0400720c */ /* 0x000fda0003f05070 */
[----:B0-----:R-:W-:Y:S05]  /*04a0*/  @!P0 BRA `(.L_x_411) ;  /* 0x0000000000248947 */ /* 0x001fea0003800000 */
[----:B------:R-:W-:Y:S01]  /*04b0*/  ULDC.64 UR10, c[0x0][0x238] ;  /* 0x00008e00000a7ab9 */ /* 0x000fe20000000a00 */
[----:B------:R-:W-:Y:S01]  /*04c0*/  IMAD.MOV.U32 R22, RZ, RZ, R17 ;  /* 0x000000ffff167224 */ /* 0x000fe200078e0011 */
[----:B------:R-:W-:Y:S01]  /*04d0*/  MOV R7, UR10 ;  /* 0x0000000a00077c02 */ /* 0x000fe20008000f00 */
[----:B------:R-:W-:Y:S01]  /*04e0*/  IMAD.U32 R6, RZ, RZ, UR11 ;  /* 0x0000000bff067e24 */ /* 0x000fe2000f8e00ff */
[----:B------:R-:W-:Y:S01]  /*04f0*/  MOV R4, 0x520 ;  /* 0x0000052000047802 */ /* 0x000fe20000000f00 */
[----:B------:R-:W-:-:S07]  /*0500*/  IMAD.MOV.U32 R8, RZ, RZ, R12 ;  /* 0x000000ffff087224 */ /* 0x000fce00078e000c */
[----:B------:R-:W-:Y:S05]  /*0510*/  CALL.REL.NOINC `($__internal_23_$__cuda_sm20_div_s64) ;  /* 0x00000028003c7944 */ /* 0x000fea0003c00000 */
[----:B------:R-:W-:Y:S01]  /*0520*/  MOV R6, R10 ;  /* 0x0000000a00067202 */ /* 0x000fe20000000f00 */
[----:B------:R-:W-:Y:S06]  /*0530*/  BRA `(.L_x_412) ;  /* 0x00000000004c7947 */ /* 0x000fec0003800000 */
.L_x_411:
        /* <DEDUP_REMOVED lines=19> */
.L_x_412:
[----:B------:R-:W-:Y:S05]  /*0670*/  BSYNC B1 ;  /* 0x0000000000017941 */ /* 0x000fea0003800000 */
.L_x_410:
[----:B------:R-:W-:Y:S01]  /*0680*/  LOP3.LUT R4, R7, UR17, RZ, 0xfc, !PT ;  /* 0x0000001107047c12 */ /* 0x000fe2000f8efcff */
[----:B------:R-:W-:Y:S03]  /*0690*/  BSSY B1, `(.L_x_413) ;  /* 0x0000020000017945 */ /* 0x000fe60003800000 */
[----:B------:R-:W-:-:S13]  /*06a0*/  ISETP.NE.U32.AND P0, PT, R4, RZ, PT ;  /* 0x000000ff0400720c */ /* 0x000fda0003f05070 */
[----:B------:R-:W-:Y:S05]  /*06b0*/  @!P0 BRA `(.L_x_414) ;  /* 0x0000000000288947 */ /* 0x000fea0003800000 */
[----:B------:R-:W-:Y:S01]  /*06c0*/  ULDC.64 UR10, c[0x0][0x230] ;  /* 0x00008c00000a7ab9 */ /* 0x000fe20000000a00 */
[----:B------:R-:W-:Y:S01]  /*06d0*/  MOV R22, R6 ;  /* 0x0000000600167202 */ /* 0x000fe20000000f00 */
[----:B------:R-:W-:Y:S01]  /*06e0*/  IMAD.MOV.U32 R8, RZ, RZ, R7 ;  /* 0x000000ffff087224 */ /* 0x000fe200078e0007 */
[----:B------:R-:W-:Y:S01]  /*06f0*/  MOV R6, UR11 ;  /* 0x0000000b00067c02 */ /* 0x000fe20008000f00 */
[----:B------:R-:W-:Y:S01]  /*0700*/  IMAD.U32 R7, RZ, RZ, UR10 ;  /* 0x0000000aff077e24 */ /* 0x000fe2000f8e00ff */
[----:B------:R-:W-:-:S07]  /*0710*/  MOV R4, 0x730 ;  /* 0x0000073000047802 */ /* 0x000fce0000000f00 */
[----:B------:R-:W-:Y:S05]  /*0720*/  CALL.REL.NOINC `($__internal_23_$__cuda_sm20_div_s64) ;  /* 0x0000002400b87944 */ /* 0x000fea0003c00000 */
[----:B------:R-:W-:Y:S02]  /*0730*/  IMAD.MOV.U32 R24, RZ, RZ, R10 ;  /* 0x000000ffff187224 */ /* 0x000fe400078e000a */
[----:B------:R-:W-:Y:S01]  /*0740*/  IMAD.MOV.U32 R25, RZ, RZ, R7 ;  /* 0x000000ffff197224 */ /* 0x000fe200078e0007 */
[----:B------:R-:W-:Y:S06]  /*0750*/  BRA `(.L_x_415) ;  /* 0x00000000004c7947 */ /* 0x000fec0003800000 */
.L_x_414:
        /* <DEDUP_REMOVED lines=19> */
.L_x_415:
[----:B------:R-:W-:Y:S05]  /*0890*/  BSYNC B1 ;  /* 0x0000000000017941 */ /* 0x000fea0003800000 */
.L_x_413:
        /* <DEDUP_REMOVED lines=10> */
[----:B------:R-:W-:Y:S05]  /*0940*/  CALL.REL.NOINC `($__internal_23_$__cuda_sm20_div_s64) ;  /* 0x0000002400307944 */ /* 0x000fea0003c00000 */
[----:B------:R-:W-:Y:S01]  /*0950*/  IADD3 R6, -R10, RZ, RZ ;  /* 0x000000ff0a067210 */ /* 0x000fe20007ffe1ff */
[----:B------:R-:W-:-:S04]  /*0960*/  IMAD.U32 R9, RZ, RZ, UR29 ;  /* 0x0000001dff097e24 */ /* 0x000fc8000f8e00ff */
[----:B------:R-:W-:Y:S01]  /*0970*/  IMAD R6, R6, R9, R24 ;  /* 0x0000000906067224 */ /* 0x000fe200078e0218 */
[----:B------:R-:W-:Y:S06]  /*0980*/  BRA `(.L_x_418) ;  /* 0x0000000000547947 */ /* 0x000fec0003800000 */
.L_x_417:
        /* <DEDUP_REMOVED lines=21> */
.L_x_418:
[----:B------:R-:W-:Y:S05]  /*0ae0*/  BSYNC B1 ;  /* 0x0000000000017941 */ /* 0x000fea0003800000 */
.L_x_416:
[----:B------:R-:W-:-:S04]  /*0af0*/  LEA R14, P0, R17, UR20, 0x3 ;  /* 0x00000014110e7c11 */ /* 0x000fc8000f8018ff */
[----:B------:R-:W-:-:S06]  /*0b00*/  LEA.HI.X R15, R17, UR21, R12, 0x3, P0 ;  /* 0x00000015110f7c11 */ /* 0x000fcc00080f1c0c */
[----:B------:R-:W2:Y:S01]  /*0b10*/  LDG.E R15, desc[UR8][R14.64] ;  /* 0x000000080e0f7981 */ /* 0x000ea2000c1e1900 */
[----:B------:R-:W-:Y:S02]  /*0b20*/  SHF.R.S32.HI R4, RZ, 0x1f, R10 ;  /* 0x0000001fff047819 */ /* 0x000fe4000001140a */
[--C-:B------:R-:W-:Y:S02]  /*0b30*/  SHF.R.S32.HI R7, RZ, 0x1f, R6.reuse ;  /* 0x0000001fff077819 */ /* 0x100fe40000011406 */
[----:B------:R-:W-:Y:S01]  /*0b40*/  MOV R8, R0 ;  /* 0x0000000000087202 */ /* 0x000fe20000000f00 */
[-C--:B------:R-:W-:Y:S02]  /*0b50*/  IMAD R19, R4, R9.reuse, RZ ;  /* 0x0000000904137224 */ /* 0x080fe400078e02ff */
[----:B------:R-:W-:-:S04]  /*0b60*/  IMAD.WIDE.U32 R6, R10, R9, R6 ;  /* 0x000000090a067225 */ /* 0x000fc800078e0006 */
[----:B------:R-:W-:Y:S02]  /*0b70*/  IMAD R19, R10, UR19, R19 ;  /* 0x000000130a137c24 */ /* 0x000fe4000f8e0213 */
[----:B------:R-:W-:Y:S02]  /*0b80*/  IMAD.MOV.U32 R9, RZ, RZ, R2 ;  /* 0x000000ffff097224 */ /* 0x000fe400078e0002 */
[----:B------:R-:W-:Y:S02]  /*0b90*/  IMAD.IADD R4, R7, 0x1, R19 ;  /* 0x0000000107047824 */ /* 0x000fe400078e0213 */
[C---:B------:R-:W-:Y:S02]  /*0ba0*/  IMAD R19, R6.reuse, UR6, RZ ;  /* 0x0000000606137c24 */ /* 0x040fe4000f8e02ff */
[----:B------:R-:W-:-:S04]  /*0bb0*/  IMAD.WIDE.U32 R6, R6, UR4, R8 ;  /* 0x0000000406067c25 */ /* 0x000fc8000f8e0008 */
[----:B------:R-:W-:-:S04]  /*0bc0*/  IMAD R19, R4, UR4, R19 ;  /* 0x0000000404137c24 */ /* 0x000fc8000f8e0213 */
[----:B------:R-:W-:Y:S01]  /*0bd0*/  IMAD.IADD R2, R7, 0x1, R19 ;  /* 0x0000000107027824 */ /* 0x000fe200078e0213 */
[----:B--2---:R-:W-:-:S04]  /*0be0*/  IADD3 R8, P0, R15, R6, RZ ;  /* 0x000000060f087210 */ /* 0x004fc80007f1e0ff */
[----:B------:R-:W-:-:S06]  /*0bf0*/  LEA.HI.X.SX32 R9, R15, R2, 0x1, P0 ;  /* 0x000000020f097211 */ /* 0x000fcc00000f0eff */
[----:B------:R-:W2:Y:S01]  /*0c00*/  LDG.E.U8 R9, desc[UR8][R8.64] ;  /* 0x0000000808097981 */ /* 0x000ea2000c1e1100 */
[----:B------:R-:W-:Y:S02]  /*0c10*/  IADD3 R14, P0, R17, UR22, RZ ;  /* 0x00000016110e7c10 */ /* 0x000fe4000ff1e0ff */
[----:B------:R-:W-:Y:S02]  /*0c20*/  IADD3 R11, P1, R3, R11, RZ ;  /* 0x0000000b030b7210 */ /* 0x000fe40007f3e0ff */
[----:B------:R-:W-:Y:S02]  /*0c30*/  IADD3.X R15, R12, UR23, RZ, P0, !PT ;  /* 0x000000170c0f7c10 */ /* 0x000fe400087fe4ff */
[----:B------:R-:W-:Y:S01]  /*0c40*/  IADD3 R16, P0, R16, -0x1, RZ ;  /* 0xffffffff10107810 */ /* 0x000fe20007f1e0ff */
[----:B------:R-:W-:Y:S01]  /*0c50*/  IMAD.X R5, RZ, RZ, R5, P1 ;  /* 0x000000ffff057224 */ /* 0x000fe200008e0605 */
[----:B------:R-:W-:Y:S02]  /*0c60*/  IADD3 R18, P2, RZ, R18, RZ ;  /* 0x00000012ff127210 */ /* 0x000fe40007f5e0ff */
[----:B------:R-:W-:-:S02]  /*0c70*/  IADD3.X R13, R13, -0x1, RZ, P0, !PT ;  /* 0xffffffff0d0d7810 */ /* 0x000fc400007fe4ff */
[----:B------:R-:W-:Y:S01]  /*0c80*/  ISETP.NE.U32.AND P0, PT, R16, RZ, PT ;  /* 0x000000ff1000720c */ /* 0x000fe20003f05070 */
[----:B------:R-:W-:Y:S01]  /*0c90*/  IMAD.X R17, R3, 0x1, R17, P2 ;  /* 0x0000000103117824 */ /* 0x000fe200010e0611 */
[----:B------:R-:W-:Y:S02]  /*0ca0*/  MOV R0, R6 ;  /* 0x0000000600007202 */ /* 0x000fe40000000f00 */
[----:B------:R-:W-:Y:S01]  /*0cb0*/  ISETP.NE.AND.EX P0, PT, R13, RZ, PT, P0 ;  /* 0x000000ff0d00720c */ /* 0x000fe20003f05300 */
[----:B--2---:R0:W-:-:S12]  /*0cc0*/  STG.E.U8 desc[UR8][R14.64], R9 ;  /* 0x000000090e007986 */ /* 0x0041d8000c101108 */
[----:B------:R-:W-:Y:S05]  /*0cd0*/  @P0 BRA `(.L_x_419) ;  /* 0xfffffff400e00947 */ /* 0x000fea000383ffff */
.L_x_409:
[----:B------:R-:W-:Y:S05]  /*0ce0*/  BSYNC B0 ;  /* 0x0000000000007941 */ /* 0x000fea0003800000 */
.L_x_408:
        /* <DEDUP_REMOVED lines=13> */
.L_x_457:
[----:B------:R-:W-:Y:S01]  /*0dc0*/  SHF.R.S32.HI R17, RZ, 0x1f, R11 ;  /* 0x0000001fff117819 */ /* 0x000fe2000001140b */
[----:B------:R-:W-:Y:S03]  /*0dd0*/  BSSY B1, `(.L_x_421) ;  /* 0x0000020000017945 */ /* 0x000fe60003800000 */
[----:B------:R-:W-:-:S04]  /*0de0*/  LOP3.LUT R4, R17, UR24, RZ, 0xfc, !PT ;  /* 0x0000001811047c12 */ /* 0x000fc8000f8efcff */
[----:B------:R-:W-:-:S13]  /*0df0*/  ISETP.NE.U32.AND P0, PT, R4, RZ, PT ;  /* 0x000000ff0400720c */ /* 0x000fda0003f05070 */
[----:B-1----:R-:W-:Y:S05]  /*0e00*/  @!P0 BRA `(.L_x_422) ;  /* 0x0000000000248947 */ /* 0x002fea0003800000 */
[----:B------:R-:W-:Y:S01]  /*0e10*/  ULDC.64 UR16, c[0x0][0x238] ;  /* 0x00008e0000107ab9 */ /* 0x000fe20000000a00 */
[----:B------:R-:W-:Y:S01]  /*0e20*/  MOV R22, R11 ;  /* 0x0000000b00167202 */ /* 0x000fe20000000f00 */
[----:B------:R-:W-:Y:S01]  /*0e30*/  IMAD.U32 R7, RZ, RZ, UR16 ;  /* 0x00000010ff077e24 */ /* 0x000fe2000f8e00ff */
[----:B------:R-:W-:Y:S01]  /*0e40*/  MOV R8, R17 ;  /* 0x0000001100087202 */ /* 0x000fe20000000f00 */
[----:B------:R-:W-:Y:S01]  /*0e50*/  IMAD.U32 R6, RZ, RZ, UR17 ;  /* 0x00000011ff067e24 */ /* 0x000fe2000f8e00ff */
[----:B------:R-:W-:-:S07]  /*0e60*/  MOV R4, 0xe80 ;  /* 0x00000e8000047802 */ /* 0x000fce0000000f00 */
[----:B0-----:R-:W-:Y:S05]  /*0e70*/  CALL.REL.NOINC `($__internal_23_$__cuda_sm20_div_s64) ;  /* 0x0000001c00e47944 */ /* 0x001fea0003c00000 */
[----:B------:R-:W-:Y:S01]  /*0e80*/  IMAD.MOV.U32 R6, RZ, RZ, R10 ;  /* 0x000000ffff067224 */ /* 0x000fe200078e000a */
[----:B------:R-:W-:Y:S06]  /*0e90*/  BRA `(.L_x_423) ;  /* 0x00000000004c7947 */ /* 0x000fec0003800000 */
.L_x_422:
[----:B------:R-:W1:Y:S01]  /*0ea0*/  I2F.U32.RP R8, UR25 ;  /* 0x0000001900087d06 */ /* 0x000e620008209000 */
[----:B------:R-:W-:Y:S01]  /*0eb0*/  IMAD.MOV.U32 R6, RZ, RZ, RZ ;  /* 0x000000ffff067224 */ /* 0x000fe200078e00ff */
[----:B------:R-:W-:-:S06]  /*0ec0*/  ISETP.NE.U32.AND P2, PT, RZ, UR25, PT ;  /* 0x00000019ff007c0c */ /* 0x000fcc000bf45070 */
[----:B-1----:R-:W1:Y:S02]  /*0ed0*/  MUFU.RCP R8, R8 ;  /* 0x0000000800087308 */ /* 0x002e640000001000 */
[----:B-1----:R-:W-:-:S06]  /*0ee0*/  VIADD R7, R8, 0xffffffe ;  /* 0x0ffffffe08077836 */ /* 0x002fcc0000000000 */
[----:B------:R-:W0:Y:S02]  /*0ef0*/  F2I.FTZ.U32.TRUNC.NTZ R7, R7 ;  /* 0x0000000700077305 */ /* 0x000e24000021f000 */
[----:B0-----:R-:W-:-:S05]  /*0f00*/  IADD3 R9, RZ, -R7, RZ ;  /* 0x80000007ff097210 */ /* 0x001fca0007ffe0ff */
[----:B------:R-:W-:-:S04]  /*0f10*/  IMAD R9, R9, UR25, RZ ;  /* 0x0000001909097c24 */ /* 0x000fc8000f8e02ff */
[----:B------:R-:W-:Y:S01]  /*0f20*/  IMAD.HI.U32 R6, R7, R9, R6 ;  /* 0x0000000907067227 */ /* 0x000fe200078e0006 */
[----:B------:R-:W-:-:S05]  /*0f30*/  HFMA2.MMA R7, -RZ, RZ, 0, 0 ;  /* 0x00000000ff077435 */ /* 0x000fca00000001ff */
        /* <DEDUP_REMOVED lines=9> */
.L_x_423:
[----:B------:R-:W-:Y:S05]  /*0fd0*/  BSYNC B1 ;  /* 0x0000000000017941 */ /* 0x000fea0003800000 */
.L_x_421:
[----:B------:R-:W-:Y:S01]  /*0fe0*/  LOP3.LUT R4, R7, UR26, RZ, 0xfc, !PT ;  /* 0x0000001a07047c12 */ /* 0x000fe2000f8efcff */
[----:B------:R-:W-:Y:S03]  /*0ff0*/  BSSY B1, `(.L_x_424) ;  /* 0x0000020000017945 */ /* 0x000fe60003800000 */
[----:B------:R-:W-:-:S13]  /*1000*/  ISETP.NE.U32.AND P0, PT, R4, RZ, PT ;  /* 0x000000ff0400720c */ /* 0x000fda0003f05070 */
[----:B------:R-:W-:Y:S05]  /*1010*/  @!P0 BRA `(.L_x_425) ;  /* 0x0000000000288947 */ /* 0x000fea0003800000 */
[----:B------:R-:W-:Y:S01]  /*1020*/  ULDC.64 UR16, c[0x0][0x230] ;  /* 0x00008c0000107ab9 */ /* 0x000fe20000000a00 */
[----:B------:R-:W-:Y:S01]  /*1030*/  IMAD.MOV.U32 R22, RZ, RZ, R6 ;  /* 0x000000ffff167224 */ /* 0x000fe200078e0006 */
[----:B------:R-:W-:Y:S01]  /*1040*/  MOV R4, 0x1090 ;  /* 0x0000109000047802 */ /* 0x000fe20000000f00 */
[----:B------:R-:W-:Y:S01]  /*1050*/  IMAD.MOV.U32 R8, RZ, RZ, R7 ;  /* 0x000000ffff087224 */ /* 0x000fe200078e0007 */
[----:B------:R-:W-:Y:S01]  /*1060*/  MOV R7, UR16 ;  /* 0x0000001000077c02 */ /* 0x000fe20008000f00 */
[----:B------:R-:W-:-:S07]  /*1070*/  IMAD.U32 R6, RZ, RZ, UR17 ;  /* 0x00000011ff067e24 */ /* 0x000fce000f8e00ff */
[----:B------:R-:W-:Y:S05]  /*1080*/  CALL.REL.NOINC `($__internal_23_$__cuda_sm20_div_s64) ;  /* 0x0000001c00607944 */ /* 0x000fea0003c00000 */
[----:B------:R-:W-:Y:S01]  /*1090*/  IMAD.MOV.U32 R12, RZ, RZ, R10 ;  /* 0x000000ffff0c7224 */ /* 0x000fe200078e000a */
[----:B------:R-:W-:Y:S01]  /*10a0*/  MOV R13, R7 ;  /* 0x00000007000d7202 */ /* 0x000fe20000000f00 */
[----:B------:R-:W-:Y:S06]  /*10b0*/  BRA `(.L_x_426) ;  /* 0x00000000004c7947 */ /* 0x000fec0003800000 */
.L_x_425:
        /* <DEDUP_REMOVED lines=19> */
.L_x_426:
[----:B------:R-:W-:Y:S05]  /*11f0*/  BSYNC B1 ;  /* 0x0000000000017941 */ /* 0x000fea0003800000 */
.L_x_424:
        /* <DEDUP_REMOVED lines=10> */
[----:B------:R-:W-:Y:S05]  /*12a0*/  CALL.REL.NOINC `($__internal_23_$__cuda_sm20_div_s64) ;  /* 0x0000001800d87944 */ /* 0x000fea0003c00000 */
[----:B------:R-:W-:Y:S02]  /*12b0*/  IMAD.MOV R24, RZ, RZ, -R10 ;  /* 0x000000ffff187224 */ /* 0x000fe400078e0a0a */
[----:B------:R-:W-:-:S04]  /*12c0*/  IMAD.U32 R7, RZ, RZ, UR30 ;  /* 0x0000001eff077e24 */ /* 0x000fc8000f8e00ff */
[----:B------:R-:W-:Y:S01]  /*12d0*/  IMAD R24, R24, R7, R12 ;  /* 0x0000000718187224 */ /* 0x000fe200078e020c */
[----:B------:R-:W-:Y:S06]  /*12e0*/  BRA `(.L_x_429) ;  /* 0x0000000000547947 */ /* 0x000fec0003800000 */
.L_x_428:
[----:B------:R-:W-:-:S04]  /*12f0*/  MOV R7, UR30 ;  /* 0x0000001e00077c02 */ /* 0x000fc80008000f00 */
[----:B------:R-:W0:Y:S01]  /*1300*/  I2F.U32.RP R6, R7 ;  /* 0x0000000700067306 */ /* 0x000e220000209000 */
[----:B------:R-:W-:-:S07]  /*1310*/  ISETP.NE.U32.AND P2, PT, R7, RZ, PT ;  /* 0x000000ff0700720c */ /* 0x000fce0003f45070 */
[----:B0-----:R-:W0:Y:S02]  /*1320*/  MUFU.RCP R6, R6 ;  /* 0x0000000600067308 */ /* 0x001e240000001000 */
[----:B0-----:R-:W-:-:S06]  /*1330*/  VIADD R8, R6, 0xffffffe ;  /* 0x0ffffffe06087836 */ /* 0x001fcc0000000000 */
[----:B------:R0:W1:Y:S02]  /*1340*/  F2I.FTZ.U32.TRUNC.NTZ R9, R8 ;  /* 0x0000000800097305 */ /* 0x000064000021f000 */
[----:B0-----:R-:W-:Y:S01]  /*1350*/  HFMA2.MMA R8, -RZ, RZ, 0, 0 ;  /* 0x00000000ff087435 */ /* 0x001fe200000001ff */
[----:B-1----:R-:W-:-:S04]  /*1360*/  IMAD R4, R9, R7, RZ ;  /* 0x0000000709047224 */ /* 0x002fc800078e02ff */
[----:B------:R-:W-:-:S05]  /*1370*/  IMAD.MOV R13, RZ, RZ, -R4 ;  /* 0x000000ffff0d7224 */ /* 0x000fca00078e0a04 */
        /* <DEDUP_REMOVED lines=12> */
.L_x_429:
[----:B------:R-:W-:Y:S05]  /*1440*/  BSYNC B1 ;  /* 0x0000000000017941 */ /* 0x000fea0003800000 */
.L_x_427:
        /* <DEDUP_REMOVED lines=13> */
[--C-:B--2---:R-:W-:Y:S02]  /*1520*/  SHF.R.S32.HI R7, RZ, 0x1f, R9.reuse ;  /* 0x0000001fff077819 */ /* 0x104fe40000011409 */
[----:B------:R-:W-:-:S04]  /*1530*/  IADD3 R6, P0, P1, R0, R24, R9 ;  /* 0x0000001800067210 */ /* 0x000fc8000791e009 */
[----:B------:R-:W-:-:S06]  /*1540*/  IADD3.X R7, R2, R16, R7, P0, P1 ;  /* 0x0000001002077210 */ /* 0x000fcc00007e2407 */
[----:B------:R-:W2:Y:S01]  /*1550*/  LDG.E.U8 R7, desc[UR8][R6.64] ;  /* 0x0000000806077981 */ /* 0x000ea2000c1e1100 */
        /* <DEDUP_REMOVED lines=8> */
[----:B--2---:R0:W-:-:S12]  /*15e0*/  STG.E.U8 desc[UR8][R8.64], R7 ;  /* 0x0000000708007986 */ /* 0x0041d8000c101108 */
[----:B------:R-:W-:Y:S05]  /*15f0*/  @!P0 BRA `(.L_x_431) ;  /* 0x0000000000248947 */ /* 0x000fea0003800000 */
[----:B------:R-:W-:Y:S01]  /*1600*/  ULDC.64 UR16, c[0x0][0x238] ;  /* 0x00008e0000107ab9 */ /* 0x000fe20000000a00 */
[----:B------:R-:W-:Y:S01]  /*1610*/  MOV R22, R18 ;  /* 0x0000001200167202 */ /* 0x000fe20000000f00 */
[----:B0-----:R-:W-:Y:S01]  /*1620*/  IMAD.U32 R7, RZ, RZ, UR16 ;  /* 0x00000010ff077e24 */ /* 0x001fe2000f8e00ff */
[----:B------:R-:W-:Y:S01]  /*1630*/  MOV R8, R11 ;  /* 0x0000000b00087202 */ /* 0x000fe20000000f00 */
[----:B------:R-:W-:Y:S01]  /*1640*/  IMAD.U32 R6, RZ, RZ, UR17 ;  /* 0x00000011ff067e24 */ /* 0x000fe2000f8e00ff */
[----:B------:R-:W-:-:S07]  /*1650*/  MOV R4, 0x1670 ;  /* 0x0000167000047802 */ /* 0x000fce0000000f00 */
[----:B------:R-:W-:Y:S05]  /*1660*/  CALL.REL.NOINC `($__internal_23_$__cuda_sm20_div_s64) ;  /* 0x0000001400e87944 */ /* 0x000fea0003c00000 */
[----:B------:R-:W-:Y:S01]  /*1670*/  IMAD.MOV.U32 R6, RZ, RZ, R10 ;  /* 0x000000ffff067224 */ /* 0x000fe200078e000a */
[----:B------:R-:W-:Y:S06]  /*1680*/  BRA `(.L_x_432) ;  /* 0x00000000004c7947 */ /* 0x000fec0003800000 */
.L_x_431:
[----:B0-----:R-:W0:Y:S01]  /*1690*/  I2F.U32.RP R8, UR25 ;  /* 0x0000001900087d06 */ /* 0x001e220008209000 */
        /* <DEDUP_REMOVED lines=10> */
[----:B------:R-:W-:Y:S01]  /*1740*/  IMAD R4, R7, UR25, R18 ;  /* 0x0000001907047c24 */ /* 0x000fe2000f8e0212 */
[----:B------:R-:W-:-:S04]  /*1750*/  HFMA2.MMA R7, -RZ, RZ, 0, 0 ;  /* 0x00000000ff077435 */ /* 0x000fc800000001ff */
[----:B------:R-:W-:-:S13]  /*1760*/  ISETP.GE.U32.AND P0, PT, R4, UR25, PT ;  /* 0x0000001904007c0c */ /* 0x000fda000bf06070 */
[----:B------:R-:W-:Y:S01]  /*1770*/  @P0 IADD3 R4, R4, -UR25, RZ ;  /* 0x8000001904040c10 */ /* 0x000fe2000fffe0ff */
[----:B------:R-:W-:-:S03]  /*1780*/  @P0 VIADD R6, R6, 0x1 ;  /* 0x0000000106060836 */ /* 0x000fc60000000000 */
[----:B------:R-:W-:-:S13]  /*1790*/  ISETP.GE.U32.AND P1, PT, R4, UR25, PT ;  /* 0x0000001904007c0c */ /* 0x000fda000bf26070 */
[----:B------:R-:W-:Y:S01]  /*17a0*/  @P1 VIADD R6, R6, 0x1 ;  /* 0x0000000106061836 */ /* 0x000fe20000000000 */
[----:B------:R-:W-:-:S07]  /*17b0*/  @!P2 LOP3.LUT R6, RZ, UR25, RZ, 0x33, !PT ;  /* 0x00000019ff06ac12 */ /* 0x000fce000f8e33ff */
.L_x_432:
[----:B------:R-:W-:Y:S05]  /*17c0*/  BSYNC B1 ;  /* 0x0000000000017941 */ /* 0x000fea0003800000 */
.L_x_430:
        /* <DEDUP_REMOVED lines=14> */
.L_x_434:
        /* <DEDUP_REMOVED lines=19> */
.L_x_435:
[----:B------:R-:W-:Y:S05]  /*19e0*/  BSYNC B1 ;  /* 0x0000000000017941 */ /* 0x000fea0003800000 */
.L_x_433:
        /* <DEDUP_REMOVED lines=15> */
.L_x_437:
        /* <DEDUP_REMOVED lines=21> */
.L_x_438:
[----:B------:R-:W-:Y:S05]  /*1c30*/  BSYNC B1 ;  /* 0x0000000000017941 */ /* 0x000fea0003800000 */
.L_x_436:
[----:B------:R-:W-:-:S05]  /*1c40*/  IMAD.WIDE R12, R3, 0x8, R12 ;  /* 0x00000008030c7825 */ /* 0x000fca00078e020c */
[----:B------:R-:W2:Y:S01]  /*1c50*/  LDG.E R9, desc[UR8][R12.64] ;  /* 0x000000080c097981 */ /* 0x000ea2000c1e1900 */
[----:B------:R-:W-:Y:S02]  /*1c60*/  SHF.R.S32.HI R4, RZ, 0x1f, R10 ;  /* 0x0000001fff047819 */ /* 0x000fe4000001140a */
[----:B------:R-:W-:-:S03]  /*1c70*/  SHF.R.S32.HI R7, RZ, 0x1f, R6 ;  /* 0x0000001fff077819 */ /* 0x000fc60000011406 */
[-C--:B------:R-:W-:Y:S02]  /*1c80*/  IMAD R17, R4, R15.reuse, RZ ;  /* 0x0000000f04117224 */ /* 0x080fe400078e02ff */
[----:B------:R-:W-:-:S04]  /*1c90*/  IMAD.WIDE.U32 R6, R10, R15, R6 ;  /* 0x0000000f0a067225 */ /* 0x000fc800078e0006 */
[----:B------:R-:W-:-:S05]  /*1ca0*/  IMAD R17, R10, UR28, R17 ;  /* 0x0000001c0a117c24 */ /* 0x000fca000f8e0211 */
[----:B------:R-:W-:Y:S01]  /*1cb0*/  IADD3 R4, R7, R17, RZ ;  /* 0x0000001107047210 */ /* 0x000fe20007ffe0ff */
[----:B------:R-:W-:Y:S02]  /*1cc0*/  IMAD.MOV.U32 R17, RZ, RZ, R16 ;  /* 0x000000ffff117224 */ /* 0x000fe400078e0010 */
[----:B------:R-:W-:Y:S02]  /*1cd0*/  IMAD R7, R6, UR6, RZ ;  /* 0x0000000606077c24 */ /* 0x000fe4000f8e02ff */
[----:B------:R-:W-:Y:S02]  /*1ce0*/  IMAD.MOV.U32 R16, RZ, RZ, R24 ;  /* 0x000000ffff107224 */ /* 0x000fe400078e0018 */
[----:B------:R-:W-:Y:S02]  /*1cf0*/  IMAD R7, R4, UR4, R7 ;  /* 0x0000000404077c24 */ /* 0x000fe4000f8e0207 */
[----:B------:R-:W-:-:S05]  /*1d00*/  IMAD.WIDE.U32 R16, R6, UR4, R16 ;  /* 0x0000000406107c25 */ /* 0x000fca000f8e0010 */
[----:B------:R-:W-:Y:S02]  /*1d10*/  IADD3 R23, R17, R7, RZ ;  /* 0x0000000711177210 */ /* 0x000fe40007ffe0ff */
[--C-:B--2---:R-:W-:Y:S02]  /*1d20*/  SHF.R.S32.HI R4, RZ, 0x1f, R9.reuse ;  /* 0x0000001fff047819 */ /* 0x104fe40000011409 */
[----:B------:R-:W-:-:S04]  /*1d30*/  IADD3 R6, P0, P1, R0, R16, R9 ;  /* 0x0000001000067210 */ /* 0x000fc8000791e009 */
[----:B------:R-:W-:-:S06]  /*1d40*/  IADD3.X R7, R2, R23, R4, P0, P1 ;  /* 0x0000001702077210 */ /* 0x000fcc00007e2404 */
[----:B------:R-:W2:Y:S01]  /*1d50*/  LDG.E.U8 R7, desc[UR8][R6.64] ;  /* 0x0000000806077981 */ /* 0x000ea2000c1e1100 */
[----:B------:R-:W-:Y:S01]  /*1d60*/  IADD3 R8, P0, R18, UR10, RZ ;  /* 0x0000000a12087c10 */ /* 0x000fe2000ff1e0ff */
[----:B------:R-:W-:Y:S03]  /*1d70*/  BSSY B1, `(.L_x_439) ;  /* 0x0000025000017945 */ /* 0x000fe60003800000 */
[----:B------:R-:W-:Y:S02]  /*1d80*/  IADD3.X R9, R11, UR11, RZ, P0, !PT ;  /* 0x0000000b0b097c10 */ /* 0x000fe400087fe4ff */
[----:B------:R-:W-:-:S04]  /*1d90*/  IADD3 R11, P1, R3, R18, RZ ;  /* 0x00000012030b7210 */ /* 0x000fc80007f3e0ff */
[----:B------:R-:W-:Y:S01]  /*1da0*/  SHF.R.S32.HI R18, RZ, 0x1f, R11 ;  /* 0x0000001fff127819 */ /* 0x000fe2000001140b */
[----:B------:R-:W-:-:S03]  /*1db0*/  IMAD.X R5, RZ, RZ, R5, P1 ;  /* 0x000000ffff057224 */ /* 0x000fc600008e0605 */
[----:B------:R-:W-:-:S04]  /*1dc0*/  LOP3.LUT R4, R18, UR24, RZ, 0xfc, !PT ;  /* 0x0000001812047c12 */ /* 0x000fc8000f8efcff */
[----:B------:R-:W-:Y:S01]  /*1dd0*/  ISETP.NE.U32.AND P0, PT, R4, RZ, PT ;  /* 0x000000ff0400720c */ /* 0x000fe20003f05070 */
[----:B--2---:R0:W-:-:S12]  /*1de0*/  STG.E.U8 desc[UR8][R8.64], R7 ;  /* 0x0000000708007986 */ /* 0x0041d8000c101108 */
[----:B------:R-:W-:Y:S05]  /*1df0*/  @!P0 BRA `(.L_x_440) ;  /* 0x0000000000248947 */ /* 0x000fea0003800000 */
[----:B------:R-:W-:Y:S01]  /*1e00*/  ULDC.64 UR16, c[0x0][0x238] ;  /* 0x00008e0000107ab9 */ /* 0x000fe20000000a00 */
[----:B------:R-:W-:Y:S01]  /*1e10*/  IMAD.MOV.U32 R22, RZ, RZ, R11 ;  /* 0x000000ffff167224 */ /* 0x000fe200078e000b */
[----:B0-----:R-:W-:Y:S01]  /*1e20*/  MOV R7, UR16 ;  /* 0x0000001000077c02 */ /* 0x001fe20008000f00 */
[----:B------:R-:W-:Y:S01]  /*1e30*/  IMAD.U32 R6, RZ, RZ, UR17 ;  /* 0x00000011ff067e24 */ /* 0x000fe2000f8e00ff */
[----:B------:R-:W-:Y:S01]  /*1e40*/  MOV R4, 0x1e70 ;  /* 0x00001e7000047802 */ /* 0x000fe20000000f00 */
[----:B------:R-:W-:-:S07]  /*1e50*/  IMAD.MOV.U32 R8, RZ, RZ, R18 ;  /* 0x000000ffff087224 */ /* 0x000fce00078e0012 */
[----:B------:R-:W-:Y:S05]  /*1e60*/  CALL.REL.NOINC `($__internal_23_$__cuda_sm20_div_s64) ;  /* 0x0000000c00e87944 */ /* 0x000fea0003c00000 */
[----:B------:R-:W-:Y:S01]  /*1e70*/  MOV R6, R10 ;  /* 0x0000000a00067202 */ /* 0x000fe20000000f00 */
[----:B------:R-:W-:Y:S06]  /*1e80*/  BRA `(.L_x_441) ;  /* 0x00000000004c7947 */ /* 0x000fec0003800000 */
.L_x_440:
[----:B0-----:R-:W0:Y:S01]  /*1e90*/  I2F.U32.RP R8, UR25 ;  /* 0x0000001900087d06 */ /* 0x001e220008209000 */
[----:B------:R-:W-:Y:S01]  /*1ea0*/  HFMA2.MMA R6, -RZ, RZ, 0, 0 ;  /* 0x00000000ff067435 */ /* 0x000fe200000001ff */
[----:B------:R-:W-:-:S06]  /*1eb0*/  ISETP.NE.U32.AND P2, PT, RZ, UR25, PT ;  /* 0x00000019ff007c0c */ /* 0x000fcc000bf45070 */
[----:B0-----:R-:W0:Y:S02]  /*1ec0*/  MUFU.RCP R8, R8 ;  /* 0x0000000800087308 */ /* 0x001e240000001000 */
[----:B0-----:R-:W-:-:S06]  /*1ed0*/  VIADD R7, R8, 0xffffffe ;  /* 0x0ffffffe08077836 */ /* 0x001fcc0000000000 */
[----:B------:R-:W0:Y:S02]  /*1ee0*/  F2I.FTZ.U32.TRUNC.NTZ R7, R7 ;  /* 0x0000000700077305 */ /* 0x000e24000021f000 */
[----:B0-----:R-:W-:-:S04]  /*1ef0*/  IMAD.MOV R9, RZ, RZ, -R7 ;  /* 0x000000ffff097224 */ /* 0x001fc800078e0a07 */
[----:B------:R-:W-:-:S04]  /*1f00*/  IMAD R9, R9, UR25, RZ ;  /* 0x0000001909097c24 */ /* 0x000fc8000f8e02ff */
        /* <DEDUP_REMOVED lines=11> */
.L_x_441:
[----:B------:R-:W-:Y:S05]  /*1fc0*/  BSYNC B1 ;  /* 0x0000000000017941 */ /* 0x000fea0003800000 */
.L_x_439:
        /* <DEDUP_REMOVED lines=14> */
.L_x_443:
        /* <DEDUP_REMOVED lines=19> */
.L_x_444:
[----:B------:R-:W-:Y:S05]  /*21e0*/  BSYNC B1 ;  /* 0x0000000000017941 */ /* 0x000fea0003800000 */
.L_x_442:
        /* <DEDUP_REMOVED lines=15> */
.L_x_446:
        /* <DEDUP_REMOVED lines=21> */
.L_x_447:
[----:B------:R-:W-:Y:S05]  /*2430*/  BSYNC B1 ;  /* 0x0000000000017941 */ /* 0x000fea0003800000 */
.L_x_445:
[----:B------:R-:W-:-:S05]  /*2440*/  IMAD.WIDE R12, R3, 0x8, R12 ;  /* 0x00000008030c7825 */ /* 0x000fca00078e020c */
[----:B------:R-:W2:Y:S01]  /*2450*/  LDG.E R9, desc[UR8][R12.64] ;  /* 0x000000080c097981 */ /* 0x000ea2000c1e1900 */
[----:B------:R-:W-:Y:S02]  /*2460*/  SHF.R.S32.HI R4, RZ, 0x1f, R10 ;  /* 0x0000001fff047819 */ /* 0x000fe4000001140a */
[--C-:B------:R-:W-:Y:S02]  /*2470*/  SHF.R.S32.HI R7, RZ, 0x1f, R6.reuse ;  /* 0x0000001fff077819 */ /* 0x100fe40000011406 */
[----:B------:R-:W-:Y:S01]  /*2480*/  MOV R22, R16 ;  /* 0x0000001000167202 */ /* 0x000fe20000000f00 */
[-C--:B------:R-:W-:Y:S02]  /*2490*/  IMAD R17, R4, R15.reuse, RZ ;  /* 0x0000000f04117224 */ /* 0x080fe400078e02ff */
[----:B------:R-:W-:-:S04]  /*24a0*/  IMAD.WIDE.U32 R6, R10, R15, R6 ;  /* 0x0000000f0a067225 */ /* 0x000fc800078e0006 */
[----:B------:R-:W-:-:S04]  /*24b0*/  IMAD R17, R10, UR28, R17 ;  /* 0x0000001c0a117c24 */ /* 0x000fc8000f8e0211 */
[----:B------:R-:W-:Y:S02]  /*24c0*/  IMAD.IADD R4, R7, 0x1, R17 ;  /* 0x0000000107047824 */ /* 0x000fe400078e0211 */
[C---:B------:R-:W-:Y:S02]  /*24d0*/  IMAD R7, R6.reuse, UR6, RZ ;  /* 0x0000000606077c24 */ /* 0x040fe4000f8e02ff */
[----:B------:R-:W-:-:S04]  /*24e0*/  IMAD.WIDE.U32 R16, R6, UR4, R22 ;  /* 0x0000000406107c25 */ /* 0x000fc8000f8e0016 */
        /* <DEDUP_REMOVED lines=25> */
.L_x_449:
        /* <DEDUP_REMOVED lines=19> */
.L_x_450:
[----:B------:R-:W-:Y:S05]  /*27b0*/  BSYNC B1 ;  /* 0x0000000000017941 */ /* 0x000fea0003800000 */
.L_x_448:
        /* <DEDUP_REMOVED lines=14> */
.L_x_452:
        /* <DEDUP_REMOVED lines=19> */
.L_x_453:
[----:B------:R-:W-:Y:S05]  /*29d0*/  BSYNC B1 ;  /* 0x0000000000017941 */ /* 0x000fea0003800000 */
.L_x_451:
        /* <DEDUP_REMOVED lines=15> */
.L_x_455:
        /* <DEDUP_REMOVED lines=21> */
.L_x_456:
[----:B------:R-:W-:Y:S05]  /*2c20*/  BSYNC B1 ;  /* 0x0000000000017941 */ /* 0x000fea0003800000 */
.L_x_454:
        /* <DEDUP_REMOVED lines=8> */
[----:B------:R-:W-:-:S04]  /*2cb0*/  IMAD R7, R6, UR6, RZ ;  /* 0x0000000606077c24 */ /* 0x000fc8000f8e02ff */
[----:B------:R-:W-:Y:S01]  /*2cc0*/  IMAD R15, R4, UR4, R7 ;  /* 0x00000004040f7c24 */ /* 0x000fe2000f8e0207 */
[----:B--2---:R-:W-:-:S03]  /*2cd0*/  SHF.R.S32.HI R9, RZ, 0x1f, R8 ;  /* 0x0000001fff097819 */ /* 0x004fc60000011408 */
[----:B------:R-:W-:-:S04]  /*2ce0*/  IMAD.WIDE.U32 R8, R6, UR4, R8 ;  /* 0x0000000406087c25 */ /* 0x000fc8000f8e0008 */
[----:B------:R-:W-:Y:S01]  /*2cf0*/  IMAD.IADD R4, R15, 0x1, R9 ;  /* 0x000000010f047824 */ /* 0x000fe200078e0209 */
[----:B------:R-:W-:-:S04]  /*2d00*/  IADD3 R8, P0, P1, R0, R16, R8 ;  /* 0x0000001000087210 */ /* 0x000fc8000791e008 */
[----:B------:R-:W-:-:S06]  /*2d10*/  IADD3.X R9, R2, R23, R4, P0, P1 ;  /* 0x0000001702097210 */ /* 0x000fcc00007e2404 */
[----:B------:R-:W2:Y:S01]  /*2d20*/  LDG.E.U8 R9, desc[UR8][R8.64] ;  /* 0x0000000808097981 */ /* 0x000ea2000c1e1100 */
[----:B------:R-:W-:Y:S01]  /*2d30*/  IADD3 R12, P0, R11, UR10, RZ ;  /* 0x0000000a0b0c7c10 */ /* 0x000fe2000ff1e0ff */
[----:B------:R-:W-:-:S03]  /*2d40*/  IMAD.MOV.U32 R22, RZ, RZ, R16 ;  /* 0x000000ffff167224 */ /* 0x000fc600078e0010 */
[----:B------:R-:W-:Y:S01]  /*2d50*/  IADD3.X R13, R18, UR11, RZ, P0, !PT ;  /* 0x0000000b120d7c10 */ /* 0x000fe200087fe4ff */
[----:B------:R-:W-:Y:S01]  /*2d60*/  IMAD.WIDE.U32 R6, R6, UR4, R22 ;  /* 0x0000000406067c25 */ /* 0x000fe2000f8e0016 */
[----:B------:R-:W-:-:S04]  /*2d70*/  IADD3 R11, P0, R3, R11, RZ ;  /* 0x0000000b030b7210 */ /* 0x000fc80007f1e0ff */
[----:B------:R-:W-:Y:S02]  /*2d80*/  IADD3.X R5, RZ, R5, RZ, P0, !PT ;  /* 0x00000005ff057210 */ /* 0x000fe400007fe4ff */
[----:B------:R-:W-:Y:S02]  /*2d90*/  ISETP.GE.U32.AND P0, PT, R11, UR14, PT ;  /* 0x0000000e0b007c0c */ /* 0x000fe4000bf06070 */
[----:B------:R-:W-:Y:S02]  /*2da0*/  IADD3 R0, P1, R0, R6, RZ ;  /* 0x0000000600007210 */ /* 0x000fe40007f3e0ff */
[----:B------:R-:W-:Y:S02]  /*2db0*/  ISETP.GE.AND.EX P0, PT, R5, UR15, PT, P0 ;  /* 0x0000000f05007c0c */ /* 0x000fe4000bf06300 */
[----:B------:R-:W-:Y:S01]  /*2dc0*/  IADD3.X R2, R2, R7, R15, P1, !PT ;  /* 0x0000000702027210 */ /* 0x000fe20000ffe40f */
[----:B--2---:R1:W-:Y:S10]  /*2dd0*/  STG.E.U8 desc[UR8][R12.64], R9 ;  /* 0x000000090c007986 */ /* 0x0043f4000c101108 */
[----:B------:R-:W-:Y:S05]  /*2de0*/  @!P0 BRA `(.L_x_457) ;  /* 0xffffffdc00f48947 */ /* 0x000fea000383ffff */
[----:B------:R-:W-:Y:S05]  /*2df0*/  BSYNC B0 ;  /* 0x0000000000007941 */ /* 0x000fea0003800000 */
.L_x_420:
[----:B------:R-:W-:Y:S05]  /*2e00*/  EXIT ;  /* 0x000000000000794d */ /* 0x000fea0003800000 */
        .weak           $__internal_23_$__cuda_sm20_div_s64
        .type           $__internal_23_$__cuda_sm20_div_s64,@function
        .size           $__internal_23_$__cuda_sm20_div_s64,($__internal_24_$__cuda_sm20_div_u64 - $__internal_23_$__cuda_sm20_div_s64)
$__internal_23_$__cuda_sm20_div_s64:
        /* <DEDUP_REMOVED lines=11> */
[C---:B------:R-:W-:Y:S01]  /*2ec0*/  IMAD R10, R20.reuse, R15, R29 ;  /* 0x0000000f140a7224 */ /* 0x040fe200078e021d */
[----:B------:R-:W-:Y:S01]  /*2ed0*/  IADD3 R19, P0, RZ, -R28, RZ ;  /* 0x8000001cff137210 */ /* 0x000fe20007f1e0ff */
[----:B------:R-:W-:Y:S02]  /*2ee0*/  IMAD.MOV.U32 R29, RZ, RZ, R20 ;  /* 0x000000ffff1d7224 */ /* 0x000fe400078e0014 */
[----:B------:R-:W-:Y:S02]  /*2ef0*/  IMAD R10, R21, R14, R10 ;  /* 0x0000000e150a7224 */ /* 0x000fe400078e020a */
[----:B------:R-:W-:-:S03]  /*2f00*/  IMAD.HI.U32 R28, R20, R19, RZ ;  /* 0x00000013141c7227 */ /* 0x000fc600078e00ff */
[----:B------:R-:W-:-:S05]  /*2f10*/  IADD3.X R10, RZ, ~R10, RZ, P0, !PT ;  /* 0x8000000aff0a7210 */ /* 0x000fca00007fe4ff */
[----:B------:R-:W-:-:S04]  /*2f20*/  IMAD.WIDE.U32 R28, P0, R20, R10, R28 ;  /* 0x0000000a141c7225 */ /* 0x000fc8000780001c */
[C---:B------:R-:W-:Y:S02]  /*2f30*/  IMAD R9, R21.reuse, R10, RZ ;  /* 0x0000000a15097224 */ /* 0x040fe400078e02ff */
[----:B------:R-:W-:-:S04]  /*2f40*/  IMAD.HI.U32 R19, P1, R21, R19, R28 ;  /* 0x0000001315137227 */ /* 0x000fc8000782001c */
[----:B------:R-:W-:Y:S01]  /*2f50*/  IMAD.HI.U32 R10, R21, R10, RZ ;  /* 0x0000000a150a7227 */ /* 0x000fe200078e00ff */
[----:B------:R-:W-:-:S03]  /*2f60*/  IADD3 R29, P2, R9, R19, RZ ;  /* 0x00000013091d7210 */ /* 0x000fc60007f5e0ff */
[----:B------:R-:W-:Y:S01]  /*2f70*/  IMAD.X R10, R10, 0x1, R21, P0 ;  /* 0x000000010a0a7824 */ /* 0x000fe200000e0615 */
[----:B------:R-:W-:Y:S01]  /*2f80*/  IADD3 R21, P4, RZ, -R22, RZ ;  /* 0x80000016ff157210 */ /* 0x000fe20007f9e0ff */
[----:B------:R-:W-:-:S03]  /*2f90*/  IMAD.WIDE.U32 R30, R29, R14, RZ ;  /* 0x0000000e1d1e7225 */ /* 0x000fc600078e00ff */
[----:B------:R-:W-:Y:S01]  /*2fa0*/  IADD3.X R10, RZ, RZ, R10, P2, P1 ;  /* 0x000000ffff0a7210 */ /* 0x000fe200017e240a */
[----:B------:R-:W-:Y:S01]  /*2fb0*/  IMAD R20, R29, R15, R31 ;  /* 0x0000000f1d147224 */ /* 0x000fe200078e021f */
[----:B------:R-:W-:Y:S02]  /*2fc0*/  IADD3 R9, P0, RZ, -R30, RZ ;  /* 0x8000001eff097210 */ /* 0x000fe40007f1e0ff */
[----:B------:R-:W-:Y:S01]  /*2fd0*/  SEL R21, R21, R22, !P3 ;  /* 0x0000001615157207 */ /* 0x000fe20005800000 */
[----:B------:R-:W-:Y:S02]  /*2fe0*/  IMAD R20, R10, R14, R20 ;  /* 0x0000000e0a147224 */ /* 0x000fe400078e0214 */
[----:B------:R-:W-:-:S03]  /*2ff0*/  IMAD.HI.U32 R28, R29, R9, RZ ;  /* 0x000000091d1c7227 */ /* 0x000fc600078e00ff */
[----:B------:R-:W-:-:S05]  /*3000*/  IADD3.X R20, RZ, ~R20, RZ, P0, !PT ;  /* 0x80000014ff147210 */ /* 0x000fca00007fe4ff */
[----:B------:R-:W-:-:S04]  /*3010*/  IMAD.WIDE.U32 R28, P0, R29, R20, R28 ;  /* 0x000000141d1c7225 */ /* 0x000fc8000780001c */
[C---:B------:R-:W-:Y:S02]  /*3020*/  IMAD R19, R10.reuse, R20, RZ ;  /* 0x000000140a137224 */ /* 0x040fe400078e02ff */
[----:B------:R-:W-:Y:S01]  /*3030*/  IMAD.HI.U32 R9, P1, R10, R9, R28 ;  /* 0x000000090a097227 */ /* 0x000fe2000782001c */
[----:B------:R-:W-:-:S03]  /*3040*/  MOV R29, RZ ;  /* 0x000000ff001d7202 */ /* 0x000fc60000000f00 */
[----:B------:R-:W-:Y:S01]  /*3050*/  IMAD.HI.U32 R20, R10, R20, RZ ;  /* 0x000000140a147227 */ /* 0x000fe200078e00ff */
[----:B------:R-:W-:-:S03]  /*3060*/  IADD3 R19, P2, R19, R9, RZ ;  /* 0x0000000913137210 */ /* 0x000fc60007f5e0ff */
[----:B------:R-:W-:Y:S02]  /*3070*/  IMAD.X R9, RZ, RZ, ~R8, P4 ;  /* 0x000000ffff097224 */ /* 0x000fe400020e0e08 */
[----:B------:R-:W-:-:S03]  /*3080*/  IMAD.HI.U32 R28, R19, R21, RZ ;  /* 0x00000015131c7227 */ /* 0x000fc600078e00ff */
[-C--:B------:R-:W-:Y:S01]  /*3090*/  SEL R9, R9, R8.reuse, !P3 ;  /* 0x0000000809097207 */ /* 0x080fe20005800000 */
[----:B------:R-:W-:Y:S01]  /*30a0*/  IMAD.X R10, R20, 0x1, R10, P0 ;  /* 0x00000001140a7824 */ /* 0x000fe200000e060a */
[----:B------:R-:W-:-:S03]  /*30b0*/  LOP3.LUT R8, R6, R8, RZ, 0x3c, !PT ;  /* 0x0000000806087212 */ /* 0x000fc600078e3cff */
[----:B------:R-:W-:Y:S01]  /*30c0*/  IMAD.WIDE.U32 R28, R19, R9, R28 ;  /* 0x00000009131c7225 */ /* 0x000fe200078e001c */
[----:B------:R-:W-:-:S05]  /*30d0*/  IADD3.X R10, RZ, RZ, R10, P2, P1 ;  /* 0x000000ffff0a7210 */ /* 0x000fca00017e240a */
[----:B------:R-:W-:-:S04]  /*30e0*/  IMAD.HI.U32 R20, P0, R10, R21, R28 ;  /* 0x000000150a147227 */ /* 0x000fc8000780001c */
[CC--:B------:R-:W-:Y:S02]  /*30f0*/  IMAD R19, R10.reuse, R9.reuse, RZ ;  /* 0x000000090a137224 */ /* 0x0c0fe400078e02ff */
[----:B------:R-:W-:-:S03]  /*3100*/  IMAD.HI.U32 R10, R10, R9, RZ ;  /* 0x000000090a0a7227 */ /* 0x000fc600078e00ff */
[----:B------:R-:W-:Y:S01]  /*3110*/  IADD3 R19, P1, R19, R20, RZ ;  /* 0x0000001413137210 */ /* 0x000fe20007f3e0ff */
[----:B------:R-:W-:-:S04]  /*3120*/  IMAD.X R10, RZ, RZ, R10, P0 ;  /* 0x000000ffff0a7224 */ /* 0x000fc800000e060a */
[----:B------:R-:W-:Y:S01]  /*3130*/  IMAD.WIDE.U32 R28, R19, R14, RZ ;  /* 0x0000000e131c7225 */ /* 0x000fe200078e00ff */
[----:B------:R-:W-:-:S03]  /*3140*/  IADD3.X R10, RZ, R10, RZ, P1, !PT ;  /* 0x0000000aff0a7210 */ /* 0x000fc60000ffe4ff */
[----:B------:R-:W-:Y:S01]  /*3150*/  IMAD R20, R19, R15, R29 ;  /* 0x0000000f13147224 */ /* 0x000fe200078e021d */
[----:B------:R-:W-:-:S03]  /*3160*/  IADD3 R21, P1, -R28, R21, RZ ;  /* 0x000000151c157210 */ /* 0x000fc60007f3e1ff */
[-C--:B------:R-:W-:Y:S01]  /*3170*/  IMAD R20, R10, R14.reuse, R20 ;  /* 0x0000000e0a147224 */ /* 0x080fe200078e0214 */
[----:B------:R-:W-:-:S03]  /*3180*/  ISETP.GE.U32.AND P0, PT, R21, R14, PT ;  /* 0x0000000e1500720c */ /* 0x000fc60003f06070 */
[----:B------:R-:W-:Y:S01]  /*3190*/  IMAD.X R9, R9, 0x1, ~R20, P1 ;  /* 0x0000000109097824 */ /* 0x000fe200008e0e14 */
[----:B------:R-:W-:Y:S02]  /*31a0*/  IADD3 R22, P1, R21, -R14, RZ ;  /* 0x8000000e15167210 */ /* 0x000fe40007f3e0ff */
[----:B------:R-:W-:Y:S02]  /*31b0*/  IADD3 R20, P2, R19, 0x1, RZ ;  /* 0x0000000113147810 */ /* 0x000fe40007f5e0ff */
[----:B------:R-:W-:-:S04]  /*31c0*/  ISETP.GE.U32.AND.EX P0, PT, R9, R15, PT, P0 ;  /* 0x0000000f0900720c */ /* 0x000fc80003f06100 */
[----:B------:R-:W-:Y:S02]  /*31d0*/  SEL R21, R22, R21, P0 ;  /* 0x0000001516157207 */ /* 0x000fe40000000000 */
[----:B------:R-:W-:Y:S02]  /*31e0*/  IADD3.X R22, R9, ~R15, RZ, P1, !PT ;  /* 0x8000000f09167210 */ /* 0x000fe40000ffe4ff */
[----:B------:R-:W-:Y:S01]  /*31f0*/  SEL R20, R20, R19, P0 ;  /* 0x0000001314147207 */ /* 0x000fe20000000000 */
[----:B------:R-:W-:Y:S01]  /*3200*/  IMAD.X R19, RZ, RZ, R10, P2 ;  /* 0x000000ffff137224 */ /* 0x000fe200010e060a */
[----:B------:R-:W-:Y:S02]  /*3210*/  SEL R22, R22, R9, P0 ;  /* 0x0000000916167207 */ /* 0x000fe40000000000 */
[----:B------:R-:W-:Y:S02]  /*3220*/  ISETP.GE.U32.AND P1, PT, R21, R14, PT ;  /* 0x0000000e1500720c */ /* 0x000fe40003f26070 */
[----:B------:R-:W-:-:S02]  /*3230*/  SEL R19, R19, R10, P0 ;  /* 0x0000000a13137207 */ /* 0x000fc40000000000 */
[----:B------:R-:W-:Y:S02]  /*3240*/  IADD3 R9, P2, R20, 0x1, RZ ;  /* 0x0000000114097810 */ /* 0x000fe40007f5e0ff */
[----:B------:R-:W-:Y:S02]  /*3250*/  ISETP.GE.U32.AND.EX P0, PT, R22, R15, PT, P1 ;  /* 0x0000000f1600720c */ /* 0x000fe40003f06110 */
[-C--:B------:R-:W-:Y:S02]  /*3260*/  IADD3.X R10, RZ, R19.reuse, RZ, P2, !PT ;  /* 0x00000013ff0a7210 */ /* 0x080fe400017fe4ff */
[----:B------:R-:W-:Y:S02]  /*3270*/  SEL R9, R9, R20, P0 ;  /* 0x0000001409097207 */ /* 0x000fe40000000000 */
[----:B------:R-:W-:Y:S02]  /*3280*/  SEL R19, R10, R19, P0 ;  /* 0x000000130a137207 */ /* 0x000fe40000000000 */
[----:B------:R-:W-:-:S02]  /*3290*/  IADD3 R10, P2, RZ, -R9, RZ ;  /* 0x80000009ff0a7210 */ /* 0x000fc40007f5e0ff */
[----:B------:R-:W-:Y:S02]  /*32a0*/  ISETP.GE.AND P1, PT, R8, RZ, PT ;  /* 0x000000ff0800720c */ /* 0x000fe40003f26270 */
[----:B------:R-:W-:Y:S01]  /*32b0*/  ISETP.NE.U32.AND P0, PT, R7, RZ, PT ;  /* 0x000000ff0700720c */ /* 0x000fe20003f05070 */
[----:B------:R-:W-:Y:S01]  /*32c0*/  IMAD.X R7, RZ, RZ, ~R19, P2 ;  /* 0x000000ffff077224 */ /* 0x000fe200010e0e13 */
[----:B------:R-:W-:Y:S01]  /*32d0*/  SEL R10, R10, R9, !P1 ;  /* 0x000000090a0a7207 */ /* 0x000fe20004800000 */
[----:B------:R-:W-:Y:S01]  /*32e0*/  IMAD.MOV.U32 R9, RZ, RZ, 0x0 ;  /* 0x00000000ff097424 */ /* 0x000fe200078e00ff */
[----:B------:R-:W-:Y:S02]  /*32f0*/  MOV R8, R4 ;  /* 0x0000000400087202 */ /* 0x000fe40000000f00 */
[----:B------:R-:W-:Y:S02]  /*3300*/  ISETP.NE.AND.EX P0, PT, R6, RZ, PT, P0 ;  /* 0x000000ff0600720c */ /* 0x000fe40003f05300 */
[----:B------:R-:W-:-:S02]  /*3310*/  SEL R7, R7, R19, !P1 ;  /* 0x0000001307077207 */ /* 0x000fc40004800000 */
[----:B------:R-:W-:Y:S02]  /*3320*/  SEL R10, R10, 0xffffffff, P0 ;  /* 0xffffffff0a0a7807 */ /* 0x000fe40000000000 */
[----:B------:R-:W-:Y:S01]  /*3330*/  SEL R7, R7, 0xffffffff, P0 ;  /* 0xffffffff07077807 */ /* 0x000fe20000000000 */
[----:B------:R-:W-:Y:S06]  /*3340*/  RET.REL.NODEC R8 `(_ZN2at6native31max_unpooling2d_backward_kernelIaEEvlPKT_PKllllllPS2_) ;  /* 0xffffffcc082c7950 */ /* 0x000fec0003c3ffff */
        .weak           $__internal_24_$__cuda_sm20_div_u64
        .type           $__internal_24_$__cuda_sm20_div_u64,@function
        .size           $__internal_24_$__cuda_sm20_div_u64,(.L_x_708 - $__internal_24_$__cuda_sm20_div_u64)
$__internal_24_$__cuda_sm20_div_u64:
[----:B------:R-:W-:Y:S01]  /*3350*/  MOV R14, R3 ;  /* 0x00000003000e7202 */ /* 0x000fe20000000f00 */
[----:B------:R-:W-:-:S04]  /*3360*/  IMAD.MOV.U32 R15, RZ, RZ, RZ ;  /* 0x000000ffff0f7224 */ /* 0x000fc800078e00ff */
[----:B------:R-:W0:Y:S08]  /*3370*/  I2F.U64.RP R10, R14 ;  /* 0x0000000e000a7312 */ /* 0x000e300000309000 */
[----:B0-----:R-:W0:Y:S02]  /*3380*/  MUFU.RCP R10, R10 ;  /* 0x0000000a000a7308 */ /* 0x001e240000001000 */
[----:B0-----:R-:W-:-:S06]  /*3390*/  IADD3 R8, R10, 0x1ffffffe, RZ ;  /* 0x1ffffffe0a087810 */ /* 0x001fcc0007ffe0ff */
[----:B------:R-:W0:Y:S02]  /*33a0*/  F2I.U64.TRUNC R8, R8 ;  /* 0x0000000800087311 */ /* 0x000e24000020d800 */
[----:B0-----:R-:W-:-:S04]  /*33b0*/  IMAD.WIDE.U32 R12, R8, R3, RZ ;  /* 0x00000003080c7225 */ /* 0x001fc800078e00ff */
[----:B------:R-:W-:Y:S01]  /*33c0*/  IMAD R13, R9, R3, R13 ;  /* 0x00000003090d7224 */ /* 0x000fe200078e020d */
[----:B------:R-:W-:-:S05]  /*33d0*/  IADD3 R17, P0, RZ, -R12, RZ ;  /* 0x8000000cff117210 */ /* 0x000fca0007f1e0ff */
[----:B------:R-:W-:-:S04]  /*33e0*/  IMAD.HI.U32 R12, R8, R17, RZ ;  /* 0x00000011080c7227 */ /* 0x000fc800078e00ff */
[----:B------:R-:W-:Y:S01]  /*33f0*/  IMAD.X R19, RZ, RZ, ~R13, P0 ;  /* 0x000000ffff137224 */ /* 0x000fe200000e0e0d */
[----:B------:R-:W-:-:S03]  /*3400*/  MOV R13, R8 ;  /* 0x00000008000d7202 */ /* 0x000fc60000000f00 */
        /* <DEDUP_REMOVED lines=9> */
[----:B------:R-:W-:Y:S01]  /*34a0*/  IMAD R8, R15, R3, R9 ;  /* 0x000000030f087224 */ /* 0x000fe200078e0209 */
[----:B------:R-:W-:-:S03]  /*34b0*/  HFMA2.MMA R9, -RZ, RZ, 0, 0 ;  /* 0x00000000ff097435 */ /* 0x000fc600000001ff */
        /* <DEDUP_REMOVED lines=15> */
[----:B------:R-:W-:-:S05]  /*35b0*/  IMAD.X R8, RZ, RZ, R15, P0 ;  /* 0x000000ffff087224 */ /* 0x000fca00000e060f */
[----:B------:R-:W-:Y:S01]  /*35c0*/  IADD3.X R12, RZ, R8, RZ, P1, !PT ;  /* 0x00000008ff0c7210 */ /* 0x000fe20000ffe4ff */
[----:B------:R-:W-:-:S04]  /*35d0*/  IMAD.WIDE.U32 R8, R10, R3, RZ ;  /* 0x000000030a087225 */ /* 0x000fc800078e00ff */
[----:B------:R-:W-:Y:S01]  /*35e0*/  IMAD R14, R12, R3, R9 ;  /* 0x000000030c0e7224 */ /* 0x000fe200078e0209 */
[----:B------:R-:W-:-:S04]  /*35f0*/  IADD3 R16, P0, -R8, R4, RZ ;  /* 0x0000000408107210 */ /* 0x000fc80007f1e1ff */
[----:B------:R-:W-:Y:S01]  /*3600*/  IADD3 R4, P1, -R3, R16, RZ ;  /* 0x0000001003047210 */ /* 0x000fe20007f3e1ff */
[----:B------:R-:W-:Y:S01]  /*3610*/  IMAD.X R13, R7, 0x1, ~R14, P0 ;  /* 0x00000001070d7824 */ /* 0x000fe200000e0e0e */
[----:B------:R-:W-:Y:S02]  /*3620*/  ISETP.GE.U32.AND P0, PT, R16, R3, PT ;  /* 0x000000031000720c */ /* 0x000fe40003f06070 */
[----:B------:R-:W-:Y:S02]  /*3630*/  IADD3 R7, P2, R10, 0x1, RZ ;  /* 0x000000010a077810 */ /* 0x000fe40007f5e0ff */
[C---:B------:R-:W-:Y:S02]  /*3640*/  ISETP.GE.U32.AND.EX P0, PT, R13.reuse, RZ, PT, P0 ;  /* 0x000000ff0d00720c */ /* 0x040fe40003f06100 */
[----:B------:R-:W-:Y:S02]  /*3650*/  IADD3.X R8, R13, -0x1, RZ, P1, !PT ;  /* 0xffffffff0d087810 */ /* 0x000fe40000ffe4ff */
[----:B------:R-:W-:-:S02]  /*3660*/  IADD3.X R9, RZ, R12, RZ, P2, !PT ;  /* 0x0000000cff097210 */ /* 0x000fc400017fe4ff */
[----:B------:R-:W-:Y:S02]  /*3670*/  SEL R4, R4, R16, P0 ;  /* 0x0000001004047207 */ /* 0x000fe40000000000 */
[----:B------:R-:W-:Y:S02]  /*3680*/  SEL R7, R7, R10, P0 ;  /* 0x0000000a07077207 */ /* 0x000fe40000000000 */
[----:B------:R-:W-:Y:S02]  /*3690*/  SEL R8, R8, R13, P0 ;  /* 0x0000000d08087207 */ /* 0x000fe40000000000 */
[----:B------:R-:W-:Y:S02]  /*36a0*/  SEL R12, R9, R12, P0 ;  /* 0x0000000c090c7207 */ /* 0x000fe40000000000 */
[----:B------:R-:W-:Y:S02]  /*36b0*/  ISETP.GE.U32.AND P0, PT, R4, R3, PT ;  /* 0x000000030400720c */ /* 0x000fe40003f06070 */
[----:B------:R-:W-:-:S02]  /*36c0*/  IADD3 R26, P2, R7, 0x1, RZ ;  /* 0x00000001071a7810 */ /* 0x000fc40007f5e0ff */
[----:B------:R-:W-:Y:S02]  /*36d0*/  ISETP.GE.U32.AND.EX P0, PT, R8, RZ, PT, P0 ;  /* 0x000000ff0800720c */ /* 0x000fe40003f06100 */
[----:B------:R-:W-:Y:S01]  /*36e0*/  ISETP.NE.U32.AND P1, PT, R3, RZ, PT ;  /* 0x000000ff0300720c */ /* 0x000fe20003f25070 */
[----:B------:R-:W-:Y:S01]  /*36f0*/  IMAD.X R27, RZ, RZ, R12, P2 ;  /* 0x000000ffff1b7224 */ /* 0x000fe200010e060c */
[----:B------:R-:W-:Y:S02]  /*3700*/  SEL R26, R26, R7, P0 ;  /* 0x000000071a1a7207 */ /* 0x000fe40000000000 */
[----:B------:R-:W-:Y:S02]  /*3710*/  MOV R7, 0x0 ;  /* 0x0000000000077802 */ /* 0x000fe40000000f00 */
[----:B------:R-:W-:Y:S02]  /*3720*/  ISETP.NE.AND.EX P1, PT, RZ, RZ, PT, P1 ;  /* 0x000000ffff00720c */ /* 0x000fe40003f25310 */
[----:B------:R-:W-:-:S02]  /*3730*/  SEL R27, R27, R12, P0 ;  /* 0x0000000c1b1b7207 */ /* 0x000fc40000000000 */
[----:B------:R-:W-:Y:S02]  /*3740*/  SEL R26, R26, 0xffffffff, P1 ;  /* 0xffffffff1a1a7807 */ /* 0x000fe40000800000 */
[----:B------:R-:W-:Y:S01]  /*3750*/  SEL R27, R27, 0xffffffff, P1 ;  /* 0xffffffff1b1b7807 */ /* 0x000fe20000800000 */
[----:B------:R-:W-:Y:S06]  /*3760*/  RET.REL.NODEC R6 `(_ZN2at6native31max_unpooling2d_backward_kernelIaEEvlPKT_PKllllllPS2_) ;  /* 0xffffffc806247950 */ /* 0x000fec0003c3ffff */
.L_x_458:
        /* <DEDUP_REMOVED lines=9> */
.L_x_708:


//--------------------- .text._ZN2at6native31max_unpooling2d_backward_kernelIhEEvlPKT_PKllllllPS2_ --------------------------
	.section	.text._ZN2at6native31max_unpooling2d_backward_kernelIhEEvlPKT_PKllllllPS2_,"ax",@progbits
	.align	128
        .global         _ZN2at6native31max_unpooling2d_backward_kernelIhEEvlPKT_PKllllllPS2_
        .type           _ZN2at6native31max_unpooling2d_backward_kernelIhEEvlPKT_PKllllllPS2_,@function
        .size           _ZN2at6native31max_unpooling2d_backward_kernelIhEEvlPKT_PKllllllPS2_,(.L_x_710 - _ZN2at6native31max_unpooling2d_backward_kernelIhEEvlPKT_PKllllllPS2_)
        .other          _ZN2at6native31max_unpooling2d_backward_kernelIhEEvlPKT_PKllllllPS2_,@"STO_CUDA_ENTRY STV_DEFAULT"
_ZN2at6native31max_unpooling2d_backward_kernelIhEEvlPKT_PKllllllPS2_:
.text._ZN2at6native31max_unpooling2d_backward_kernelIhEEvlPKT_PKllllllPS2_:
        /* <DEDUP_REMOVED lines=24> */
[----:B------:R-:W-:Y:S05]  /*0180*/  CALL.REL.NOINC `($__internal_26_$__cuda_sm20_div_u64) ;  /* 0x0000003000707944 */ /* 0x000fea0003c00000 */
[----:B------:R-:W-:Y:S05]  /*0190*/  BRA `(.L_x_461) ;  /* 0x00000000004c7947 */ /* 0x000fea0003800000 */
.L_x_460:
        /* <DEDUP_REMOVED lines=19> */
.L_x_461:
[----:B------:R-:W-:Y:S05]  /*02d0*/  BSYNC B0 ;  /* 0x0000000000007941 */ /* 0x000fea0003800000 */
.L_x_459:
        /* <DEDUP_REMOVED lines=24> */
.L_x_473:
        /* <DEDUP_REMOVED lines=11> */
[----:B------:R-:W-:Y:S05]  /*0510*/  CALL.REL.NOINC `($__internal_25_$__cuda_sm20_div_s64) ;  /* 0x00000028003c7944 */ /* 0x000fea0003c00000 */
[----:B------:R-:W-:Y:S01]  /*0520*/  MOV R6, R10 ;  /* 0x0000000a00067202 */ /* 0x000fe20000000f00 */
[----:B------:R-:W-:Y:S06]  /*0530*/  BRA `(.L_x_466) ;  /* 0x00000000004c7947 */ /* 0x000fec0003800000 */
.L_x_465:
        /* <DEDUP_REMOVED lines=19> */
.L_x_466:
[----:B------:R-:W-:Y:S05]  /*0670*/  BSYNC B1 ;  /* 0x0000000000017941 */ /* 0x000fea0003800000 */
.L_x_464:
        /* <DEDUP_REMOVED lines=10> */
[----:B------:R-:W-:Y:S05]  /*0720*/  CALL.REL.NOINC `($__internal_25_$__cuda_sm20_div_s64) ;  /* 0x0000002400b87944 */ /* 0x000fea0003c00000 */
[----:B------:R-:W-:Y:S02]  /*0730*/  IMAD.MOV.U32 R24, RZ, RZ, R10 ;  /* 0x000000ffff187224 */ /* 0x000fe400078e000a */
[----:B------:R-:W-:Y:S01]  /*0740*/  IMAD.MOV.U32 R25, RZ, RZ, R7 ;  /* 0x000000ffff197224 */ /* 0x000fe200078e0007 */
[----:B------:R-:W-:Y:S06]  /*0750*/  BRA `(.L_x_469) ;  /* 0x00000000004c7947 */ /* 0x000fec0003800000 */
.L_x_468:
        /* <DEDUP_REMOVED lines=19> */
.L_x_469:
[----:B------:R-:W-:Y:S05]  /*0890*/  BSYNC B1 ;  /* 0x0000000000017941 */ /* 0x000fea0003800000 */
.L_x_467:
        /* <DEDUP_REMOVED lines=10> */
[----:B------:R-:W-:Y:S05]  /*0940*/  CALL.REL.NOINC `($__internal_25_$__cuda_sm20_div_s64) ;  /* 0x0000002400307944 */ /* 0x000fea0003c00000 */
[----:B------:R-:W-:Y:S01]  /*0950*/  IADD3 R6, -R10, RZ, RZ ;  /* 0x000000ff0a067210 */ /* 0x000fe20007ffe1ff */
[----:B------:R-:W-:-:S04]  /*0960*/  IMAD.U32 R9, RZ, RZ, UR29 ;  /* 0x0000001dff097e24 */ /* 0x000fc8000f8e00ff */
[----:B------:R-:W-:Y:S01]  /*0970*/  IMAD R6, R6, R9, R24 ;  /* 0x0000000906067224 */ /* 0x000fe200078e0218 */
[----:B------:R-:W-:Y:S06]  /*0980*/  BRA `(.L_x_472) ;  /* 0x0000000000547947 */ /* 0x000fec0003800000 */
.L_x_471:
        /* <DEDUP_REMOVED lines=21> */
.L_x_472:
[----:B------:R-:W-:Y:S05]  /*0ae0*/  BSYNC B1 ;  /* 0x0000000000017941 */ /* 0x000fea0003800000 */
.L_x_470:
        /* <DEDUP_REMOVED lines=31> */
.L_x_463:
[----:B------:R-:W-:Y:S05]  /*0ce0*/  BSYNC B0 ;  /* 0x0000000000007941 */ /* 0x000fea0003800000 */
.L_x_462:
        /* <DEDUP_REMOVED lines=13> */
.L_x_511:
        /* <DEDUP_REMOVED lines=11> */
[----:B0-----:R-:W-:Y:S05]  /*0e70*/  CALL.REL.NOINC `($__internal_25_$__cuda_sm20_div_s64) ;  /* 0x0000001c00e47944 */ /* 0x001fea0003c00000 */
[----:B------:R-:W-:Y:S01]  /*0e80*/  IMAD.MOV.U32 R6, RZ, RZ, R10 ;  /* 0x000000ffff067224 */ /* 0x000fe200078e000a */
[----:B------:R-:W-:Y:S06]  /*0e90*/  BRA `(.L_x_477) ;  /* 0x00000000004c7947 */ /* 0x000fec0003800000 */
.L_x_476:
        /* <DEDUP_REMOVED lines=19> */
.L_x_477:
[----:B------:R-:W-:Y:S05]  /*0fd0*/  BSYNC B1 ;  /* 0x0000000000017941 */ /* 0x000fea0003800000 */
.L_x_475:
        /* <DEDUP_REMOVED lines=10> */
[----:B------:R-:W-:Y:S05]  /*1080*/  CALL.REL.NOINC `($__internal_25_$__cuda_sm20_div_s64) ;  /* 0x0000001c00607944 */ /* 0x000fea0003c00000 */
[----:B------:R-:W-:Y:S01]  /*1090*/  IMAD.MOV.U32 R12, RZ, RZ, R10 ;  /* 0x000000ffff0c7224 */ /* 0x000fe200078e000a */
[----:B------:R-:W-:Y:S01]  /*10a0*/  MOV R13, R7 ;  /* 0x00000007000d7202 */ /* 0x000fe20000000f00 */
[----:B------:R-:W-:Y:S06]  /*10b0*/  BRA `(.L_x_480) ;  /* 0x00000000004c7947 */ /* 0x000fec0003800000 */
.L_x_479:
        /* <DEDUP_REMOVED lines=19> */
.L_x_480:
[----:B------:R-:W-:Y:S05]  /*11f0*/  BSYNC B1 ;  /* 0x0000000000017941 */ /* 0x000fea0003800000 */
.L_x_478:
        /* <DEDUP_REMOVED lines=10> */
[----:B------:R-:W-:Y:S05]  /*12a0*/  CALL.REL.NOINC `($__internal_25_$__cuda_sm20_div_s64) ;  /* 0x0000001800d87944 */ /* 0x000fea0003c00000 */
[----:B------:R-:W-:Y:S02]  /*12b0*/  IMAD.MOV R24, RZ, RZ, -R10 ;  /* 0x000000ffff187224 */ /* 0x000fe400078e0a0a */
[----:B------:R-:W-:-:S04]  /*12c0*/  IMAD.U32 R7, RZ, RZ, UR30 ;  /* 0x0000001eff077e24 */ /* 0x000fc8000f8e00ff */
[----:B------:R-:W-:Y:S01]  /*12d0*/  IMAD R24, R24, R7, R12 ;  /* 0x0000000718187224 */ /* 0x000fe200078e020c */
[----:B------:R-:W-:Y:S06]  /*12e0*/  BRA `(.L_x_483) ;  /* 0x0000000000547947 */ /* 0x000fec0003800000 */
.L_x_482:
        /* <DEDUP_REMOVED lines=21> */
.L_x_483:
[----:B------:R-:W-:Y:S05]  /*1440*/  BSYNC B1 ;  /* 0x0000000000017941 */ /* 0x000fea0003800000 */
.L_x_481:
        /* <DEDUP_REMOVED lines=33> */
[----:B------:R-:W-:Y:S05]  /*1660*/  CALL.REL.NOINC `($__internal_25_$__cuda_sm20_div_s64) ;  /* 0x0000001400e87944 */ /* 0x000fea0003c00000 */
[----:B------:R-:W-:Y:S01]  /*1670*/  IMAD.MOV.U32 R6, RZ, RZ, R10 ;  /* 0x000000ffff067224 */ /* 0x000fe200078e000a */
[----:B------:R-:W-:Y:S06]  /*1680*/  BRA `(.L_x_486) ;  /* 0x00000000004c7947 */ /* 0x000fec0003800000 */
.L_x_485:
        /* <DEDUP_REMOVED lines=19> */
.L_x_486:
[----:B------:R-:W-:Y:S05]  /*17c0*/  BSYNC B1 ;  /* 0x0000000000017941 */ /* 0x000fea0003800000 */
.L_x_484:
        /* <DEDUP_REMOVED lines=14> */
.L_x_488:
        /* <DEDUP_REMOVED lines=19> */
.L_x_489:
[----:B------:R-:W-:Y:S05]  /*19e0*/  BSYNC B1 ;  /* 0x0000000000017941 */ /* 0x000fea0003800000 */
.L_x_487:
        /* <DEDUP_REMOVED lines=15> */
.L_x_491:
        /* <DEDUP_REMOVED lines=21> */
.L_x_492:
[----:B------:R-:W-:Y:S05]  /*1c30*/  BSYNC B1 ;  /* 0x0000000000017941 */ /* 0x000fea0003800000 */
.L_x_490:
        /* <DEDUP_REMOVED lines=34> */
[----:B------:R-:W-:Y:S05]  /*1e60*/  CALL.REL.NOINC `($__internal_25_$__cuda_sm20_div_s64) ;  /* 0x0000000c00e87944 */ /* 0x000fea0003c00000 */
[----:B------:R-:W-:Y:S01]  /*1e70*/  MOV R6, R10 ;  /* 0x0000000a00067202 */ /* 0x000fe20000000f00 */
[----:B------:R-:W-:Y:S06]  /*1e80*/  BRA `(.L_x_495) ;  /* 0x00000000004c7947 */ /* 0x000fec0003800000 */
.L_x_494:
        /* <DEDUP_REMOVED lines=19> */
.L_x_495:
[----:B------:R-:W-:Y:S05]  /*1fc0*/  BSYNC B1 ;  /* 0x0000000000017941 */ /* 0x000fea0003800000 */
.L_x_493:
        /* <DEDUP_REMOVED lines=14> */
.L_x_497:
        /* <DEDUP_REMOVED lines=19> */
.L_x_498:
[----:B------:R-:W-:Y:S05]  /*21e0*/  BSYNC B1 ;  /* 0x0000000000017941 */ /* 0x000fea0003800000 */
.L_x_496:
        /* <DEDUP_REMOVED lines=15> */
.L_x_500:
        /* <DEDUP_REMOVED lines=21> */
.L_x_501:
[----:B------:R-:W-:Y:S05]  /*2430*/  BSYNC B1 ;  /* 0x0000000000017941 */ /* 0x000fea0003800000 */
.L_x_499:
        /* <DEDUP_REMOVED lines=36> */
.L_x_503:
        /* <DEDUP_REMOVED lines=19> */
.L_x_504:
[----:B------:R-:W-:Y:S05]  /*27b0*/  BSYNC B1 ;  /* 0x0000000000017941 */ /* 0x000fea0003800000 */
.L_x_502:
        /* <DEDUP_REMOVED lines=14> */
.L_x_506:
        /* <DEDUP_REMOVED lines=19> */
.L_x_507:
[----:B------:R-:W-:Y:S05]  /*29d0*/  BSYNC B1 ;  /* 0x0000000000017941 */ /* 0x000fea0003800000 */
.L_x_505:
        /* <DEDUP_REMOVED lines=15> */
.L_x_509:
        /* <DEDUP_REMOVED lines=21> */
.L_x_510:
[----:B------:R-:W-:Y:S05]  /*2c20*/  BSYNC B1 ;  /* 0x0000000000017941 */ /* 0x000fea0003800000 */
.L_x_508:
        /* <DEDUP_REMOVED lines=29> */
.L_x_474:
[----:B------:R-:W-:Y:S05]  /*2e00*/  EXIT ;  /* 0x000000000000794d */ /* 0x000fea0003800000 */
        .weak           $__internal_25_$__cuda_sm20_div_s64
        .type           $__internal_25_$__cuda_sm20_div_s64,@function
        .size           $__internal_25_$__cuda_sm20_div_s64,($__internal_26_$__cuda_sm20_div_u64 - $__internal_25_$__cuda_sm20_div_s64)
$__internal_25_$__cuda_sm20_div_s64:
        /* <DEDUP_REMOVED lines=83> */
[----:B------:R-:W-:Y:S06]  /*3340*/  RET.REL.NODEC R8 `(_ZN2at6native31max_unpooling2d_backward_kernelIhEEvlPKT_PKllllllPS2_) ;  /* 0xffffffcc082c7950 */ /* 0x000fec0003c3ffff */
        .weak           $__internal_26_$__cuda_sm20_div_u64
        .type           $__internal_26_$__cuda_sm20_div_u64,@function
        .size           $__internal_26_$__cuda_sm20_div_u64,(.L_x_710 - $__internal_26_$__cuda_sm20_div_u64)
$__internal_26_$__cuda_sm20_div_u64:
        /* <DEDUP_REMOVED lines=65> */
[----:B------:R-:W-:Y:S06]  /*3760*/  RET.REL.NODEC R6 `(_ZN2at6native31max_unpooling2d_backward_kernelIhEEvlPKT_PKllllllPS2_) ;  /* 0xffffffc806247950 */ /* 0x000fec0003c3ffff */
.L_x_512:
        /* <DEDUP_REMOVED lines=9> */
.L_x_710:


//--------------------- .text._ZN2at6native30max_unpooling3d_forward_kernelIN3c108BFloat16EEEvNS_27GenericPackedTensorAccessorIKT_Lm4ENS_16DefaultPtrTraitsElEENS4_IKlLm4ES7_lEEPS5_llll --------------------------
	.section	.text._ZN2at6native30max_unpooling3d_forward_kernelIN3c108BFloat16EEEvNS_27GenericPackedTensorAccessorIKT_Lm4ENS_16DefaultPtrTraitsElEENS4_IKlLm4ES7_lEEPS5_llll,"ax",@progbits
	.align	128
        .global         _ZN2at6native30max_unpooling3d_forward_kernelIN3c108BFloat16EEEvNS_27GenericPackedTensorAccessorIKT_Lm4ENS_16DefaultPtrTraitsElEENS4_IKlLm4ES7_lEEPS5_llll
        .type           _ZN2at6native30max_unpooling3d_forward_kernelIN3c108BFloat16EEEvNS_27GenericPackedTensorAccessorIKT_Lm4ENS_16DefaultPtrTraitsElEENS4_IKlLm4ES7_lEEPS5_llll,@function
        .size           _ZN2at6native30max_unpooling3d_forward_kernelIN3c108BFloat16EEEvNS_27GenericPackedTensorAccessorIKT_Lm4ENS_16DefaultPtrTraitsElEENS4_IKlLm4ES7_lEEPS5_llll,(.L_x_711 - _ZN2at6native30max_unpooling3d_forward_kernelIN3c108BFloat16EEEvNS_27GenericPackedTensorAccessorIKT_Lm4ENS_16DefaultPtrTraitsElEENS4_IKlLm4ES7_lEEPS5_llll)
        .other          _ZN2at6native30max_unpooling3d_forward_kernelIN3c108BFloat16EEEvNS_27GenericPackedTensorAccessorIKT_Lm4ENS_16DefaultPtrTraitsElEENS4_IKlLm4ES7_lEEPS5_llll,@"STO_CUDA_ENTRY STV_DEFAULT"
_ZN2at6native30max_unpooling3d_forward_kernelIN3c108BFloat16EEEvNS_27GenericPackedTensorAccessorIKT_Lm4ENS_16DefaultPtrTraitsElEENS4_IKlLm4ES7_lEEPS5_llll:
.text._ZN2at6native30max_unpooling3d_forward_kernelIN3c108BFloat16EEEvNS_27GenericPackedTensorAccessorIKT_Lm4ENS_16DefaultPtrTraitsElEENS4_IKlLm4ES7_lEEPS5_llll:
[----:B------:R-:W0:Y:S08]  /*0000*/  LDC R1, c[0x0][0x28] ;  /* 0x00000a00ff017b82 */ /* 0x000e300000000800 */
[----:B------:R-:W1:Y:S01]  /*0010*/  S2UR UR4, SR_CTAID.Z ;  /* 0x00000000000479c3 */ /* 0x000e620000002700 */
[----:B------:R-:W2:Y:S01]  /*0020*/  S2R R0, SR_CTAID.Y ;  /* 0x0000000000007919 */ /* 0x000ea20000002600 */
[----:B------:R-:W-:Y:S01]  /*0030*/  ULDC.64 UR6, c[0x0][0x2c0] ;  /* 0x0000b00000067ab9 */ /* 0x000fe20000000a00 */
[----:B------:R-:W-:Y:S01]  /*0040*/  IMAD.MOV.U32 R3, RZ, RZ, RZ ;  /* 0x000000ffff037224 */ /* 0x000fe200078e00ff */
[----:B------:R-:W2:Y:S04]  /*0050*/  S2R R7, SR_TID.Y ;  /* 0x0000000000077919 */ /* 0x000ea80000002200 */
[----:B------:R-:W3:Y:S01]  /*0060*/  S2UR UR8, SR_CTAID.X ;  /* 0x00000000000879c3 */ /* 0x000ee20000002500 */
[----:B------:R-:W3:Y:S07]  /*0070*/  S2R R2, SR_TID.X ;  /* 0x0000000000027919 */ /* 0x000eee0000002100 */
[----:B------:R-:W3:Y:S01]  /*0080*/  LDC R5, c[0x0][RZ] ;  /* 0x00000000ff057b82 */ /* 0x000ee20000000800 */
[----:B-1----:R-:W-:-:S03]  /*0090*/  UIADD3 UR6, UP0, UR4, UR6, URZ ;  /* 0x0000000604067290 */ /* 0x002fc6000ff1e03f */
[----:B------:R-:W-:Y:S01]  /*00a0*/  ULDC UR4, c[0x0][0x224] ;  /* 0x0000890000047ab9 */ /* 0x000fe20000000800 */
[----:B------:R-:W-:-:S04]  /*00b0*/  UIADD3.X UR5, URZ, UR7, URZ, UP0, !UPT ;  /* 0x000000073f057290 */ /* 0x000fc800087fe43f */
[----:B------:R-:W-:-:S06]  /*00c0*/  ULOP3.LUT UR4, UR5, UR4, URZ, 0xfc, !UPT ;  /* 0x0000000405047292 */ /* 0x000fcc000f8efc3f */
[----:B------:R-:W-:Y:S01]  /*00d0*/  ISETP.NE.U32.AND P0, PT, RZ, UR4, PT ;  /* 0x00000004ff007c0c */ /* 0x000fe2000bf05070 */
[----:B------:R-:W-:Y:S01]  /*00e0*/  ULDC UR4, c[0x0][0x4] ;  /* 0x0000010000047ab9 */ /* 0x000fe20000000800 */
[----:B---3--:R-:W-:-:S04]  /*00f0*/  IMAD.WIDE.U32 R2, R5, UR8, R2 ;  /* 0x0000000805027c25 */ /* 0x008fc8000f8e0002 */
[----:B--2---:R-:W-:-:S07]  /*0100*/  IMAD R0, R0, UR4, R7 ;  /* 0x0000000400007c24 */ /* 0x004fce000f8e0207 */
[----:B0-----:R-:W-:Y:S05]  /*0110*/  @!P0 BRA `(.L_x_513) ;  /* 0x00000000002c8947 */ /* 0x001fea0003800000 */
[----:B------:R-:W-:-:S07]  /*0120*/  MOV R8, 0x140 ;  /* 0x0000014000087802 */ /* 0x000fce0000000f00 */
[----:B------:R-:W-:Y:S05]  /*0130*/  CALL.REL.NOINC `($__internal_27_$__cuda_sm20_div_s64) ;  /* 0x0000000800007944 */ /* 0x000fea0003c00000 */
[----:B------:R-:W0:Y:S01]  /*0140*/  LDC.64 R8, c[0x0][0x220] ;  /* 0x00008800ff087b82 */ /* 0x000e220000000a00 */
[----:B------:R-:W-:Y:S01]  /*0150*/  IADD3 R7, P0, RZ, -R18, RZ ;  /* 0x80000012ff077210 */ /* 0x000fe20007f1e0ff */
[----:B------:R-:W-:-:S04]  /*0160*/  UMOV UR4, UR6 ;  /* 0x0000000600047c82 */ /* 0x000fc80008000000 */
[----:B------:R-:W-:-:S04]  /*0170*/  IMAD.X R5, RZ, RZ, ~R19, P0 ;  /* 0x000000ffff057224 */ /* 0x000fc800000e0e13 */
[-C--:B0-----:R-:W-:Y:S02]  /*0180*/  IMAD R6, R5, R8.reuse, RZ ;  /* 0x0000000805067224 */ /* 0x081fe400078e02ff */
[----:B------:R-:W-:-:S04]  /*0190*/  IMAD.WIDE.U32 R4, R7, R8, UR4 ;  /* 0x0000000407047e25 */ /* 0x000fc8000f8e0008 */
[----:B------:R-:W-:-:S05]  /*01a0*/  IMAD R7, R7, R9, R6 ;  /* 0x0000000907077224 */ /* 0x000fca00078e0206 */
[----:B------:R-:W-:Y:S01]  /*01b0*/  IADD3 R5, R5, R7, RZ ;  /* 0x0000000705057210 */ /* 0x000fe20007ffe0ff */
[----:B------:R-:W-:Y:S06]  /*01c0*/  BRA `(.L_x_514) ;  /* 0x00000000005c7947 */ /* 0x000fec0003800000 */
.L_x_513:
[----:B------:R-:W0:Y:S01]  /*01d0*/  LDC R8, c[0x0][0x220] ;  /* 0x00008800ff087b82 */ /* 0x000e220000000800 */
[----:B------:R-:W-:Y:S01]  /*01e0*/  HFMA2.MMA R19, -RZ, RZ, 0, 0 ;  /* 0x00000000ff137435 */ /* 0x000fe200000001ff */
[----:B0-----:R-:W0:Y:S01]  /*01f0*/  I2F.U32.RP R6, R8 ;  /* 0x0000000800067306 */ /* 0x001e220000209000 */
[----:B------:R-:W-:-:S07]  /*0200*/  ISETP.NE.U32.AND P2, PT, R8, RZ, PT ;  /* 0x000000ff0800720c */ /* 0x000fce0003f45070 */
[----:B0-----:R-:W0:Y:S02]  /*0210*/  MUFU.RCP R6, R6 ;  /* 0x0000000600067308 */ /* 0x001e240000001000 */
[----:B0-----:R-:W-:-:S06]  /*0220*/  VIADD R4, R6, 0xffffffe ;  /* 0x0ffffffe06047836 */ /* 0x001fcc0000000000 */
[----:B------:R0:W1:Y:S02]  /*0230*/  F2I.FTZ.U32.TRUNC.NTZ R5, R4 ;  /* 0x0000000400057305 */ /* 0x000064000021f000 */
[----:B0-----:R-:W-:Y:S01]  /*0240*/  IMAD.MOV.U32 R4, RZ, RZ, RZ ;  /* 0x000000ffff047224 */ /* 0x001fe200078e00ff */
[----:B-1----:R-:W-:-:S05]  /*0250*/  IADD3 R7, RZ, -R5, RZ ;  /* 0x80000005ff077210 */ /* 0x002fca0007ffe0ff */
[----:B------:R-:W-:-:S04]  /*0260*/  IMAD R7, R7, R8, RZ ;  /* 0x0000000807077224 */ /* 0x000fc800078e02ff */
[----:B------:R-:W-:-:S06]  /*0270*/  IMAD.HI.U32 R5, R5, R7, R4 ;  /* 0x0000000705057227 */ /* 0x000fcc00078e0004 */
[----:B------:R-:W-:-:S05]  /*0280*/  IMAD.HI.U32 R18, R5, UR6, RZ ;  /* 0x0000000605127c27 */ /* 0x000fca000f8e00ff */
[----:B------:R-:W-:-:S05]  /*0290*/  IADD3 R5, -R18, RZ, RZ ;  /* 0x000000ff12057210 */ /* 0x000fca0007ffe1ff */
[----:B------:R-:W-:-:S05]  /*02a0*/  IMAD R5, R8, R5, UR6 ;  /* 0x0000000608057e24 */ /* 0x000fca000f8e0205 */
[----:B------:R-:W-:-:S13]  /*02b0*/  ISETP.GE.U32.AND P0, PT, R5, R8, PT ;  /* 0x000000080500720c */ /* 0x000fda0003f06070 */
[----:B------:R-:W-:Y:S01]  /*02c0*/  @P0 IMAD.IADD R5, R5, 0x1, -R8 ;  /* 0x0000000105050824 */ /* 0x000fe200078e0a08 */
[----:B------:R-:W-:-:S04]  /*02d0*/  @P0 IADD3 R18, R18, 0x1, RZ ;  /* 0x0000000112120810 */ /* 0x000fc80007ffe0ff */
[----:B------:R-:W-:Y:S01]  /*02e0*/  ISETP.GE.U32.AND P1, PT, R5, R8, PT ;  /* 0x000000080500720c */ /* 0x000fe20003f26070 */
[----:B------:R-:W-:-:S12]  /*02f0*/  IMAD.MOV.U32 R5, RZ, RZ, RZ ;  /* 0x000000ffff057224 */ /* 0x000fd800078e00ff */
[----:B------:R-:W-:Y:S01]  /*0300*/  @P1 VIADD R18, R18, 0x1 ;  /* 0x0000000112121836 */ /* 0x000fe20000000000 */
[----:B------:R-:W-:-:S04]  /*0310*/  @!P2 LOP3.LUT R18, RZ, R8, RZ, 0x33, !PT ;  /* 0x00000008ff12a212 */ /* 0x000fc800078e33ff */
[----:B------:R-:W-:-:S05]  /*0320*/  IADD3 R4, -R18, RZ, RZ ;  /* 0x000000ff12047210 */ /* 0x000fca0007ffe1ff */
[----:B------:R-:W-:-:S07]  /*0330*/  IMAD R4, R8, R4, UR6 ;  /* 0x0000000608047e24 */ /* 0x000fce000f8e0204 */
.L_x_514:
[----:B------:R-:W-:Y:S01]  /*0340*/  ULDC.64 UR4, c[0x0][0x230] ;  /* 0x00008c0000047ab9 */ /* 0x000fe20000000a00 */
[----:B------:R-:W-:Y:S01]  /*0350*/  ULDC.64 UR8, c[0x0][0x2b0] ;  /* 0x0000ac0000087ab9 */ /* 0x000fe20000000a00 */
[----:B------:R-:W-:Y:S01]  /*0360*/  ISETP.GE.U32.AND P0, PT, R2, UR4, PT ;  /* 0x0000000402007c0c */ /* 0x000fe2000bf06070 */
[----:B------:R-:W-:Y:S01]  /*0370*/  ULDC.64 UR10, c[0x0][0x2a8] ;  /* 0x0000aa00000a7ab9 */ /* 0x000fe20000000a00 */
[----:B------:R-:W-:Y:S01]  /*0380*/  ULDC.64 UR12, c[0x0][0x228] ;  /* 0x00008a00000c7ab9 */ /* 0x000fe20000000a00 */
[----:B------:R-:W-:Y:S01]  /*0390*/  UIMAD UR6, UR9, UR10, URZ ;  /* 0x0000000a090672a4 */ /* 0x000fe2000f8e023f */
[----:B------:R-:W-:Y:S01]  /*03a0*/  ISETP.GE.AND.EX P0, PT, R3, UR5, PT, P0 ;  /* 0x0000000503007c0c */ /* 0x000fe2000bf06300 */
[----:B------:R-:W-:Y:S01]  /*03b0*/  UIMAD.WIDE.U32 UR4, UR8, UR10, URZ ;  /* 0x0000000a080472a5 */ /* 0x000fe2000f8e003f */
[----:B------:R-:W-:Y:S01]  /*03c0*/  ISETP.GE.U32.AND P1, PT, R0, UR12, PT ;  /* 0x0000000c00007c0c */ /* 0x000fe2000bf26070 */
[----:B------:R-:W-:-:S03]  /*03d0*/  UIMAD UR6, UR8, UR11, UR6 ;  /* 0x0000000b080672a4 */ /* 0x000fc6000f8e0206 */
[----:B------:R-:W-:Y:S01]  /*03e0*/  ISETP.GE.OR.EX P0, PT, RZ, UR13, P0, P1 ;  /* 0x0000000dff007c0c */ /* 0x000fe20008706710 */
[----:B------:R-:W-:-:S03]  /*03f0*/  UIADD3 UR5, UR5, UR6, URZ ;  /* 0x0000000605057290 */ /* 0x000fc6000fffe03f */
[----:B------:R-:W-:Y:S02]  /*0400*/  ULDC.64 UR6, c[0x0][0x2b8] ;  /* 0x0000ae0000067ab9 */ /* 0x000fe40000000a00 */
[----:B------:R-:W-:Y:S02]  /*0410*/  UIMAD UR5, UR5, UR6, URZ ;  /* 0x00000006050572a4 */ /* 0x000fe4000f8e023f */
[----:B------:R-:W-:Y:S02]  /*0420*/  UIMAD.WIDE.U32 UR36, UR4, UR6, URZ ;  /* 0x00000006042472a5 */ /* 0x000fe4000f8e003f */
[----:B------:R-:W-:-:S03]  /*0430*/  UIMAD UR5, UR4, UR7, UR5 ;  /* 0x00000007040572a4 */ /* 0x000fc6000f8e0205 */
[----:B------:R-:W-:Y:S09]  /*0440*/  @P0 EXIT ;  /* 0x000000000000094d */ /* 0x000ff20003800000 */
[----:B------:R-:W-:Y:S01]  /*0450*/  ULDC.64 UR6, c[0x0][0x290] ;  /* 0x0000a40000067ab9 */ /* 0x000fe20000000a00 */
[----:B------:R-:W-:Y:S01]  /*0460*/  ULDC.64 UR8, c[0x0][0x298] ;  /* 0x0000a60000087ab9 */ /* 0x000fe20000000a00 */
[----:B------:R-:W-:Y:S01]  /*0470*/  IMAD.WIDE.U32 R6, R0, UR6, RZ ;  /* 0x0000000600067c25 */ /* 0x000fe2000f8e00ff */
[----:B------:R-:W-:-:S03]  /*0480*/  ULDC.64 UR38, c[0x0][0x208] ;  /* 0x0000820000267ab9 */ /* 0x000fc60000000a00 */
[----:B------:R-:W-:Y:S02]  /*0490*/  IMAD R9, R3, UR8, RZ ;  /* 0x0000000803097c24 */ /* 0x000fe4000f8e02ff */
[----:B------:R-:W-:Y:S01]  /*04a0*/  IMAD R7, R0, UR7, R7 ;  /* 0x0000000700077c24 */ /* 0x000fe2000f8e0207 */
[----:B------:R-:W-:Y:S01]  /*04b0*/  ULDC.64 UR6, c[0x0][0x248] ;  /* 0x0000920000067ab9 */ /* 0x000fe20000000a00 */
[C---:B------:R-:W-:Y:S02]  /*04c0*/  IMAD R11, R2.reuse, UR9, R9 ;  /* 0x00000009020b7c24 */ /* 0x040fe4000f8e0209 */
[----:B------:R-:W-:Y:S01]  /*04d0*/  IMAD.WIDE.U32 R8, R2, UR8, R6 ;  /* 0x0000000802087c25 */ /* 0x000fe2000f8e0006 */
[----:B------:R-:W-:-:S03]  /*04e0*/  ULDC.64 UR8, c[0x0][0x288] ;  /* 0x0000a20000087ab9 */ /* 0x000fc60000000a00 */
[----:B------:R-:W-:Y:S02]  /*04f0*/  IMAD R13, R5, UR8, RZ ;  /* 0x00000008050d7c24 */ /* 0x000fe4000f8e02ff */
[----:B------:R-:W-:Y:S02]  /*0500*/  IMAD.IADD R9, R9, 0x1, R11 ;  /* 0x0000000109097824 */ /* 0x000fe400078e020b */
[----:B------:R-:W-:-:S04]  /*0510*/  IMAD.WIDE.U32 R6, R0, UR6, RZ ;  /* 0x0000000600067c25 */ /* 0x000fc8000f8e00ff */
[C---:B------:R-:W-:Y:S02]  /*0520*/  IMAD R13, R4.reuse, UR9, R13 ;  /* 0x00000009040d7c24 */ /* 0x040fe4000f8e020d */
[----:B------:R-:W-:Y:S01]  /*0530*/  IMAD.WIDE.U32 R8, R4, UR8, R8 ;  /* 0x0000000804087c25 */ /* 0x000fe2000f8e0008 */
[----:B------:R-:W-:-:S03]  /*0540*/  ULDC.64 UR8, c[0x0][0x280] ;  /* 0x0000a00000087ab9 */ /* 0x000fc60000000a00 */
[----:B------:R-:W-:Y:S01]  /*0550*/  IMAD R7, R0, UR7, R7 ;  /* 0x0000000700077c24 */ /* 0x000fe2000f8e0207 */
[----:B------:R-:W-:Y:S01]  /*0560*/  ULDC.64 UR6, c[0x0][0x250] ;  /* 0x0000940000067ab9 */ /* 0x000fe20000000a00 */
[----:B------:R-:W-:Y:S01]  /*0570*/  IADD3 R9, R9, R13, RZ ;  /* 0x0000000d09097210 */ /* 0x000fe20007ffe0ff */
[----:B------:R-:W-:Y:S02]  /*0580*/  IMAD R3, R3, UR6, RZ ;  /* 0x0000000603037c24 */ /* 0x000fe4000f8e02ff */
[----:B------:R-:W-:Y:S02]  /*0590*/  IMAD R13, R19, UR8, RZ ;  /* 0x00000008130d7c24 */ /* 0x000fe4000f8e02ff */
[C---:B------:R-:W-:Y:S02]  /*05a0*/  IMAD R11, R2.reuse, UR7, R3 ;  /* 0x00000007020b7c24 */ /* 0x040fe4000f8e0203 */
[----:B------:R-:W-:Y:S01]  /*05b0*/  IMAD.WIDE.U32 R2, R2, UR6, R6 ;  /* 0x0000000602027c25 */ /* 0x000fe2000f8e0006 */
[----:B------:R-:W-:-:S03]  /*05c0*/  ULDC.64 UR6, c[0x0][0x240] ;  /* 0x0000900000067ab9 */ /* 0x000fc60000000a00 */
[C---:B------:R-:W-:Y:S02]  /*05d0*/  IMAD R13, R18.reuse, UR9, R13 ;  /* 0x00000009120d7c24 */ /* 0x040fe4000f8e020d */
[----:B------:R-:W-:Y:S01]  /*05e0*/  IMAD.WIDE.U32 R6, R18, UR8, R8 ;  /* 0x0000000812067c25 */ /* 0x000fe2000f8e0008 */
[----:B------:R-:W-:-:S03]  /*05f0*/  ULDC.64 UR8, c[0x0][0x258] ;  /* 0x0000960000087ab9 */ /* 0x000fc60000000a00 */
[----:B------:R-:W-:Y:S01]  /*0600*/  IMAD R9, R5, UR6, RZ ;  /* 0x0000000605097c24 */ /* 0x000fe2000f8e02ff */
[----:B------:R-:W-:Y:S01]  /*0610*/  IADD3 R5, R7, R13, RZ ;  /* 0x0000000d07057210 */ /* 0x000fe20007ffe0ff */
[----:B------:R-:W-:Y:S01]  /*0620*/  IMAD.IADD R3, R3, 0x1, R11 ;  /* 0x0000000103037824 */ /* 0x000fe200078e020b */
[----:B------:R-:W-:Y:S01]  /*0630*/  LEA R16, P0, R6, UR8, 0x3 ;  /* 0x0000000806107c11 */ /* 0x000fe2000f8018ff */
[----:B------:R-:W-:-:S03]  /*0640*/  IMAD R9, R4, UR7, R9 ;  /* 0x0000000704097c24 */ /* 0x000fc6000f8e0209 */
[----:B------:R-:W-:Y:S01]  /*0650*/  LEA.HI.X R17, R6, UR9, R5, 0x3, P0 ;  /* 0x0000000906117c11 */ /* 0x000fe200080f1c05 */
[----:B------:R-:W-:Y:S01]  /*0660*/  IMAD.WIDE.U32 R4, R4, UR6, R2 ;  /* 0x0000000604047c25 */ /* 0x000fe2000f8e0002 */
[----:B------:R-:W-:-:S04]  /*0670*/  ULDC.64 UR6, c[0x0][0x238] ;  /* 0x00008e0000067ab9 */ /* 0x000fc80000000a00 */
[----:B------:R-:W2:Y:S01]  /*0680*/  LDG.E.64 R16, desc[UR38][R16.64] ;  /* 0x0000002610107981 */ /* 0x000ea2000c1e1b00 */
        /* <DEDUP_REMOVED lines=8> */
[----:B------:R0:W5:Y:S01]  /*0710*/  LDG.E.U16 R22, desc[UR38][R22.64] ;  /* 0x0000002616167981 */ /* 0x000162000c1e1500 */
[----:B------:R-:W-:Y:S01]  /*0720*/  UIADD3 UR40, UR37, UR5, URZ ;  /* 0x0000000525287290 */ /* 0x000fe2000fffe03f */
[----:B------:R-:W-:Y:S01]  /*0730*/  BSSY B6, `(.L_x_515) ;  /* 0x0000017000067945 */ /* 0x000fe20003800000 */
[----:B--2---:R-:W-:Y:S02]  /*0740*/  ISETP.GE.U32.AND P0, PT, R16, UR36, PT ;  /* 0x0000002410007c0c */ /* 0x004fe4000bf06070 */
[----:B------:R-:W-:Y:S02]  /*0750*/  SHF.R.U32.HI R3, RZ, 0x1f, R17 ;  /* 0x0000001fff037819 */ /* 0x000fe40000011611 */
[----:B------:R-:W-:-:S04]  /*0760*/  ISETP.GE.AND.EX P0, PT, R17, UR40, PT, P0 ;  /* 0x0000002811007c0c */ /* 0x000fc8000bf06300 */
[----:B------:R-:W-:-:S04]  /*0770*/  SEL R0, RZ, 0x1, !P0 ;  /* 0x00000001ff007807 */ /* 0x000fc80004000000 */
[----:B------:R-:W-:-:S13]  /*0780*/  LOP3.LUT P0, RZ, R0, R3, RZ, 0xfc, !PT ;  /* 0x0000000300ff7212 */ /* 0x000fda000780fcff */
[----:B0-----:R-:W-:Y:S05]  /*0790*/  @!P0 BRA `(.L_x_516) ;  /* 0x0000000000408947 */ /* 0x001fea0003800000 */
[----:B------:R-:W-:Y:S01]  /*07a0*/  MOV R2, 0x188 ;  /* 0x0000018800027802 */ /* 0x000fe20000000f00 */
[----:B------:R-:W-:Y:S01]  /*07b0*/  ULDC.64 UR4, c[0x4][0x180] ;  /* 0x0100600000047ab9 */ /* 0x000fe20000000a00 */
[----:B------:R-:W-:Y:S01]  /*07c0*/  ULDC.64 UR6, c[0x4][0x88] ;  /* 0x0100220000067ab9 */ /* 0x000fe20000000a00 */
[----:B------:R-:W-:Y:S01]  /*07d0*/  IMAD.U32 R4, RZ, RZ, UR4 ;  /* 0x00000004ff047e24 */ /* 0x000fe2000f8e00ff */
[----:B------:R-:W-:Y:S01]  /*07e0*/  MOV R5, UR5 ;  /* 0x0000000500057c02 */ /* 0x000fe20008000f00 */
[----:B------:R-:W-:Y:S01]  /*07f0*/  ULDC.64 UR4, c[0x4][0x178] ;  /* 0x01005e0000047ab9 */ /* 0x000fe20000000a00 */
[----:B------:R-:W0:Y:S01]  /*0800*/  LDC.64 R2, c[0x4][R2] ;  /* 0x0100000002027b82 */ /* 0x000e220000000a00 */
[----:B------:R-:W-:Y:S01]  /*0810*/  HFMA2.MMA R12, -RZ, RZ, 0, 5.9604644775390625e-08 ;  /* 0x00000001ff0c7435 */ /* 0x000fe200000001ff */
[----:B------:R-:W-:Y:S01]  /*0820*/  IMAD.U32 R6, RZ, RZ, UR4 ;  /* 0x00000004ff067e24 */ /* 0x000fe2000f8e00ff */
[----:B------:R-:W-:Y:S01]  /*0830*/  MOV R7, UR5 ;  /* 0x0000000500077c02 */ /* 0x000fe20008000f00 */
[----:B------:R-:W-:Y:S01]  /*0840*/  IMAD.U32 R10, RZ, RZ, UR6 ;  /* 0x00000006ff0a7e24 */ /* 0x000fe2000f8e00ff */
[----:B------:R-:W-:Y:S01]  /*0850*/  MOV R11, UR7 ;  /* 0x00000007000b7c02 */ /* 0x000fe20008000f00 */
[----:B------:R-:W-:-:S02]  /*0860*/  IMAD.MOV.U32 R8, RZ, RZ, 0x45 ;  /* 0x00000045ff087424 */ /* 0x000fc400078e00ff */
[----:B------:R-:W-:-:S07]  /*0870*/  IMAD.MOV.U32 R13, RZ, RZ, RZ ;  /* 0x000000ffff0d7224 */ /* 0x000fce00078e00ff */
[----:B------:R-:W-:-:S07]  /*0880*/  LEPC R20, `(.L_x_516) ;  /* 0x000000001014794e */ /* 0x000fce0000000000 */
[----:B0----5:R-:W-:Y:S05]  /*0890*/  CALL.ABS.NOINC R2 ;  /* 0x0000000002007343 */ /* 0x021fea0003c00000 */
.L_x_516:
[----:B------:R-:W-:Y:S05]  /*08a0*/  BSYNC B6 ;  /* 0x0000000000067941 */ /* 0x000fea0003800000 */
.L_x_515:
[C---:B------:R-:W-:Y:S01]  /*08b0*/  IMAD R3, R18.reuse, UR40, RZ ;  /* 0x0000002812037c24 */ /* 0x040fe2000f8e02ff */
[----:B------:R-:W-:Y:S01]  /*08c0*/  ULDC.64 UR4, c[0x0][0x2a0] ;  /* 0x0000a80000047ab9 */ /* 0x000fe20000000a00 */
[----:B------:R-:W-:-:S04]  /*08d0*/  IMAD.WIDE.U32 R16, R18, UR36, R16 ;  /* 0x0000002412107c25 */ /* 0x000fc8000f8e0010 */
[----:B------:R-:W-:Y:S01]  /*08e0*/  IMAD R3, R19, UR36, R3 ;  /* 0x0000002413037c24 */ /* 0x000fe2000f8e0203 */
[----:B------:R-:W-:-:S04]  /*08f0*/  LEA R2, P0, R16, UR4, 0x1 ;  /* 0x0000000410027c11 */ /* 0x000fc8000f8008ff */
[----:B------:R-:W-:-:S04]  /*0900*/  IADD3 R3, R17, R3, RZ ;  /* 0x0000000311037210 */ /* 0x000fc80007ffe0ff */
[----:B------:R-:W-:-:S05]  /*0910*/  LEA.HI.X R3, R16, UR5, R3, 0x1, P0 ;  /* 0x0000000510037c11 */ /* 0x000fca00080f0c03 */
[----:B-----5:R-:W-:Y:S01]  /*0920*/  STG.E.U16 desc[UR38][R2.64], R22 ;  /* 0x0000001602007986 */ /* 0x020fe2000c101526 */
[----:B------:R-:W-:Y:S05]  /*0930*/  EXIT ;  /* 0x000000000000794d */ /* 0x000fea0003800000 */
        .weak           $__internal_27_$__cuda_sm20_div_s64
        .type           $__internal_27_$__cuda_sm20_div_s64,@function
        .size           $__internal_27_$__cuda_sm20_div_s64,(.L_x_711 - $__internal_27_$__cuda_sm20_div_s64)
$__internal_27_$__cuda_sm20_div_s64:
[----:B------:R-:W0:Y:S01]  /*0940*/  LDC.64 R4, c[0x0][0x220] ;  /* 0x00008800ff047b82 */ /* 0x000e220000000a00 */
[----:B------:R-:W-:Y:S02]  /*0950*/  ISETP.LE.AND P3, PT, RZ, UR5, PT ;  /* 0x00000005ff007c0c */ /* 0x000fe4000bf63270 */
[----:B0-----:R-:W-:Y:S02]  /*0960*/  IADD3 R7, P1, RZ, -R4, RZ ;  /* 0x80000004ff077210 */ /* 0x001fe40007f3e0ff */
[----:B------:R-:W-:-:S03]  /*0970*/  ISETP.GE.AND P0, PT, R5, RZ, PT ;  /* 0x000000ff0500720c */ /* 0x000fc60003f06270 */
[----:B------:R-:W-:Y:S01]  /*0980*/  IMAD.X R10, RZ, RZ, ~R5, P1 ;  /* 0x000000ffff0a7224 */ /* 0x000fe200008e0e05 */
[----:B------:R-:W-:-:S04]  /*0990*/  SEL R6, R7, R4, !P0 ;  /* 0x0000000407067207 */ /* 0x000fc80004000000 */
        /* <DEDUP_REMOVED lines=19> */
[----:B------:R-:W-:-:S04]  /*0ad0*/  IMAD.WIDE.U32 R10, R13, R6, RZ ;  /* 0x000000060d0a7225 */ /* 0x000fc800078e00ff */
[----:B------:R-:W-:Y:S01]  /*0ae0*/  IMAD R9, R13, R7, R11 ;  /* 0x000000070d097224 */ /* 0x000fe200078e020b */
[----:B------:R-:W-:-:S03]  /*0af0*/  IADD3 R11, P0, RZ, -R10, RZ ;  /* 0x8000000aff0b7210 */ /* 0x000fc60007f1e0ff */
[----:B------:R-:W-:Y:S02]  /*0b00*/  IMAD R9, R15, R6, R9 ;  /* 0x000000060f097224 */ /* 0x000fe400078e0209 */
[----:B------:R-:W-:-:S03]  /*0b10*/  IMAD.HI.U32 R12, R13, R11, RZ ;  /* 0x0000000b0d0c7227 */ /* 0x000fc600078e00ff */
[----:B------:R-:W-:Y:S02]  /*0b20*/  IADD3.X R10, RZ, ~R9, RZ, P0, !PT ;  /* 0x80000009ff0a7210 */ /* 0x000fe400007fe4ff */
[----:B------:R-:W-:-:S03]  /*0b30*/  IADD3 R9, P4, RZ, -UR6, RZ ;  /* 0x80000006ff097c10 */ /* 0x000fc6000ff9e0ff */
[----:B------:R-:W-:Y:S01]  /*0b40*/  IMAD.WIDE.U32 R12, P0, R13, R10, R12 ;  /* 0x0000000a0d0c7225 */ /* 0x000fe2000780000c */
[----:B------:R-:W-:-:S03]  /*0b50*/  SEL R9, R9, UR6, !P3 ;  /* 0x0000000609097c07 */ /* 0x000fc6000d800000 */
[----:B------:R-:W-:Y:S02]  /*0b60*/  IMAD.X R14, RZ, RZ, ~UR5, P4 ;  /* 0x80000005ff0e7e24 */ /* 0x000fe4000a0e06ff */
[----:B------:R-:W-:-:S03]  /*0b70*/  IMAD.HI.U32 R12, P1, R15, R11, R12 ;  /* 0x0000000b0f0c7227 */ /* 0x000fc6000782000c */
[----:B------:R-:W-:Y:S01]  /*0b80*/  SEL R14, R14, UR5, !P3 ;  /* 0x000000050e0e7c07 */ /* 0x000fe2000d800000 */
[CC--:B------:R-:W-:Y:S02]  /*0b90*/  IMAD R11, R15.reuse, R10.reuse, RZ ;  /* 0x0000000a0f0b7224 */ /* 0x0c0fe400078e02ff */
[----:B------:R-:W-:-:S03]  /*0ba0*/  IMAD.HI.U32 R10, R15, R10, RZ ;  /* 0x0000000a0f0a7227 */ /* 0x000fc600078e00ff */
[----:B------:R-:W-:Y:S01]  /*0bb0*/  IADD3 R12, P2, R11, R12, RZ ;  /* 0x0000000c0b0c7210 */ /* 0x000fe20007f5e0ff */
[----:B------:R-:W-:Y:S01]  /*0bc0*/  IMAD.MOV.U32 R11, RZ, RZ, RZ ;  /* 0x000000ffff0b7224 */ /* 0x000fe200078e00ff */
[----:B------:R-:W-:-:S03]  /*0bd0*/  IADD3.X R15, R10, R15, RZ, P0, !PT ;  /* 0x0000000f0a0f7210 */ /* 0x000fc600007fe4ff */
[----:B------:R-:W-:Y:S01]  /*0be0*/  IMAD.HI.U32 R10, R12, R9, RZ ;  /* 0x000000090c0a7227 */ /* 0x000fe200078e00ff */
[----:B------:R-:W-:-:S03]  /*0bf0*/  IADD3.X R15, RZ, RZ, R15, P2, P1 ;  /* 0x000000ffff0f7210 */ /* 0x000fc600017e240f */
        /* <DEDUP_REMOVED lines=9> */
[C---:B------:R-:W-:Y:S01]  /*0c90*/  IMAD R11, R13.reuse, R7, R11 ;  /* 0x000000070d0b7224 */ /* 0x040fe200078e020b */
[----:B------:R-:W-:Y:S02]  /*0ca0*/  IADD3 R10, P2, R13, 0x1, RZ ;  /* 0x000000010d0a7810 */ /* 0x000fe40007f5e0ff */
[-C--:B------:R-:W-:Y:S01]  /*0cb0*/  ISETP.GE.U32.AND P0, PT, R17, R6.reuse, PT ;  /* 0x000000061100720c */ /* 0x080fe20003f06070 */
[----:B------:R-:W-:Y:S01]  /*0cc0*/  IMAD R11, R15, R6, R11 ;  /* 0x000000060f0b7224 */ /* 0x000fe200078e020b */
[----:B------:R-:W-:-:S04]  /*0cd0*/  IADD3.X R12, RZ, R15, RZ, P2, !PT ;  /* 0x0000000fff0c7210 */ /* 0x000fc800017fe4ff */
[----:B------:R-:W-:Y:S02]  /*0ce0*/  IADD3.X R19, ~R11, R14, RZ, P1, !PT ;  /* 0x0000000e0b137210 */ /* 0x000fe40000ffe5ff */
[----:B------:R-:W-:Y:S02]  /*0cf0*/  IADD3 R9, P1, R17, -R6, RZ ;  /* 0x8000000611097210 */ /* 0x000fe40007f3e0ff */
[----:B------:R-:W-:-:S03]  /*0d00*/  ISETP.GE.U32.AND.EX P0, PT, R19, R7, PT, P0 ;  /* 0x000000071300720c */ /* 0x000fc60003f06100 */
[----:B------:R-:W-:Y:S01]  /*0d10*/  IMAD.X R11, R19, 0x1, ~R7, P1 ;  /* 0x00000001130b7824 */ /* 0x000fe200008e0e07 */
[----:B------:R-:W-:Y:S02]  /*0d20*/  SEL R9, R9, R17, P0 ;  /* 0x0000001109097207 */ /* 0x000fe40000000000 */
[----:B------:R-:W-:Y:S02]  /*0d30*/  SEL R13, R10, R13, P0 ;  /* 0x0000000d0a0d7207 */ /* 0x000fe40000000000 */
[----:B------:R-:W-:Y:S02]  /*0d40*/  SEL R11, R11, R19, P0 ;  /* 0x000000130b0b7207 */ /* 0x000fe40000000000 */
[----:B------:R-:W-:Y:S02]  /*0d50*/  ISETP.GE.U32.AND P1, PT, R9, R6, PT ;  /* 0x000000060900720c */ /* 0x000fe40003f26070 */
[----:B------:R-:W-:Y:S02]  /*0d60*/  SEL R6, R12, R15, P0 ;  /* 0x0000000f0c067207 */ /* 0x000fe40000000000 */
[----:B------:R-:W-:-:S02]  /*0d70*/  IADD3 R18, P2, R13, 0x1, RZ ;  /* 0x000000010d127810 */ /* 0x000fc40007f5e0ff */
[----:B------:R-:W-:Y:S02]  /*0d80*/  ISETP.GE.U32.AND.EX P0, PT, R11, R7, PT, P1 ;  /* 0x000000070b00720c */ /* 0x000fe40003f06110 */
[----:B------:R-:W-:Y:S01]  /*0d90*/  LOP3.LUT R9, R5, UR5, RZ, 0x3c, !PT ;  /* 0x0000000505097c12 */ /* 0x000fe2000f8e3cff */
[----:B------:R-:W-:Y:S01]  /*0da0*/  IMAD.X R19, RZ, RZ, R6, P2 ;  /* 0x000000ffff137224 */ /* 0x000fe200010e0606 */
[----:B------:R-:W-:Y:S02]  /*0db0*/  SEL R18, R18, R13, P0 ;  /* 0x0000000d12127207 */ /* 0x000fe40000000000 */
[----:B------:R-:W-:Y:S01]  /*0dc0*/  ISETP.GE.AND P1, PT, R9, RZ, PT ;  /* 0x000000ff0900720c */ /* 0x000fe20003f26270 */
[----:B------:R-:W-:Y:S01]  /*0dd0*/  IMAD.MOV.U32 R9, RZ, RZ, 0x0 ;  /* 0x00000000ff097424 */ /* 0x000fe200078e00ff */
[----:B------:R-:W-:Y:S02]  /*0de0*/  SEL R19, R19, R6, P0 ;  /* 0x0000000613137207 */ /* 0x000fe40000000000 */
[----:B------:R-:W-:-:S02]  /*0df0*/  IADD3 R7, P2, RZ, -R18, RZ ;  /* 0x80000012ff077210 */ /* 0x000fc40007f5e0ff */
[----:B------:R-:W-:Y:S02]  /*0e00*/  ISETP.NE.U32.AND P0, PT, R4, RZ, PT ;  /* 0x000000ff0400720c */ /* 0x000fe40003f05070 */
[-C--:B------:R-:W-:Y:S02]  /*0e10*/  IADD3.X R4, RZ, ~R19.reuse, RZ, P2, !PT ;  /* 0x80000013ff047210 */ /* 0x080fe400017fe4ff */
[----:B------:R-:W-:Y:S02]  /*0e20*/  ISETP.NE.AND.EX P0, PT, R5, RZ, PT, P0 ;  /* 0x000000ff0500720c */ /* 0x000fe40003f05300 */
[----:B------:R-:W-:Y:S02]  /*0e30*/  SEL R18, R7, R18, !P1 ;  /* 0x0000001207127207 */ /* 0x000fe40004800000 */
[----:B------:R-:W-:Y:S02]  /*0e40*/  SEL R19, R4, R19, !P1 ;  /* 0x0000001304137207 */ /* 0x000fe40004800000 */
[----:B------:R-:W-:-:S02]  /*0e50*/  SEL R18, R18, 0xffffffff, P0 ;  /* 0xffffffff12127807 */ /* 0x000fc40000000000 */
[----:B------:R-:W-:Y:S01]  /*0e60*/  SEL R19, R19, 0xffffffff, P0 ;  /* 0xffffffff13137807 */ /* 0x000fe20000000000 */
[----:B------:R-:W-:Y:S06]  /*0e70*/  RET.REL.NODEC R8 `(_ZN2at6native30max_unpooling3d_forward_kernelIN3c108BFloat16EEEvNS_27GenericPackedTensorAccessorIKT_Lm4ENS_16DefaultPtrTraitsElEENS4_IKlLm4ES7_lEEPS5_llll) ;  /* 0xfffffff008607950 */ /* 0x000fec0003c3ffff */
.L_x_517:
        /* <DEDUP_REMOVED lines=16> */
.L_x_711:


//--------------------- .text._ZN2at6native30max_unpooling3d_forward_kernelIN3c104HalfEEEvNS_27GenericPackedTensorAccessorIKT_Lm4ENS_16DefaultPtrTraitsElEENS4_IKlLm4ES7_lEEPS5_llll --------------------------
	.section	.text._ZN2at6native30max_unpooling3d_forward_kernelIN3c104HalfEEEvNS_27GenericPackedTensorAccessorIKT_Lm4ENS_16DefaultPtrTraitsElEENS4_IKlLm4ES7_lEEPS5_llll,"ax",@progbits
	.align	128
        .global         _ZN2at6native30max_unpooling3d_forward_kernelIN3c104HalfEEEvNS_27GenericPackedTensorAccessorIKT_Lm4ENS_16DefaultPtrTraitsElEENS4_IKlLm4ES7_lEEPS5_llll
        .type           _ZN2at6native30max_unpooling3d_forward_kernelIN3c104HalfEEEvNS_27GenericPackedTensorAccessorIKT_Lm4ENS_16DefaultPtrTraitsElEENS4_IKlLm4ES7_lEEPS5_llll,@function
        .size           _ZN2at6native30max_unpooling3d_forward_kernelIN3c104HalfEEEvNS_27GenericPackedTensorAccessorIKT_Lm4ENS_16DefaultPtrTraitsElEENS4_IKlLm4ES7_lEEPS5_llll,(.L_x_712 - _ZN2at6native30max_unpooling3d_forward_kernelIN3c104HalfEEEvNS_27GenericPackedTensorAccessorIKT_Lm4ENS_16DefaultPtrTraitsElEENS4_IKlLm4ES7_lEEPS5_llll)
        .other          _ZN2at6native30max_unpooling3d_forward_kernelIN3c104HalfEEEvNS_27GenericPackedTensorAccessorIKT_Lm4ENS_16DefaultPtrTraitsElEENS4_IKlLm4ES7_lEEPS5_llll,@"STO_CUDA_ENTRY STV_DEFAULT"
_ZN2at6native30max_unpooling3d_forward_kernelIN3c104HalfEEEvNS_27GenericPackedTensorAccessorIKT_Lm4ENS_16DefaultPtrTraitsElEENS4_IKlLm4ES7_lEEPS5_llll:
.text._ZN2at6native30max_unpooling3d_forward_kernelIN3c104HalfEEEvNS_27GenericPackedTensorAccessorIKT_Lm4ENS_16DefaultPtrTraitsElEENS4_IKlLm4ES7_lEEPS5_llll:
        /* <DEDUP_REMOVED lines=19> */
[----:B------:R-:W-:Y:S05]  /*0130*/  CALL.REL.NOINC `($__internal_28_$__cuda_sm20_div_s64) ;  /* 0x0000000800007944 */ /* 0x000fea0003c00000 */
        /* <DEDUP_REMOVED lines=9> */
.L_x_518:
        /* <DEDUP_REMOVED lines=23> */
.L_x_519:
        /* <DEDUP_REMOVED lines=86> */
.L_x_521:
[----:B------:R-:W-:Y:S05]  /*08a0*/  BSYNC B6 ;  /* 0x0000000000067941 */ /* 0x000fea0003800000 */
.L_x_520:
        /* <DEDUP_REMOVED lines=9> */
        .weak           $__internal_28_$__cuda_sm20_div_s64
        .type           $__internal_28_$__cuda_sm20_div_s64,@function
        .size           $__internal_28_$__cuda_sm20_div_s64,(.L_x_712 - $__internal_28_$__cuda_sm20_div_s64)
$__internal_28_$__cuda_sm20_div_s64:
        /* <DEDUP_REMOVED lines=83> */
[----:B------:R-:W-:Y:S06]  /*0e70*/  RET.REL.NODEC R8 `(_ZN2at6native30max_unpooling3d_forward_kernelIN3c104HalfEEEvNS_27GenericPackedTensorAccessorIKT_Lm4ENS_16DefaultPtrTraitsElEENS4_IKlLm4ES7_lEEPS5_llll) ;  /* 0xfffffff008607950 */ /* 0x000fec0003c3ffff */
.L_x_522:
        /* <DEDUP_REMOVED lines=16> */
.L_x_712:


//--------------------- .text._ZN2at6native30max_unpooling3d_forward_kernelIfEEvNS_27GenericPackedTensorAccessorIKT_Lm4ENS_16DefaultPtrTraitsElEENS2_IKlLm4ES5_lEEPS3_llll --------------------------
	.section	.text._ZN2at6native30max_unpooling3d_forward_kernelIfEEvNS_27GenericPackedTensorAccessorIKT_Lm4ENS_16DefaultPtrTraitsElEENS2_IKlLm4ES5_lEEPS3_llll,"ax",@progbits
	.align	128
        .global         _ZN2at6native30max_unpooling3d_forward_kernelIfEEvNS_27GenericPackedTensorAccessorIKT_Lm4ENS_16DefaultPtrTraitsElEENS2_IKlLm4ES5_lEEPS3_llll
        .type           _ZN2at6native30max_unpooling3d_forward_kernelIfEEvNS_27GenericPackedTensorAccessorIKT_Lm4ENS_16DefaultPtrTraitsElEENS2_IKlLm4ES5_lEEPS3_llll,@function
        .size           _ZN2at6native30max_unpooling3d_forward_kernelIfEEvNS_27GenericPackedTensorAccessorIKT_Lm4ENS_16DefaultPtrTraitsElEENS2_IKlLm4ES5_lEEPS3_llll,(.L_x_713 - _ZN2at6native30max_unpooling3d_forward_kernelIfEEvNS_27GenericPackedTensorAccessorIKT_Lm4ENS_16DefaultPtrTraitsElEENS2_IKlLm4ES5_lEEPS3_llll)
        .other          _ZN2at6native30max_unpooling3d_forward_kernelIfEEvNS_27GenericPackedTensorAccessorIKT_Lm4ENS_16DefaultPtrTraitsElEENS2_IKlLm4ES5_lEEPS3_llll,@"STO_CUDA_ENTRY STV_DEFAULT"
_ZN2at6native30max_unpooling3d_forward_kernelIfEEvNS_27GenericPackedTensorAccessorIKT_Lm4ENS_16DefaultPtrTraitsElEENS2_IKlLm4ES5_lEEPS3_llll:
.text._ZN2at6native30max_unpooling3d_forward_kernelIfEEvNS_27GenericPackedTensorAccessorIKT_Lm4ENS_16DefaultPtrTraitsElEENS2_IKlLm4ES5_lEEPS3_llll:
        /* <DEDUP_REMOVED lines=19> */
[----:B------:R-:W-:Y:S05]  /*0130*/  CALL.REL.NOINC `($__internal_29_$__cuda_sm20_div_s64) ;  /* 0x0000000800007944 */ /* 0x000fea0003c00000 */
        /* <DEDUP_REMOVED lines=9> */
.L_x_523:
        /* <DEDUP_REMOVED lines=23> */
.L_x_524:
        /* <DEDUP_REMOVED lines=61> */
[----:B------:R0:W5:Y:S01]  /*0710*/  LDG.E R22, desc[UR38][R22.64] ;  /* 0x0000002616167981 */ /* 0x000162000c1e1900 */
        /* <DEDUP_REMOVED lines=24> */
.L_x_526:
[----:B------:R-:W-:Y:S05]  /*08a0*/  BSYNC B6 ;  /* 0x0000000000067941 */ /* 0x000fea0003800000 */
.L_x_525:
[C---:B------:R-:W-:Y:S01]  /*08b0*/  IMAD R3, R18.reuse, UR40, RZ ;  /* 0x0000002812037c24 */ /* 0x040fe2000f8e02ff */
[----:B------:R-:W-:Y:S01]  /*08c0*/  ULDC.64 UR4, c[0x0][0x2a0] ;  /* 0x0000a80000047ab9 */ /* 0x000fe20000000a00 */
[----:B------:R-:W-:-:S04]  /*08d0*/  IMAD.WIDE.U32 R16, R18, UR36, R16 ;  /* 0x0000002412107c25 */ /* 0x000fc8000f8e0010 */
[----:B------:R-:W-:Y:S01]  /*08e0*/  IMAD R3, R19, UR36, R3 ;  /* 0x0000002413037c24 */ /* 0x000fe2000f8e0203 */
[----:B------:R-:W-:-:S04]  /*08f0*/  LEA R2, P0, R16, UR4, 0x2 ;  /* 0x0000000410027c11 */ /* 0x000fc8000f8010ff */
[----:B------:R-:W-:-:S04]  /*0900*/  IADD3 R3, R17, R3, RZ ;  /* 0x0000000311037210 */ /* 0x000fc80007ffe0ff */
[----:B------:R-:W-:-:S05]  /*0910*/  LEA.HI.X R3, R16, UR5, R3, 0x2, P0 ;  /* 0x0000000510037c11 */ /* 0x000fca00080f1403 */
[----:B-----5:R-:W-:Y:S01]  /*0920*/  STG.E desc[UR38][R2.64], R22 ;  /* 0x0000001602007986 */ /* 0x020fe2000c101926 */
[----:B------:R-:W-:Y:S05]  /*0930*/  EXIT ;  /* 0x000000000000794d */ /* 0x000fea0003800000 */
        .weak           $__internal_29_$__cuda_sm20_div_s64
        .type           $__internal_29_$__cuda_sm20_div_s64,@function
        .size           $__internal_29_$__cuda_sm20_div_s64,(.L_x_713 - $__internal_29_$__cuda_sm20_div_s64)
$__internal_29_$__cuda_sm20_div_s64:
        /* <DEDUP_REMOVED lines=83> */
[----:B------:R-:W-:Y:S06]  /*0e70*/  RET.REL.NODEC R8 `(_ZN2at6native30max_unpooling3d_forward_kernelIfEEvNS_27GenericPackedTensorAccessorIKT_Lm4ENS_16DefaultPtrTraitsElEENS2_IKlLm4ES5_lEEPS3_llll) ;  /* 0xfffffff008607950 */ /* 0x000fec0003c3ffff */
.L_x_527:
        /* <DEDUP_REMOVED lines=16> */
.L_x_713:


//--------------------- .text._ZN2at6native30max_unpooling3d_forward_kernelIdEEvNS_27GenericPackedTensorAccessorIKT_Lm4ENS_16DefaultPtrTraitsElEENS2_IKlLm4ES5_lEEPS3_llll --------------------------
	.section	.text._ZN2at6native30max_unpooling3d_forward_kernelIdEEvNS_27GenericPackedTensorAccessorIKT_Lm4ENS_16DefaultPtrTraitsElEENS2_IKlLm4ES5_lEEPS3_llll,"ax",@progbits
	.align	128
        .global         _ZN2at6native30max_unpooling3d_forward_kernelIdEEvNS_27GenericPackedTensorAccessorIKT_Lm4ENS_16DefaultPtrTraitsElEENS2_IKlLm4ES5_lEEPS3_llll
        .type           _ZN2at6native30max_unpooling3d_forward_kernelIdEEvNS_27GenericPackedTensorAccessorIKT_Lm4ENS_16DefaultPtrTraitsElEENS2_IKlLm4ES5_lEEPS3_llll,@function
        .size           _ZN2at6native30max_unpooling3d_forward_kernelIdEEvNS_27GenericPackedTensorAccessorIKT_Lm4ENS_16DefaultPtrTraitsElEENS2_IKlLm4ES5_lEEPS3_llll,(.L_x_714 - _ZN2at6native30max_unpooling3d_forward_kernelIdEEvNS_27GenericPackedTensorAccessorIKT_Lm4ENS_16DefaultPtrTraitsElEENS2_IKlLm4ES5_lEEPS3_llll)
        .other          _ZN2at6native30max_unpooling3d_forward_kernelIdEEvNS_27GenericPackedTensorAccessorIKT_Lm4ENS_16DefaultPtrTraitsElEENS2_IKlLm4ES5_lEEPS3_llll,@"STO_CUDA_ENTRY STV_DEFAULT"
_ZN2at6native30max_unpooling3d_forward_kernelIdEEvNS_27GenericPackedTensorAccessorIKT_Lm4ENS_16DefaultPtrTraitsElEENS2_IKlLm4ES5_lEEPS3_llll:
.text._ZN2at6native30max_unpooling3d_forward_kernelIdEEvNS_27GenericPackedTensorAccessorIKT_Lm4ENS_16DefaultPtrTraitsElEENS2_IKlLm4ES5_lEEPS3_llll:
        /* <DEDUP_REMOVED lines=19> */
[----:B------:R-:W-:Y:S05]  /*0130*/  CALL.REL.NOINC `($__internal_30_$__cuda_sm20_div_s64) ;  /* 0x0000000800007944 */ /* 0x000fea0003c00000 */
        /* <DEDUP_REMOVED lines=9> */
.L_x_528:
        /* <DEDUP_REMOVED lines=23> */
.L_x_529:
        /* <DEDUP_REMOVED lines=60> */
[----:B------:R-:W-:-:S06]  /*0700*/  LEA.HI.X R19, R2, UR7, R3, 0x3, P0 ;  /* 0x0000000702137c11 */ /* 0x000fcc00080f1c03 */
[----:B------:R-:W5:Y:S01]  /*0710*/  LDG.E.64 R18, desc[UR38][R18.64] ;  /* 0x0000002612127981 */ /* 0x000f62000c1e1b00 */
[----:B------:R-:W-:Y:S01]  /*0720*/  UIADD3 UR40, UR37, UR5, URZ ;  /* 0x0000000525287290 */ /* 0x000fe2000fffe03f */
[----:B------:R-:W-:Y:S01]  /*0730*/  BSSY B6, `(.L_x_530) ;  /* 0x0000017000067945 */ /* 0x000fe20003800000 */
[----:B--2---:R-:W-:Y:S02]  /*0740*/  ISETP.GE.U32.AND P0, PT, R16, UR36, PT ;  /* 0x0000002410007c0c */ /* 0x004fe4000bf06070 */
[----:B------:R-:W-:Y:S02]  /*0750*/  SHF.R.U32.HI R3, RZ, 0x1f, R17 ;  /* 0x0000001fff037819 */ /* 0x000fe40000011611 */
[----:B------:R-:W-:-:S04]  /*0760*/  ISETP.GE.AND.EX P0, PT, R17, UR40, PT, P0 ;  /* 0x0000002811007c0c */ /* 0x000fc8000bf06300 */
[----:B------:R-:W-:-:S04]  /*0770*/  SEL R0, RZ, 0x1, !P0 ;  /* 0x00000001ff007807 */ /* 0x000fc80004000000 */
[----:B------:R-:W-:-:S13]  /*0780*/  LOP3.LUT P0, RZ, R0, R3, RZ, 0xfc, !PT ;  /* 0x0000000300ff7212 */ /* 0x000fda000780fcff */
[----:B------:R-:W-:Y:S05]  /*0790*/  @!P0 BRA `(.L_x_531) ;  /* 0x0000000000408947 */ /* 0x000fea0003800000 */
        /* <DEDUP_REMOVED lines=16> */
.L_x_531:
[----:B------:R-:W-:Y:S05]  /*08a0*/  BSYNC B6 ;  /* 0x0000000000067941 */ /* 0x000fea0003800000 */
.L_x_530:
[C---:B------:R-:W-:Y:S01]  /*08b0*/  IMAD R3, R22.reuse, UR40, RZ ;  /* 0x0000002816037c24 */ /* 0x040fe2000f8e02ff */
[----:B------:R-:W-:Y:S01]  /*08c0*/  ULDC.64 UR4, c[0x0][0x2a0] ;  /* 0x0000a80000047ab9 */ /* 0x000fe20000000a00 */
[----:B------:R-:W-:-:S04]  /*08d0*/  IMAD.WIDE.U32 R16, R22, UR36, R16 ;  /* 0x0000002416107c25 */ /* 0x000fc8000f8e0010 */
[----:B------:R-:W-:Y:S01]  /*08e0*/  IMAD R3, R23, UR36, R3 ;  /* 0x0000002417037c24 */ /* 0x000fe2000f8e0203 */
[----:B------:R-:W-:-:S04]  /*08f0*/  LEA R2, P0, R16, UR4, 0x3 ;  /* 0x0000000410027c11 */ /* 0x000fc8000f8018ff */
[----:B------:R-:W-:-:S04]  /*0900*/  IADD3 R3, R17, R3, RZ ;  /* 0x0000000311037210 */ /* 0x000fc80007ffe0ff */
[----:B------:R-:W-:-:S05]  /*0910*/  LEA.HI.X R3, R16, UR5, R3, 0x3, P0 ;  /* 0x0000000510037c11 */ /* 0x000fca00080f1c03 */
[----:B-----5:R-:W-:Y:S01]  /*0920*/  STG.E.64 desc[UR38][R2.64], R18 ;  /* 0x0000001202007986 */ /* 0x020fe2000c101b26 */
[----:B------:R-:W-:Y:S05]  /*0930*/  EXIT ;  /* 0x000000000000794d */ /* 0x000fea0003800000 */
        .weak           $__internal_30_$__cuda_sm20_div_s64
        .type           $__internal_30_$__cuda_sm20_div_s64,@function
        .size           $__internal_30_$__cuda_sm20_div_s64,(.L_x_714 - $__internal_30_$__cuda_sm20_div_s64)
$__internal_30_$__cuda_sm20_div_s64:
        /* <DEDUP_REMOVED lines=83> */
[----:B------:R-:W-:Y:S06]  /*0e70*/  RET.REL.NODEC R8 `(_ZN2at6native30max_unpooling3d_forward_kernelIdEEvNS_27GenericPackedTensorAccessorIKT_Lm4ENS_16DefaultPtrTraitsElEENS2_IKlLm4ES5_lEEPS3_llll) ;  /* 0xfffffff008607950 */ /* 0x000fec0003c3ffff */
.L_x_532:
        /* <DEDUP_REMOVED lines=16> */
.L_x_714:


//--------------------- .text._ZN2at6native30max_unpooling3d_forward_kernelIsEEvNS_27GenericPackedTensorAccessorIKT_Lm4ENS_16DefaultPtrTraitsElEENS2_IKlLm4ES5_lEEPS3_llll --------------------------
	.section	.text._ZN2at6native30max_unpooling3d_forward_kernelIsEEvNS_27GenericPackedTensorAccessorIKT_Lm4ENS_16DefaultPtrTraitsElEENS2_IKlLm4ES5_lEEPS3_llll,"ax",@progbits
	.align	128
        .global         _ZN2at6native30max_unpooling3d_forward_kernelIsEEvNS_27GenericPackedTensorAccessorIKT_Lm4ENS_16DefaultPtrTraitsElEENS2_IKlLm4ES5_lEEPS3_llll
        .type           _ZN2at6native30max_unpooling3d_forward_kernelIsEEvNS_27GenericPackedTensorAccessorIKT_Lm4ENS_16DefaultPtrTraitsElEENS2_IKlLm4ES5_lEEPS3_llll,@function
        .size           _ZN2at6native30max_unpooling3d_forward_kernelIsEEvNS_27GenericPackedTensorAccessorIKT_Lm4ENS_16DefaultPtrTraitsElEENS2_IKlLm4ES5_lEEPS3_llll,(.L_x_715 - _ZN2at6native30max_unpooling3d_forward_kernelIsEEvNS_27GenericPackedTensorAccessorIKT_Lm4ENS_16DefaultPtrTraitsElEENS2_IKlLm4ES5_lEEPS3_llll)
        .other          _ZN2at6native30max_unpooling3d_forward_kernelIsEEvNS_27GenericPackedTensorAccessorIKT_Lm4ENS_16DefaultPtrTraitsElEENS2_IKlLm4ES5_lEEPS3_llll,@"STO_CUDA_ENTRY STV_DEFAULT"
_ZN2at6native30max_unpooling3d_forward_kernelIsEEvNS_27GenericPackedTensorAccessorIKT_Lm4ENS_16DefaultPtrTraitsElEENS2_IKlLm4ES5_lEEPS3_llll:
.text._ZN2at6native30max_unpooling3d_forward_kernelIsEEvNS_27GenericPackedTensorAccessorIKT_Lm4ENS_16DefaultPtrTraitsElEENS2_IKlLm4ES5_lEEPS3_llll:
        /* <DEDUP_REMOVED lines=19> */
[----:B------:R-:W-:Y:S05]  /*0130*/  CALL.REL.NOINC `($__internal_31_$__cuda_sm20_div_s64) ;  /* 0x0000000800007944 */ /* 0x000fea0003c00000 */
        /* <DEDUP_REMOVED lines=9> */
.L_x_533:
        /* <DEDUP_REMOVED lines=23> */
.L_x_534:
        /* <DEDUP_REMOVED lines=86> */
.L_x_536:
[----:B------:R-:W-:Y:S05]  /*08a0*/  BSYNC B6 ;  /* 0x0000000000067941 */ /* 0x000fea0003800000 */
.L_x_535:
        /* <DEDUP_REMOVED lines=9> */
        .weak           $__internal_31_$__cuda_sm20_div_s64
        .type           $__internal_31_$__cuda_sm20_div_s64,@function
        .size           $__internal_31_$__cuda_sm20_div_s64,(.L_x_715 - $__internal_31_$__cuda_sm20_div_s64)
$__internal_31_$__cuda_sm20_div_s64:
        /* <DEDUP_REMOVED lines=83> */
[----:B------:R-:W-:Y:S06]  /*0e70*/  RET.REL.NODEC R8 `(_ZN2at6native30max_unpooling3d_forward_kernelIsEEvNS_27GenericPackedTensorAccessorIKT_Lm4ENS_16DefaultPtrTraitsElEENS2_IKlLm4ES5_lEEPS3_llll) ;  /* 0xfffffff008607950 */ /* 0x000fec0003c3ffff */
.L_x_537:
        /* <DEDUP_REMOVED lines=16> */
.L_x_715:


//--------------------- .text._ZN2at6native30max_unpooling3d_forward_kernelIlEEvNS_27GenericPackedTensorAccessorIKT_Lm4ENS_16DefaultPtrTraitsElEENS2_IKlLm4ES5_lEEPS3_llll --------------------------
	.section	.text._ZN2at6native30max_unpooling3d_forward_kernelIlEEvNS_27GenericPackedTensorAccessorIKT_Lm4ENS_16DefaultPtrTraitsElEENS2_IKlLm4ES5_lEEPS3_llll,"ax",@progbits
	.align	128
        .global         _ZN2at6native30max_unpooling3d_forward_kernelIlEEvNS_27GenericPackedTensorAccessorIKT_Lm4ENS_16DefaultPtrTraitsElEENS2_IKlLm4ES5_lEEPS3_llll
        .type           _ZN2at6native30max_unpooling3d_forward_kernelIlEEvNS_27GenericPackedTensorAccessorIKT_Lm4ENS_16DefaultPtrTraitsElEENS2_IKlLm4ES5_lEEPS3_llll,@function
        .size           _ZN2at6native30max_unpooling3d_forward_kernelIlEEvNS_27GenericPackedTensorAccessorIKT_Lm4ENS_16DefaultPtrTraitsElEENS2_IKlLm4ES5_lEEPS3_llll,(.L_x_716 - _ZN2at6native30max_unpooling3d_forward_kernelIlEEvNS_27GenericPackedTensorAccessorIKT_Lm4ENS_16DefaultPtrTraitsElEENS2_IKlLm4ES5_lEEPS3_llll)
        .other          _ZN2at6native30max_unpooling3d_forward_kernelIlEEvNS_27GenericPackedTensorAccessorIKT_Lm4ENS_16DefaultPtrTraitsElEENS2_IKlLm4ES5_lEEPS3_llll,@"STO_CUDA_ENTRY STV_DEFAULT"
_ZN2at6native30max_unpooling3d_forward_kernelIlEEvNS_27GenericPackedTensorAccessorIKT_Lm4ENS_16DefaultPtrTraitsElEENS2_IKlLm4ES5_lEEPS3_llll:
.text._ZN2at6native30max_unpooling3d_forward_kernelIlEEvNS_27GenericPackedTensorAccessorIKT_Lm4ENS_16DefaultPtrTraitsElEENS2_IKlLm4ES5_lEEPS3_llll:
        /* <DEDUP_REMOVED lines=19> */
[----:B------:R-:W-:Y:S05]  /*0130*/  CALL.REL.NOINC `($__internal_32_$__cuda_sm20_div_s64) ;  /* 0x0000000800007944 */ /* 0x000fea0003c00000 */
        /* <DEDUP_REMOVED lines=9> */
.L_x_538:
        /* <DEDUP_REMOVED lines=23> */
.L_x_539:
        /* <DEDUP_REMOVED lines=86> */
.L_x_541:
[----:B------:R-:W-:Y:S05]  /*08a0*/  BSYNC B6 ;  /* 0x0000000000067941 */ /* 0x000fea0003800000 */
.L_x_540:
        /* <DEDUP_REMOVED lines=9> */
        .weak           $__internal_32_$__cuda_sm20_div_s64
        .type           $__internal_32_$__cuda_sm20_div_s64,@function
        .size           $__internal_32_$__cuda_sm20_div_s64,(.L_x_716 - $__internal_32_$__cuda_sm20_div_s64)
$__internal_32_$__cuda_sm20_div_s64:
        /* <DEDUP_REMOVED lines=83> */
[----:B------:R-:W-:Y:S06]  /*0e70*/  RET.REL.NODEC R8 `(_ZN2at6native30max_unpooling3d_forward_kernelIlEEvNS_27GenericPackedTensorAccessorIKT_Lm4ENS_16DefaultPtrTraitsElEENS2_IKlLm4ES5_lEEPS3_llll) ;  /* 0xfffffff008607950 */ /* 0x000fec0003c3ffff */
.L_x_542:
        /* <DEDUP_REMOVED lines=16> */
.L_x_716:


//--------------------- .text._ZN2at6native30max_unpooling3d_forward_kernelIiEEvNS_27GenericPackedTensorAccessorIKT_Lm4ENS_16DefaultPtrTraitsElEENS2_IKlLm4ES5_lEEPS3_llll --------------------------
	.section	.text._ZN2at6native30max_unpooling3d_forward_kernelIiEEvNS_27GenericPackedTensorAccessorIKT_Lm4ENS_16DefaultPtrTraitsElEENS2_IKlLm4ES5_lEEPS3_llll,"ax",@progbits
	.align	128
        .global         _ZN2at6native30max_unpooling3d_forward_kernelIiEEvNS_27GenericPackedTensorAccessorIKT_Lm4ENS_16DefaultPtrTraitsElEENS2_IKlLm4ES5_lEEPS3_llll
        .type           _ZN2at6native30max_unpooling3d_forward_kernelIiEEvNS_27GenericPackedTensorAccessorIKT_Lm4ENS_16DefaultPtrTraitsElEENS2_IKlLm4ES5_lEEPS3_llll,@function
        .size           _ZN2at6native30max_unpooling3d_forward_kernelIiEEvNS_27GenericPackedTensorAccessorIKT_Lm4ENS_16DefaultPtrTraitsElEENS2_IKlLm4ES5_lEEPS3_llll,(.L_x_717 - _ZN2at6native30max_unpooling3d_forward_kernelIiEEvNS_27GenericPackedTensorAccessorIKT_Lm4ENS_16DefaultPtrTraitsElEENS2_IKlLm4ES5_lEEPS3_llll)
        .other          _ZN2at6native30max_unpooling3d_forward_kernelIiEEvNS_27GenericPackedTensorAccessorIKT_Lm4ENS_16DefaultPtrTraitsElEENS2_IKlLm4ES5_lEEPS3_llll,@"STO_CUDA_ENTRY STV_DEFAULT"
_ZN2at6native30max_unpooling3d_forward_kernelIiEEvNS_27GenericPackedTensorAccessorIKT_Lm4ENS_16DefaultPtrTraitsElEENS2_IKlLm4ES5_lEEPS3_llll:
.text._ZN2at6native30max_unpooling3d_forward_kernelIiEEvNS_27GenericPackedTensorAccessorIKT_Lm4ENS_16DefaultPtrTraitsElEENS2_IKlLm4ES5_lEEPS3_llll:
        /* <DEDUP_REMOVED lines=19> */
[----:B------:R-:W-:Y:S05]  /*0130*/  CALL.REL.NOINC `($__internal_33_$__cuda_sm20_div_s64) ;  /* 0x0000000800007944 */ /* 0x000fea0003c00000 */
        /* <DEDUP_REMOVED lines=9> */
.L_x_543:
        /* <DEDUP_REMOVED lines=23> */
.L_x_544:
        /* <DEDUP_REMOVED lines=86> */
.L_x_546:
[----:B------:R-:W-:Y:S05]  /*08a0*/  BSYNC B6 ;  /* 0x0000000000067941 */ /* 0x000fea0003800000 */
.L_x_545:
        /* <DEDUP_REMOVED lines=9> */
        .weak           $__internal_33_$__cuda_sm20_div_s64
        .type           $__internal_33_$__cuda_sm20_div_s64,@function
        .size           $__internal_33_$__cuda_sm20_div_s64,(.L_x_717 - $__internal_33_$__cuda_sm20_div_s64)
$__internal_33_$__cuda_sm20_div_s64:
        /* <DEDUP_REMOVED lines=83> */
[----:B------:R-:W-:Y:S06]  /*0e70*/  RET.REL.NODEC R8 `(_ZN2at6native30max_unpooling3d_forward_kernelIiEEvNS_27GenericPackedTensorAccessorIKT_Lm4ENS_16DefaultPtrTraitsElEENS2_IKlLm4ES5_lEEPS3_llll) ;  /* 0xfffffff008607950 */ /* 0x000fec0003c3ffff */
.L_x_547:
        /* <DEDUP_REMOVED lines=16> */
.L_x_717:


//--------------------- .text._ZN2at6native30max_unpooling3d_forward_kernelIaEEvNS_27GenericPackedTensorAccessorIKT_Lm4ENS_16DefaultPtrTraitsElEENS2_IKlLm4ES5_lEEPS3_llll --------------------------
	.section	.text._ZN2at6native30max_unpooling3d_forward_kernelIaEEvNS_27GenericPackedTensorAccessorIKT_Lm4ENS_16DefaultPtrTraitsElEENS2_IKlLm4ES5_lEEPS3_llll,"ax",@progbits
	.align	128
        .global         _ZN2at6native30max_unpooling3d_forward_kernelIaEEvNS_27GenericPackedTensorAccessorIKT_Lm4ENS_16DefaultPtrTraitsElEENS2_IKlLm4ES5_lEEPS3_llll
        .type           _ZN2at6native30max_unpooling3d_forward_kernelIaEEvNS_27GenericPackedTensorAccessorIKT_Lm4ENS_16DefaultPtrTraitsElEENS2_IKlLm4ES5_lEEPS3_llll,@function
        .size           _ZN2at6native30max_unpooling3d_forward_kernelIaEEvNS_27GenericPackedTensorAccessorIKT_Lm4ENS_16DefaultPtrTraitsElEENS2_IKlLm4ES5_lEEPS3_llll,(.L_x_718 - _ZN2at6native30max_unpooling3d_forward_kernelIaEEvNS_27GenericPackedTensorAccessorIKT_Lm4ENS_16DefaultPtrTraitsElEENS2_IKlLm4ES5_lEEPS3_llll)
        .other          _ZN2at6native30max_unpooling3d_forward_kernelIaEEvNS_27GenericPackedTensorAccessorIKT_Lm4ENS_16DefaultPtrTraitsElEENS2_IKlLm4ES5_lEEPS3_llll,@"STO_CUDA_ENTRY STV_DEFAULT"
_ZN2at6native30max_unpooling3d_forward_kernelIaEEvNS_27GenericPackedTensorAccessorIKT_Lm4ENS_16DefaultPtrTraitsElEENS2_IKlLm4ES5_lEEPS3_llll:
.text._ZN2at6native30max_unpooling3d_forward_kernelIaEEvNS_27GenericPackedTensorAccessorIKT_Lm4ENS_16DefaultPtrTraitsElEENS2_IKlLm4ES5_lEEPS3_llll:
        /* <DEDUP_REMOVED lines=19> */
[----:B------:R-:W-:Y:S05]  /*0130*/  CALL.REL.NOINC `($__internal_34_$__cuda_sm20_div_s64) ;  /* 0x0000000400f87944 */ /* 0x000fea0003c00000 */
        /* <DEDUP_REMOVED lines=9> */
.L_x_548:
        /* <DEDUP_REMOVED lines=23> */
.L_x_549:
        /* <DEDUP_REMOVED lines=35> */
[----:B------:R-:W-:Y:S01]  /*0570*/  IMAD R11, R19, UR8, RZ ;  /* 0x00000008130b7c24 */ /* 0x000fe2000f8e02ff */
[----:B------:R-:W-:Y:S01]  /*0580*/  IADD3 R9, R9, R13, RZ ;  /* 0x0000000d09097210 */ /* 0x000fe20007ffe0ff */
[----:B------:R-:W-:Y:S02]  /*0590*/  IMAD R3, R3, UR6, RZ ;  /* 0x0000000603037c24 */ /* 0x000fe4000f8e02ff */
[----:B------:R-:W-:Y:S02]  /*05a0*/  IMAD R13, R18, UR9, R11 ;  /* 0x00000009120d7c24 */ /* 0x000fe4000f8e020b */
[----:B------:R-:W-:Y:S02]  /*05b0*/  IMAD R11, R2, UR7, R3 ;  /* 0x00000007020b7c24 */ /* 0x000fe4000f8e0203 */
[----:B------:R-:W-:Y:S01]  /*05c0*/  IMAD.WIDE.U32 R8, R18, UR8, R8 ;  /* 0x0000000812087c25 */ /* 0x000fe2000f8e0008 */
[----:B------:R-:W-:-:S03]  /*05d0*/  ULDC.64 UR8, c[0x0][0x258] ;  /* 0x0000960000087ab9 */ /* 0x000fc60000000a00 */
[----:B------:R-:W-:Y:S01]  /*05e0*/  IMAD.WIDE.U32 R2, R2, UR6, R6 ;  /* 0x0000000602027c25 */ /* 0x000fe2000f8e0006 */
[----:B------:R-:W-:Y:S01]  /*05f0*/  ULDC.64 UR6, c[0x0][0x240] ;  /* 0x0000900000067ab9 */ /* 0x000fe20000000a00 */
[----:B------:R-:W-:Y:S02]  /*0600*/  LEA R16, P0, R8, UR8, 0x3 ;  /* 0x0000000808107c11 */ /* 0x000fe4000f8018ff */
[----:B------:R-:W-:Y:S01]  /*0610*/  IMAD R7, R5, UR6, RZ ;  /* 0x0000000605077c24 */ /* 0x000fe2000f8e02ff */
[----:B------:R-:W-:Y:S01]  /*0620*/  IADD3 R3, R3, R11, RZ ;  /* 0x0000000b03037210 */ /* 0x000fe20007ffe0ff */
[----:B------:R-:W-:Y:S02]  /*0630*/  IMAD.IADD R5, R9, 0x1, R13 ;  /* 0x0000000109057824 */ /* 0x000fe400078e020d */
[----:B------:R-:W-:-:S03]  /*0640*/  IMAD R7, R4, UR7, R7 ;  /* 0x0000000704077c24 */ /* 0x000fc6000f8e0207 */
[----:B------:R-:W-:Y:S01]  /*0650*/  LEA.HI.X R17, R8, UR9, R5, 0x3, P0 ;  /* 0x0000000908117c11 */ /* 0x000fe200080f1c05 */
[----:B------:R-:W-:Y:S01]  /*0660*/  IMAD.WIDE.U32 R4, R4, UR6, R2 ;  /* 0x0000000604047c25 */ /* 0x000fe2000f8e0002 */
[----:B------:R-:W-:Y:S01]  /*0670*/  ULDC.64 UR6, c[0x0][0x238] ;  /* 0x00008e0000067ab9 */ /* 0x000fe20000000a00 */
[----:B------:R-:W-:-:S03]  /*0680*/  ULDC.64 UR8, c[0x0][0x210] ;  /* 0x0000840000087ab9 */ /* 0x000fc60000000a00 */
[----:B------:R-:W2:Y:S01]  /*0690*/  LDG.E.64 R16, desc[UR38][R16.64] ;  /* 0x0000002610107981 */ /* 0x000ea2000c1e1b00 */
[----:B------:R-:W-:Y:S02]  /*06a0*/  IMAD.IADD R5, R5, 0x1, R7 ;  /* 0x0000000105057824 */ /* 0x000fe400078e0207 */
[----:B------:R-:W-:Y:S02]  /*06b0*/  IMAD R7, R19, UR6, RZ ;  /* 0x0000000613077c24 */ /* 0x000fe4000f8e02ff */
[----:B------:R-:W-:-:S04]  /*06c0*/  IMAD.WIDE.U32 R2, R18, UR6, R4 ;  /* 0x0000000612027c25 */ /* 0x000fc8000f8e0004 */
[----:B------:R-:W-:Y:S01]  /*06d0*/  IMAD R7, R18, UR7, R7 ;  /* 0x0000000712077c24 */ /* 0x000fe2000f8e0207 */
[----:B------:R-:W-:-:S04]  /*06e0*/  IADD3 R22, P0, R2, UR8, RZ ;  /* 0x0000000802167c10 */ /* 0x000fc8000ff1e0ff */
[----:B------:R-:W-:-:S05]  /*06f0*/  IADD3.X R23, R3, UR9, R7, P0, !PT ;  /* 0x0000000903177c10 */ /* 0x000fca00087fe407 */
[----:B------:R0:W5:Y:S01]  /*0700*/  LDG.E.U8 R22, desc[UR38][R22.64] ;  /* 0x0000002616167981 */ /* 0x000162000c1e1100 */
        /* <DEDUP_REMOVED lines=11> */
[----:B------:R-:W-:Y:S01]  /*07c0*/  MOV R4, UR4 ;  /* 0x0000000400047c02 */ /* 0x000fe20008000f00 */
[----:B------:R-:W-:Y:S01]  /*07d0*/  IMAD.U32 R5, RZ, RZ, UR5 ;  /* 0x00000005ff057e24 */ /* 0x000fe2000f8e00ff */
[----:B------:R-:W-:Y:S01]  /*07e0*/  ULDC.64 UR4, c[0x4][0x178] ;  /* 0x01005e0000047ab9 */ /* 0x000fe20000000a00 */
[----:B------:R-:W0:Y:S01]  /*07f0*/  LDC.64 R2, c[0x4][R2] ;  /* 0x0100000002027b82 */ /* 0x000e220000000a00 */
[----:B------:R-:W-:Y:S01]  /*0800*/  HFMA2.MMA R8, -RZ, RZ, 0, 4.112720489501953125e-06 ;  /* 0x00000045ff087435 */ /* 0x000fe200000001ff */
[----:B------:R-:W-:Y:S01]  /*0810*/  MOV R6, UR4 ;  /* 0x0000000400067c02 */ /* 0x000fe20008000f00 */
[----:B------:R-:W-:Y:S01]  /*0820*/  IMAD.U32 R7, RZ, RZ, UR5 ;  /* 0x00000005ff077e24 */ /* 0x000fe2000f8e00ff */
[----:B------:R-:W-:Y:S01]  /*0830*/  MOV R10, UR6 ;  /* 0x00000006000a7c02 */ /* 0x000fe20008000f00 */
[----:B------:R-:W-:Y:S01]  /*0840*/  IMAD.U32 R11, RZ, RZ, UR7 ;  /* 0x00000007ff0b7e24 */ /* 0x000fe2000f8e00ff */
[----:B------:R-:W-:Y:S01]  /*0850*/  MOV R13, RZ ;  /* 0x000000ff000d7202 */ /* 0x000fe20000000f00 */
[----:B------:R-:W-:-:S07]  /*0860*/  IMAD.MOV.U32 R12, RZ, RZ, 0x1 ;  /* 0x00000001ff0c7424 */ /* 0x000fce00078e00ff */
[----:B------:R-:W-:-:S07]  /*0870*/  LEPC R20, `(.L_x_551) ;  /* 0x000000001014794e */ /* 0x000fce0000000000 */
[----:B0----5:R-:W-:Y:S05]  /*0880*/  CALL.ABS.NOINC R2 ;  /* 0x0000000002007343 */ /* 0x021fea0003c00000 */
.L_x_551:
[----:B------:R-:W-:Y:S05]  /*0890*/  BSYNC B6 ;  /* 0x0000000000067941 */ /* 0x000fea0003800000 */
.L_x_550:
[----:B------:R-:W-:Y:S01]  /*08a0*/  IMAD.WIDE.U32 R16, R18, UR36, R16 ;  /* 0x0000002412107c25 */ /* 0x000fe2000f8e0010 */
[----:B------:R-:W-:-:S03]  /*08b0*/  ULDC.64 UR4, c[0x0][0x2a0] ;  /* 0x0000a80000047ab9 */ /* 0x000fc60000000a00 */
[----:B------:R-:W-:Y:S01]  /*08c0*/  IMAD R3, R18, UR40, RZ ;  /* 0x0000002812037c24 */ /* 0x000fe2000f8e02ff */
[----:B------:R-:W-:-:S03]  /*08d0*/  IADD3 R2, P0, R16, UR4, RZ ;  /* 0x0000000410027c10 */ /* 0x000fc6000ff1e0ff */
[----:B------:R-:W-:-:S05]  /*08e0*/  IMAD R3, R19, UR36, R3 ;  /* 0x0000002413037c24 */ /* 0x000fca000f8e0203 */
[----:B------:R-:W-:-:S05]  /*08f0*/  IADD3.X R3, R17, UR5, R3, P0, !PT ;  /* 0x0000000511037c10 */ /* 0x000fca00087fe403 */
[----:B-----5:R-:W-:Y:S01]  /*0900*/  STG.E.U8 desc[UR38][R2.64], R22 ;  /* 0x0000001602007986 */ /* 0x020fe2000c101126 */
[----:B------:R-:W-:Y:S05]  /*0910*/  EXIT ;  /* 0x000000000000794d */ /* 0x000fea0003800000 */
        .weak           $__internal_34_$__cuda_sm20_div_s64
        .type           $__internal_34_$__cuda_sm20_div_s64,@function
        .size           $__internal_34_$__cuda_sm20_div_s64,(.L_x_718 - $__internal_34_$__cuda_sm20_div_s64)
$__internal_34_$__cuda_sm20_div_s64:
        /* <DEDUP_REMOVED lines=83> */
[----:B------:R-:W-:Y:S06]  /*0e50*/  RET.REL.NODEC R8 `(_ZN2at6native30max_unpooling3d_forward_kernelIaEEvNS_27GenericPackedTensorAccessorIKT_Lm4ENS_16DefaultPtrTraitsElEENS2_IKlLm4ES5_lEEPS3_llll) ;  /* 0xfffffff008687950 */ /* 0x000fec0003c3ffff */
.L_x_552:
        /* <DEDUP_REMOVED lines=10> */
.L_x_718:


//--------------------- .text._ZN2at6native30max_unpooling3d_forward_kernelIhEEvNS_27GenericPackedTensorAccessorIKT_Lm4ENS_16DefaultPtrTraitsElEENS2_IKlLm4ES5_lEEPS3_llll --------------------------
	.section	.text._ZN2at6native30max_unpooling3d_forward_kernelIhEEvNS_27GenericPackedTensorAccessorIKT_Lm4ENS_16DefaultPtrTraitsElEENS2_IKlLm4ES5_lEEPS3_llll,"ax",@progbits
	.align	128
        .global         _ZN2at6native30max_unpooling3d_forward_kernelIhEEvNS_27GenericPackedTensorAccessorIKT_Lm4ENS_16DefaultPtrTraitsElEENS2_IKlLm4ES5_lEEPS3_llll
        .type           _ZN2at6native30max_unpooling3d_forward_kernelIhEEvNS_27GenericPackedTensorAccessorIKT_Lm4ENS_16DefaultPtrTraitsElEENS2_IKlLm4ES5_lEEPS3_llll,@function
        .size           _ZN2at6native30max_unpooling3d_forward_kernelIhEEvNS_27GenericPackedTensorAccessorIKT_Lm4ENS_16DefaultPtrTraitsElEENS2_IKlLm4ES5_lEEPS3_llll,(.L_x_719 - _ZN2at6native30max_unpooling3d_forward_kernelIhEEvNS_27GenericPackedTensorAccessorIKT_Lm4ENS_16DefaultPtrTraitsElEENS2_IKlLm4ES5_lEEPS3_llll)
        .other          _ZN2at6native30max_unpooling3d_forward_kernelIhEEvNS_27GenericPackedTensorAccessorIKT_Lm4ENS_16DefaultPtrTraitsElEENS2_IKlLm4ES5_lEEPS3_llll,@"STO_CUDA_ENTRY STV_DEFAULT"
_ZN2at6native30max_unpooling3d_forward_kernelIhEEvNS_27GenericPackedTensorAccessorIKT_Lm4ENS_16DefaultPtrTraitsElEENS2_IKlLm4ES5_lEEPS3_llll:
.text._ZN2at6native30max_unpooling3d_forward_kernelIhEEvNS_27GenericPackedTensorAccessorIKT_Lm4ENS_16DefaultPtrTraitsElEENS2_IKlLm4ES5_lEEPS3_llll:
        /* <DEDUP_REMOVED lines=19> */
[----:B------:R-:W-:Y:S05]  /*0130*/  CALL.REL.NOINC `($__internal_35_$__cuda_sm20_div_s64) ;  /* 0x0000000400f87944 */ /* 0x000fea0003c00000 */
        /* <DEDUP_REMOVED lines=9> */
.L_x_553:
        /* <DEDUP_REMOVED lines=23> */
.L_x_554:
        /* <DEDUP_REMOVED lines=85> */
.L_x_556:
[----:B------:R-:W-:Y:S05]  /*0890*/  BSYNC B6 ;  /* 0x0000000000067941 */ /* 0x000fea0003800000 */
.L_x_555:
        /* <DEDUP_REMOVED lines=8> */
        .weak           $__internal_35_$__cuda_sm20_div_s64
        .type           $__internal_35_$__cuda_sm20_div_s64,@function
        .size           $__internal_35_$__cuda_sm20_div_s64,(.L_x_719 - $__internal_35_$__cuda_sm20_div_s64)
$__internal_35_$__cuda_sm20_div_s64:
        /* <DEDUP_REMOVED lines=83> */
[----:B------:R-:W-:Y:S06]  /*0e50*/  RET.REL.NODEC R8 `(_ZN2at6native30max_unpooling3d_forward_kernelIhEEvNS_27GenericPackedTensorAccessorIKT_Lm4ENS_16DefaultPtrTraitsElEENS2_IKlLm4ES5_lEEPS3_llll) ;  /* 0xfffffff008687950 */ /* 0x000fec0003c3ffff */
.L_x_557:
        /* <DEDUP_REMOVED lines=10> */
.L_x_719:


//--------------------- .text._ZN2at6native30max_unpooling2d_forward_kernelIN3c108BFloat16EEEvlPKT_PKllllllPS4_ --------------------------
	.section	.text._ZN2at6native30max_unpooling2d_forward_kernelIN3c108BFloat16EEEvlPKT_PKllllllPS4_,"ax",@progbits
	.align	128
        .global         _ZN2at6native30max_unpooling2d_forward_kernelIN3c108BFloat16EEEvlPKT_PKllllllPS4_
        .type           _ZN2at6native30max_unpooling2d_forward_kernelIN3c108BFloat16EEEvlPKT_PKllllllPS4_,@function
        .size           _ZN2at6native30max_unpooling2d_forward_kernelIN3c108BFloat16EEEvlPKT_PKllllllPS4_,(.L_x_720 - _ZN2at6native30max_unpooling2d_forward_kernelIN3c108BFloat16EEEvlPKT_PKllllllPS4_)
        .other          _ZN2at6native30max_unpooling2d_forward_kernelIN3c108BFloat16EEEvlPKT_PKllllllPS4_,@"STO_CUDA_ENTRY STV_DEFAULT"
_ZN2at6native30max_unpooling2d_forward_kernelIN3c108BFloat16EEEvlPKT_PKllllllPS4_:
.text._ZN2at6native30max_unpooling2d_forward_kernelIN3c108BFloat16EEEvlPKT_PKllllllPS4_:
[----:B------:R-:W0:Y:S01]  /*0000*/  LDC R1, c[0x0][0x28] ;  /* 0x00000a00ff017b82 */ /* 0x000e220000000800 */
[----:B------:R-:W1:Y:S07]  /*0010*/  S2R R2, SR_TID.X ;  /* 0x0000000000027919 */ /* 0x000e6e0000002100 */
[----:B------:R-:W1:Y:S01]  /*0020*/  S2UR UR4, SR_CTAID.X ;  /* 0x00000000000479c3 */ /* 0x000e620000002500 */
[----:B------:R-:W-:-:S07]  /*0030*/  IMAD.MOV.U32 R3, RZ, RZ, RZ ;  /* 0x000000ffff037224 */ /* 0x000fce00078e00ff */
[----:B------:R-:W1:Y:S02]  /*0040*/  LDC R5, c[0x0][RZ] ;  /* 0x00000000ff057b82 */ /* 0x000e640000000800 */
[----:B-1----:R-:W-:Y:S01]  /*0050*/  IMAD.WIDE.U32 R22, R5, UR4, R2 ;  /* 0x0000000405167c25 */ /* 0x002fe2000f8e0002 */
[----:B------:R-:W-:Y:S02]  /*0060*/  ULDC.64 UR4, c[0x0][0x210] ;  /* 0x0000840000047ab9 */ /* 0x000fe40000000a00 */
[----:B------:R-:W-:-:S04]  /*0070*/  ISETP.GE.U32.AND P0, PT, R22, UR4, PT ;  /* 0x0000000416007c0c */ /* 0x000fc8000bf06070 */
[----:B------:R-:W-:-:S13]  /*0080*/  ISETP.GE.AND.EX P0, PT, R23, UR5, PT, P0 ;  /* 0x0000000517007c0c */ /* 0x000fda000bf06300 */
[----:B0-----:R-:W-:Y:S05]  /*0090*/  @P0 EXIT ;  /* 0x000000000000094d */ /* 0x001fea0003800000 */
[----:B------:R-:W-:Y:S01]  /*00a0*/  ULDC.64 UR6, c[0x0][0x248] ;  /* 0x0000920000067ab9 */ /* 0x000fe20000000a00 */
[----:B------:R-:W-:Y:S01]  /*00b0*/  ULDC.64 UR8, c[0x0][0x240] ;  /* 0x0000900000087ab9 */ /* 0x000fe20000000a00 */
[----:B------:R-:W-:Y:S01]  /*00c0*/  ULDC UR5, c[0x0][0xc] ;  /* 0x0000030000057ab9 */ /* 0x000fe20000000800 */
[----:B------:R-:W-:Y:S01]  /*00d0*/  UIMAD UR4, UR7, UR8, URZ ;  /* 0x00000008070472a4 */ /* 0x000fe2000f8e023f */
[----:B------:R-:W-:Y:S01]  /*00e0*/  BSSY B7, `(.L_x_558) ;  /* 0x00000b1000077945 */ /* 0x000fe20003800000 */
[----:B------:R-:W-:Y:S01]  /*00f0*/  UIMAD.WIDE.U32 UR36, UR6, UR8, URZ ;  /* 0x00000008062472a5 */ /* 0x000fe2000f8e003f */
[----:B------:R-:W-:Y:S01]  /*0100*/  IMAD.MOV.U32 R25, RZ, RZ, R22 ;  /* 0x000000ffff197224 */ /* 0x000fe200078e0016 */
[----:B------:R-:W-:Y:S01]  /*0110*/  UIMAD UR4, UR6, UR9, UR4 ;  /* 0x00000009060472a4 */ /* 0x000fe2000f8e0204 */
[----:B------:R-:W-:Y:S01]  /*0120*/  IMAD R18, R5, UR5, RZ ;  /* 0x0000000505127c24 */ /* 0x000fe2000f8e02ff */
[----:B------:R-:W-:Y:S01]  /*0130*/  ULDC.64 UR38, c[0x0][0x208] ;  /* 0x0000820000267ab9 */ /* 0x000fe20000000a00 */
[----:B------:R-:W-:Y:S01]  /*0140*/  ULDC.64 UR6, c[0x0][0x250] ;  /* 0x0000940000067ab9 */ /* 0x000fe20000000a00 */
[----:B------:R-:W-:Y:S01]  /*0150*/  ULDC UR41, c[0x0][0x22c] ;  /* 0x00008b0000297ab9 */ /* 0x000fe20000000800 */
[----:B------:R-:W-:Y:S01]  /*0160*/  IMAD.U32 R24, RZ, RZ, UR6 ;  /* 0x00000006ff187e24 */ /* 0x000fe2000f8e00ff */
[----:B------:R-:W-:Y:S01]  /*0170*/  MOV R22, UR7 ;  /* 0x0000000700167c02 */ /* 0x000fe20008000f00 */
[----:B------:R-:W-:Y:S01]  /*0180*/  ULDC UR48, c[0x0][0x228] ;  /* 0x00008a0000307ab9 */ /* 0x000fe20000000800 */
[----:B------:R-:W-:Y:S01]  /*0190*/  ULDC UR49, c[0x0][0x23c] ;  /* 0x00008f0000317ab9 */ /* 0x000fe20000000800 */
[----:B------:R-:W-:Y:S01]  /*01a0*/  UIADD3 UR40, UR37, UR4, URZ ;  /* 0x0000000425287290 */ /* 0x000fe2000fffe03f */
[----:B------:R-:W-:Y:S01]  /*01b0*/  ULDC UR50, c[0x0][0x238] ;  /* 0x00008e0000327ab9 */ /* 0x000fe20000000800 */
[----:B------:R-:W-:Y:S01]  /*01c0*/  ULDC UR51, c[0x0][0x234] ;  /* 0x00008d0000337ab9 */ /* 0x000fe20000000800 */
[----:B------:R-:W-:Y:S01]  /*01d0*/  ULDC UR52, c[0x0][0x230] ;  /* 0x00008c0000347ab9 */ /* 0x000fe20000000800 */
[----:B------:R-:W-:Y:S01]  /*01e0*/  ULDC.64 UR42, c[0x0][0x210] ;  /* 0x00008400002a7ab9 */ /* 0x000fe20000000a00 */
[----:B------:R-:W-:Y:S01]  /*01f0*/  ULDC.64 UR44, c[0x0][0x220] ;  /* 0x00008800002c7ab9 */ /* 0x000fe20000000a00 */
[----:B------:R-:W-:-:S06]  /*0200*/  ULDC.64 UR46, c[0x0][0x218] ;  /* 0x00008600002e7ab9 */ /* 0x000fcc0000000a00 */
.L_x_570:
[--C-:B------:R-:W-:Y:S01]  /*0210*/  SHF.R.S32.HI R19, RZ, 0x1f, R25.reuse ;  /* 0x0000001fff137819 */ /* 0x100fe20000011419 */
[----:B------:R-:W-:Y:S01]  /*0220*/  IMAD.MOV.U32 R16, RZ, RZ, R25 ;  /* 0x000000ffff107224 */ /* 0x000fe200078e0019 */
[----:B------:R-:W-:Y:S01]  /*0230*/  IADD3 R25, P0, R18, R25, RZ ;  /* 0x0000001912197210 */ /* 0x000fe20007f1e0ff */
[----:B------:R-:W-:Y:S01]  /*0240*/  BSSY B0, `(.L_x_559) ;  /* 0x0000023000007945 */ /* 0x000fe20003800000 */
[----:B------:R-:W-:-:S03]  /*0250*/  LOP3.LUT R0, R19, UR49, RZ, 0xfc, !PT ;  /* 0x0000003113007c12 */ /* 0x000fc6000f8efcff */
[----:B------:R-:W-:Y:S01]  /*0260*/  IMAD.X R23, RZ, RZ, R23, P0 ;  /* 0x000000ffff177224 */ /* 0x000fe200000e0617 */
[----:B------:R-:W-:Y:S02]  /*0270*/  ISETP.NE.U32.AND P1, PT, R0, RZ, PT ;  /* 0x000000ff0000720c */ /* 0x000fe40003f25070 */
[----:B------:R-:W-:-:S04]  /*0280*/  ISETP.GE.U32.AND P0, PT, R25, UR42, PT ;  /* 0x0000002a19007c0c */ /* 0x000fc8000bf06070 */
[----:B------:R-:W-:-:S04]  /*0290*/  ISETP.GE.AND.EX P0, PT, R23, UR43, PT, P0 ;  /* 0x0000002b17007c0c */ /* 0x000fc8000bf06300 */
[----:B------:R-:W-:-:S03]  /*02a0*/  P2R R26, PR, RZ, 0x1 ;  /* 0x00000001ff1a7803 */ /* 0x000fc60000000000 */
[----:B0-----:R-:W-:Y:S06]  /*02b0*/  @!P1 BRA `(.L_x_560) ;  /* 0x0000000000209947 */ /* 0x001fec0003800000 */
[----:B------:R-:W-:Y:S01]  /*02c0*/  ULDC.64 UR4, c[0x0][0x238] ;  /* 0x00008e0000047ab9 */ /* 0x000fe20000000a00 */
[----:B------:R-:W-:Y:S01]  /*02d0*/  IMAD.MOV.U32 R12, RZ, RZ, R16 ;  /* 0x000000ffff0c7224 */ /* 0x000fe200078e0010 */
[----:B------:R-:W-:Y:S01]  /*02e0*/  MOV R3, UR4 ;  /* 0x0000000400037c02 */ /* 0x000fe20008000f00 */
[----:B------:R-:W-:Y:S01]  /*02f0*/  IMAD.U32 R2, RZ, RZ, UR5 ;  /* 0x00000005ff027e24 */ /* 0x000fe2000f8e00ff */
[----:B------:R-:W-:Y:S01]  /*0300*/  MOV R0, 0x330 ;  /* 0x0000033000007802 */ /* 0x000fe20000000f00 */
[----:B------:R-:W-:-:S07]  /*0310*/  IMAD.MOV.U32 R13, RZ, RZ, R19 ;  /* 0x000000ffff0d7224 */ /* 0x000fce00078e0013 */
[----:B------:R-:W-:Y:S05]  /*0320*/  CALL.REL.NOINC `($__internal_36_$__cuda_sm20_div_s64) ;  /* 0x0000000800387944 */ /* 0x000fea0003c00000 */
[----:B------:R-:W-:Y:S05]  /*0330*/  BRA `(.L_x_561) ;  /* 0x00000000004c7947 */ /* 0x000fea0003800000 */
.L_x_560:
[----:B------:R-:W0:Y:S01]  /*0340*/  I2F.U32.RP R0, UR50 ;  /* 0x0000003200007d06 */ /* 0x000e220008209000 */
[----:B------:R-:W-:Y:S01]  /*0350*/  ISETP.NE.U32.AND P2, PT, RZ, UR50, PT ;  /* 0x00000032ff007c0c */ /* 0x000fe2000bf45070 */
[----:B------:R-:W-:-:S06]  /*0360*/  IMAD.MOV.U32 R13, RZ, RZ, RZ ;  /* 0x000000ffff0d7224 */ /* 0x000fcc00078e00ff */
        /* <DEDUP_REMOVED lines=16> */
.L_x_561:
[----:B------:R-:W-:Y:S05]  /*0470*/  BSYNC B0 ;  /* 0x0000000000007941 */ /* 0x000fea0003800000 */
.L_x_559:
        /* <DEDUP_REMOVED lines=8> */
[----:B------:R-:W-:Y:S05]  /*0500*/  CALL.REL.NOINC `($__internal_36_$__cuda_sm20_div_s64) ;  /* 0x0000000400c07944 */ /* 0x000fea0003c00000 */
[----:B------:R-:W-:Y:S02]  /*0510*/  IMAD.MOV.U32 R4, RZ, RZ, R12 ;  /* 0x000000ffff047224 */ /* 0x000fe400078e000c */
[----:B------:R-:W-:Y:S01]  /*0520*/  IMAD.MOV.U32 R5, RZ, RZ, R13 ;  /* 0x000000ffff057224 */ /* 0x000fe200078e000d */
[----:B------:R-:W-:Y:S06]  /*0530*/  BRA `(.L_x_564) ;  /* 0x00000000004c7947 */ /* 0x000fec0003800000 */
.L_x_563:
[----:B------:R-:W0:Y:S01]  /*0540*/  I2F.U32.RP R0, UR52 ;  /* 0x0000003400007d06 */ /* 0x000e220008209000 */
[----:B------:R-:W-:-:S07]  /*0550*/  ISETP.NE.U32.AND P2, PT, RZ, UR52, PT ;  /* 0x00000034ff007c0c */ /* 0x000fce000bf45070 */
[----:B0-----:R-:W0:Y:S02]  /*0560*/  MUFU.RCP R0, R0 ;  /* 0x0000000000007308 */ /* 0x001e240000001000 */
[----:B0-----:R-:W-:-:S06]  /*0570*/  VIADD R2, R0, 0xffffffe ;  /* 0x0ffffffe00027836 */ /* 0x001fcc0000000000 */
[----:B------:R0:W1:Y:S02]  /*0580*/  F2I.FTZ.U32.TRUNC.NTZ R3, R2 ;  /* 0x0000000200037305 */ /* 0x000064000021f000 */
[----:B0-----:R-:W-:Y:S01]  /*0590*/  IMAD.MOV.U32 R2, RZ, RZ, RZ ;  /* 0x000000ffff027224 */ /* 0x001fe200078e00ff */
[----:B-1----:R-:W-:-:S05]  /*05a0*/  IADD3 R5, RZ, -R3, RZ ;  /* 0x80000003ff057210 */ /* 0x002fca0007ffe0ff */
        /* <DEDUP_REMOVED lines=12> */
.L_x_564:
[----:B------:R-:W-:Y:S05]  /*0670*/  BSYNC B0 ;  /* 0x0000000000007941 */ /* 0x000fea0003800000 */
.L_x_562:
        /* <DEDUP_REMOVED lines=10> */
[----:B------:R-:W-:Y:S05]  /*0720*/  CALL.REL.NOINC `($__internal_36_$__cuda_sm20_div_s64) ;  /* 0x0000000400387944 */ /* 0x000fea0003c00000 */
[----:B------:R-:W-:Y:S01]  /*0730*/  MOV R5, UR48 ;  /* 0x0000003000057c02 */ /* 0x000fe20008000f00 */
[--C-:B------:R-:W-:Y:S02]  /*0740*/  IMAD.MOV R9, RZ, RZ, -R12.reuse ;  /* 0x000000ffff097224 */ /* 0x100fe400078e0a0c */
[----:B------:R-:W-:Y:S02]  /*0750*/  IMAD.MOV.U32 R0, RZ, RZ, R12 ;  /* 0x000000ffff007224 */ /* 0x000fe400078e000c */
[----:B------:R-:W-:Y:S01]  /*0760*/  IMAD R9, R9, R5, R4 ;  /* 0x0000000509097224 */ /* 0x000fe200078e0204 */
[----:B------:R-:W-:Y:S06]  /*0770*/  BRA `(.L_x_567) ;  /* 0x0000000000547947 */ /* 0x000fec0003800000 */
.L_x_566:
        /* <DEDUP_REMOVED lines=21> */
.L_x_567:
[----:B------:R-:W-:Y:S05]  /*08d0*/  BSYNC B0 ;  /* 0x0000000000007941 */ /* 0x000fea0003800000 */
.L_x_565:
[----:B------:R-:W-:-:S04]  /*08e0*/  LEA R6, P0, R16, UR44, 0x3 ;  /* 0x0000002c10067c11 */ /* 0x000fc8000f8018ff */
[----:B------:R-:W-:-:S05]  /*08f0*/  LEA.HI.X R7, R16, UR45, R19, 0x3, P0 ;  /* 0x0000002d10077c11 */ /* 0x000fca00080f1c13 */
[----:B------:R0:W2:Y:S01]  /*0900*/  LDG.E R17, desc[UR38][R6.64] ;  /* 0x0000002606117981 */ /* 0x0000a2000c1e1900 */
[----:B------:R-:W-:Y:S01]  /*0910*/  SHF.R.S32.HI R2, RZ, 0x1f, R0 ;  /* 0x0000001fff027819 */ /* 0x000fe20000011400 */
[----:B------:R-:W-:Y:S01]  /*0920*/  BSSY B6, `(.L_x_568) ;  /* 0x0000024000067945 */ /* 0x000fe20003800000 */
[----:B------:R-:W-:-:S03]  /*0930*/  SHF.R.S32.HI R3, RZ, 0x1f, R9 ;  /* 0x0000001fff037819 */ /* 0x000fc60000011409 */
[-C--:B------:R-:W-:Y:S02]  /*0940*/  IMAD R11, R2, R5.reuse, RZ ;  /* 0x00000005020b7224 */ /* 0x080fe400078e02ff */
[----:B------:R-:W-:Y:S02]  /*0950*/  IMAD.MOV.U32 R2, RZ, RZ, R9 ;  /* 0x000000ffff027224 */ /* 0x000fe400078e0009 */
[C---:B------:R-:W-:Y:S02]  /*0960*/  IMAD R11, R0.reuse, UR41, R11 ;  /* 0x00000029000b7c24 */ /* 0x040fe4000f8e020b */
[----:B------:R-:W-:-:S04]  /*0970*/  IMAD.WIDE.U32 R4, R0, R5, R2 ;  /* 0x0000000500047225 */ /* 0x000fc800078e0002 */
[C---:B0-----:R-:W-:Y:S01]  /*0980*/  IMAD R7, R4.reuse, UR40, RZ ;  /* 0x0000002804077c24 */ /* 0x041fe2000f8e02ff */
[----:B------:R-:W-:Y:S01]  /*0990*/  IADD3 R8, R5, R11, RZ ;  /* 0x0000000b05087210 */ /* 0x000fe20007ffe0ff */
[----:B------:R-:W-:-:S04]  /*09a0*/  IMAD.WIDE.U32 R4, R4, UR36, RZ ;  /* 0x0000002404047c25 */ /* 0x000fc8000f8e00ff */
[----:B------:R-:W-:Y:S01]  /*09b0*/  IMAD R7, R8, UR36, R7 ;  /* 0x0000002408077c24 */ /* 0x000fe2000f8e0207 */
[----:B------:R-:W-:Y:S02]  /*09c0*/  LEA R24, P1, R4, R24, 0x1 ;  /* 0x0000001804187211 */ /* 0x000fe400078208ff */
[----:B--2---:R-:W-:Y:S02]  /*09d0*/  ISETP.GE.U32.AND P0, PT, R17, UR36, PT ;  /* 0x0000002411007c0c */ /* 0x004fe4000bf06070 */
[--C-:B------:R-:W-:Y:S02]  /*09e0*/  SHF.R.S32.HI R2, RZ, 0x1f, R17.reuse ;  /* 0x0000001fff027819 */ /* 0x100fe40000011411 */
[----:B------:R-:W-:Y:S02]  /*09f0*/  SHF.R.U32.HI R3, RZ, 0x1f, R17 ;  /* 0x0000001fff037819 */ /* 0x000fe40000011611 */
[----:B------:R-:W-:-:S04]  /*0a00*/  ISETP.GE.AND.EX P0, PT, R2, UR40, PT, P0 ;  /* 0x0000002802007c0c */ /* 0x000fc8000bf06300 */
[----:B------:R-:W-:-:S04]  /*0a10*/  SEL R0, RZ, 0x1, !P0 ;  /* 0x00000001ff007807 */ /* 0x000fc80004000000 */
[----:B------:R-:W-:Y:S01]  /*0a20*/  LOP3.LUT P0, RZ, R3, R0, RZ, 0xfc, !PT ;  /* 0x0000000003ff7212 */ /* 0x000fe2000780fcff */
[----:B------:R-:W-:-:S05]  /*0a30*/  IMAD.IADD R3, R5, 0x1, R7 ;  /* 0x0000000105037824 */ /* 0x000fca00078e0207 */
[----:B------:R-:W-:-:S07]  /*0a40*/  LEA.HI.X R22, R4, R22, R3, 0x1, P1 ;  /* 0x0000001604167211 */ /* 0x000fce00008f0c03 */
[----:B------:R-:W-:Y:S05]  /*0a50*/  @!P0 BRA `(.L_x_569) ;  /* 0x0000000000408947 */ /* 0x000fea0003800000 */
[----:B------:R-:W-:Y:S01]  /*0a60*/  MOV R14, 0x188 ;  /* 0x00000188000e7802 */ /* 0x000fe20000000f00 */
[----:B------:R-:W-:Y:S01]  /*0a70*/  ULDC.64 UR4, c[0x4][0x170] ;  /* 0x01005c0000047ab9 */ /* 0x000fe20000000a00 */
[----:B------:R-:W-:Y:S01]  /*0a80*/  ULDC.64 UR6, c[0x4][0x40] ;  /* 0x0100100000067ab9 */ /* 0x000fe20000000a00 */
[----:B------:R-:W-:Y:S01]  /*0a90*/  IMAD.U32 R4, RZ, RZ, UR4 ;  /* 0x00000004ff047e24 */ /* 0x000fe2000f8e00ff */
[----:B------:R-:W-:Y:S01]  /*0aa0*/  HFMA2.MMA R8, -RZ, RZ, 0, 2.801418304443359375e-06 ;  /* 0x0000002fff087435 */ /* 0x000fe200000001ff */
[----:B------:R-:W-:Y:S01]  /*0ab0*/  IMAD.U32 R5, RZ, RZ, UR5 ;  /* 0x00000005ff057e24 */ /* 0x000fe2000f8e00ff */
[----:B------:R-:W0:Y:S01]  /*0ac0*/  LDC.64 R14, c[0x4][R14] ;  /* 0x010000000e0e7b82 */ /* 0x000e220000000a00 */
[----:B------:R-:W-:Y:S01]  /*0ad0*/  ULDC.64 UR4, c[0x4][0x178] ;  /* 0x01005e0000047ab9 */ /* 0x000fe20000000a00 */
[----:B------:R-:W-:Y:S01]  /*0ae0*/  IMAD.U32 R10, RZ, RZ, UR6 ;  /* 0x00000006ff0a7e24 */ /* 0x000fe2000f8e00ff */
[----:B------:R-:W-:Y:S01]  /*0af0*/  MOV R6, UR4 ;  /* 0x0000000400067c02 */ /* 0x000fe20008000f00 */
[----:B------:R-:W-:-:S02]  /*0b00*/  IMAD.U32 R7, RZ, RZ, UR5 ;  /* 0x00000005ff077e24 */ /* 0x000fc4000f8e00ff */
[----:B------:R-:W-:Y:S02]  /*0b10*/  IMAD.U32 R11, RZ, RZ, UR7 ;  /* 0x00000007ff0b7e24 */ /* 0x000fe4000f8e00ff */
[----:B------:R-:W-:Y:S02]  /*0b20*/  IMAD.MOV.U32 R12, RZ, RZ, 0x1 ;  /* 0x00000001ff0c7424 */ /* 0x000fe400078e00ff */
[----:B------:R-:W-:-:S07]  /*0b30*/  IMAD.MOV.U32 R13, RZ, RZ, RZ ;  /* 0x000000ffff0d7224 */ /* 0x000fce00078e00ff */
[----:B------:R-:W-:-:S07]  /*0b40*/  LEPC R20, `(.L_x_569) ;  /* 0x000000001014794e */ /* 0x000fce0000000000 */
[----:B0-----:R-:W-:Y:S05]  /*0b50*/  CALL.ABS.NOINC R14 ;  /* 0x000000000e007343 */ /* 0x001fea0003c00000 */
.L_x_569:
[----:B------:R-:W-:Y:S05]  /*0b60*/  BSYNC B6 ;  /* 0x0000000000067941 */ /* 0x000fea0003800000 */
.L_x_568:
[----:B------:R-:W-:Y:S02]  /*0b70*/  LEA R4, P0, R16, UR46, 0x1 ;  /* 0x0000002e10047c11 */ /* 0x000fe4000f8008ff */
[----:B------:R-:W-:Y:S02]  /*0b80*/  ISETP.NE.AND P6, PT, R26, RZ, PT ;  /* 0x000000ff1a00720c */ /* 0x000fe40003fc5270 */
[----:B------:R-:W-:-:S06]  /*0b90*/  LEA.HI.X R5, R16, UR47, R19, 0x1, P0 ;  /* 0x0000002f10057c11 */ /* 0x000fcc00080f0c13 */
[----:B------:R-:W2:Y:S01]  /*0ba0*/  LDG.E.U16 R5, desc[UR38][R4.64] ;  /* 0x0000002604057981 */ /* 0x000ea2000c1e1500 */
[----:B------:R-:W-:-:S04]  /*0bb0*/  LEA R6, P0, R17, R24, 0x1 ;  /* 0x0000001811067211 */ /* 0x000fc800078008ff */
[----:B------:R-:W-:-:S05]  /*0bc0*/  LEA.HI.X R7, R17, R22, R2, 0x1, P0 ;  /* 0x0000001611077211 */ /* 0x000fca00000f0c02 */
[----:B--2---:R0:W-:Y:S01]  /*0bd0*/  STG.E.U16 desc[UR38][R6.64], R5 ;  /* 0x0000000506007986 */ /* 0x0041e2000c101526 */
[----:B------:R-:W-:Y:S05]  /*0be0*/  @!P6 BRA `(.L_x_570) ;  /* 0xfffffff40088e947 */ /* 0x000fea000383ffff */
[----:B------:R-:W-:Y:S05]  /*0bf0*/  BSYNC B7 ;  /* 0x0000000000077941 */ /* 0x000fea0003800000 */
.L_x_558:
[----:B------:R-:W-:Y:S05]  /*0c00*/  EXIT ;  /* 0x000000000000794d */ /* 0x000fea0003800000 */
        .weak           $__internal_36_$__cuda_sm20_div_s64
        .type           $__internal_36_$__cuda_sm20_div_s64,@function
        .size           $__internal_36_$__cuda_sm20_div_s64,(.L_x_720 - $__internal_36_$__cuda_sm20_div_s64)
$__internal_36_$__cuda_sm20_div_s64:
        /* <DEDUP_REMOVED lines=15> */
[----:B------:R-:W-:Y:S02]  /*0d00*/  IMAD.X R17, RZ, RZ, ~R11, P0 ;  /* 0x000000ffff117224 */ /* 0x000fe400000e0e0b */
[----:B------:R-:W-:Y:S02]  /*0d10*/  IMAD.MOV.U32 R11, RZ, RZ, R6 ;  /* 0x000000ffff0b7224 */ /* 0x000fe400078e0006 */
[-C--:B------:R-:W-:Y:S02]  /*0d20*/  IMAD R21, R7, R17.reuse, RZ ;  /* 0x0000001107157224 */ /* 0x080fe400078e02ff */
[----:B------:R-:W-:-:S04]  /*0d30*/  IMAD.WIDE.U32 R10, P0, R6, R17, R10 ;  /* 0x00000011060a7225 */ /* 0x000fc8000780000a */
[----:B------:R-:W-:-:S04]  /*0d40*/  IMAD.HI.U32 R10, P1, R7, R15, R10 ;  /* 0x0000000f070a7227 */ /* 0x000fc8000782000a */
[----:B------:R-:W-:Y:S01]  /*0d50*/  IMAD.HI.U32 R15, R7, R17, RZ ;  /* 0x00000011070f7227 */ /* 0x000fe200078e00ff */
[----:B------:R-:W-:-:S04]  /*0d60*/  IADD3 R11, P2, R21, R10, RZ ;  /* 0x0000000a150b7210 */ /* 0x000fc80007f5e0ff */
[----:B------:R-:W-:Y:S01]  /*0d70*/  IADD3.X R15, R15, R7, RZ, P0, !PT ;  /* 0x000000070f0f7210 */ /* 0x000fe200007fe4ff */
[----:B------:R-:W-:-:S03]  /*0d80*/  IMAD.WIDE.U32 R6, R11, R8, RZ ;  /* 0x000000080b067225 */ /* 0x000fc600078e00ff */
[----:B------:R-:W-:Y:S01]  /*0d90*/  IADD3.X R15, RZ, RZ, R15, P2, P1 ;  /* 0x000000ffff0f7210 */ /* 0x000fe200017e240f */
[----:B------:R-:W-:Y:S01]  /*0da0*/  IMAD R7, R11, R9, R7 ;  /* 0x000000090b077224 */ /* 0x000fe200078e0207 */
[----:B------:R-:W-:-:S03]  /*0db0*/  IADD3 R17, P0, RZ, -R6, RZ ;  /* 0x80000006ff117210 */ /* 0x000fc60007f1e0ff */
[----:B------:R-:W-:Y:S02]  /*0dc0*/  IMAD R7, R15, R8, R7 ;  /* 0x000000080f077224 */ /* 0x000fe400078e0207 */
[----:B------:R-:W-:-:S04]  /*0dd0*/  IMAD.HI.U32 R10, R11, R17, RZ ;  /* 0x000000110b0a7227 */ /* 0x000fc800078e00ff */
[----:B------:R-:W-:Y:S01]  /*0de0*/  IMAD.X R6, RZ, RZ, ~R7, P0 ;  /* 0x000000ffff067224 */ /* 0x000fe200000e0e07 */
[----:B------:R-:W-:-:S03]  /*0df0*/  IADD3 R7, P4, RZ, -R12, RZ ;  /* 0x8000000cff077210 */ /* 0x000fc60007f9e0ff */
[----:B------:R-:W-:-:S04]  /*0e00*/  IMAD.WIDE.U32 R10, P0, R11, R6, R10 ;  /* 0x000000060b0a7225 */ /* 0x000fc8000780000a */
[----:B------:R-:W-:Y:S01]  /*0e10*/  IMAD.HI.U32 R10, P1, R15, R17, R10 ;  /* 0x000000110f0a7227 */ /* 0x000fe2000782000a */
[----:B------:R-:W-:-:S03]  /*0e20*/  SEL R11, R7, R12, !P3 ;  /* 0x0000000c070b7207 */ /* 0x000fc60005800000 */
[CC--:B------:R-:W-:Y:S02]  /*0e30*/  IMAD R17, R15.reuse, R6.reuse, RZ ;  /* 0x000000060f117224 */ /* 0x0c0fe400078e02ff */
[----:B------:R-:W-:-:S03]  /*0e40*/  IMAD.HI.U32 R6, R15, R6, RZ ;  /* 0x000000060f067227 */ /* 0x000fc600078e00ff */
[----:B------:R-:W-:Y:S01]  /*0e50*/  IADD3 R10, P2, R17, R10, RZ ;  /* 0x0000000a110a7210 */ /* 0x000fe20007f5e0ff */
[----:B------:R-:W-:Y:S01]  /*0e60*/  IMAD.X R12, RZ, RZ, ~R13, P4 ;  /* 0x000000ffff0c7224 */ /* 0x000fe200020e0e0d */
[----:B------:R-:W-:-:S03]  /*0e70*/  IADD3.X R7, R6, R15, RZ, P0, !PT ;  /* 0x0000000f06077210 */ /* 0x000fc600007fe4ff */
[----:B------:R-:W-:Y:S01]  /*0e80*/  IMAD.HI.U32 R6, R10, R11, RZ ;  /* 0x0000000b0a067227 */ /* 0x000fe200078e00ff */
[----:B------:R-:W-:Y:S02]  /*0e90*/  SEL R15, R12, R13, !P3 ;  /* 0x0000000d0c0f7207 */ /* 0x000fe40005800000 */
[----:B------:R-:W-:Y:S01]  /*0ea0*/  IADD3.X R12, RZ, RZ, R7, P2, P1 ;  /* 0x000000ffff0c7210 */ /* 0x000fe200017e2407 */
[----:B------:R-:W-:Y:S02]  /*0eb0*/  IMAD.MOV.U32 R7, RZ, RZ, RZ ;  /* 0x000000ffff077224 */ /* 0x000fe400078e00ff */
[----:B------:R-:W-:-:S04]  /*0ec0*/  IMAD.WIDE.U32 R6, R10, R15, R6 ;  /* 0x0000000f0a067225 */ /* 0x000fc800078e0006 */
[C---:B------:R-:W-:Y:S02]  /*0ed0*/  IMAD R17, R12.reuse, R15, RZ ;  /* 0x0000000f0c117224 */ /* 0x040fe400078e02ff */
[----:B------:R-:W-:-:S04]  /*0ee0*/  IMAD.HI.U32 R6, P0, R12, R11, R6 ;  /* 0x0000000b0c067227 */ /* 0x000fc80007800006 */
[----:B------:R-:W-:Y:S01]  /*0ef0*/  IMAD.HI.U32 R21, R12, R15, RZ ;  /* 0x0000000f0c157227 */ /* 0x000fe200078e00ff */
[----:B------:R-:W-:-:S03]  /*0f00*/  IADD3 R17, P1, R17, R6, RZ ;  /* 0x0000000611117210 */ /* 0x000fc60007f3e0ff */
[----:B------:R-:W-:Y:S02]  /*0f10*/  IMAD.X R21, RZ, RZ, R21, P0 ;  /* 0x000000ffff157224 */ /* 0x000fe400000e0615 */
[----:B------:R-:W-:-:S03]  /*0f20*/  IMAD.WIDE.U32 R6, R17, R8, RZ ;  /* 0x0000000811067225 */ /* 0x000fc600078e00ff */
[----:B------:R-:W-:Y:S01]  /*0f30*/  IADD3.X R21, RZ, R21, RZ, P1, !PT ;  /* 0x00000015ff157210 */ /* 0x000fe20000ffe4ff */
[----:B------:R-:W-:Y:S01]  /*0f40*/  IMAD R7, R17, R9, R7 ;  /* 0x0000000911077224 */ /* 0x000fe200078e0207 */
[----:B------:R-:W-:-:S03]  /*0f50*/  IADD3 R27, P1, -R6, R11, RZ ;  /* 0x0000000b061b7210 */ /* 0x000fc60007f3e1ff */
[-C--:B------:R-:W-:Y:S01]  /*0f60*/  IMAD R6, R21, R8.reuse, R7 ;  /* 0x0000000815067224 */ /* 0x080fe200078e0207 */
[----:B------:R-:W-:-:S03]  /*0f70*/  ISETP.GE.U32.AND P0, PT, R27, R8, PT ;  /* 0x000000081b00720c */ /* 0x000fc60003f06070 */
[----:B------:R-:W-:Y:S01]  /*0f80*/  IMAD.X R15, R15, 0x1, ~R6, P1 ;  /* 0x000000010f0f7824 */ /* 0x000fe200008e0e06 */
[----:B------:R-:W-:Y:S02]  /*0f90*/  IADD3 R7, P1, R27, -R8, RZ ;  /* 0x800000081b077210 */ /* 0x000fe40007f3e0ff */
[----:B------:R-:W-:Y:S02]  /*0fa0*/  IADD3 R6, P2, R17, 0x1, RZ ;  /* 0x0000000111067810 */ /* 0x000fe40007f5e0ff */
[C---:B------:R-:W-:Y:S01]  /*0fb0*/  ISETP.GE.U32.AND.EX P0, PT, R15.reuse, R9, PT, P0 ;  /* 0x000000090f00720c */ /* 0x040fe20003f06100 */
[----:B------:R-:W-:Y:S01]  /*0fc0*/  IMAD.X R11, R15, 0x1, ~R9, P1 ;  /* 0x000000010f0b7824 */ /* 0x000fe200008e0e09 */
[----:B------:R-:W-:Y:S02]  /*0fd0*/  IADD3.X R10, RZ, R21, RZ, P2, !PT ;  /* 0x00000015ff0a7210 */ /* 0x000fe400017fe4ff */
[----:B------:R-:W-:Y:S02]  /*0fe0*/  SEL R7, R7, R27, P0 ;  /* 0x0000001b07077207 */ /* 0x000fe40000000000 */
[----:B------:R-:W-:-:S02]  /*0ff0*/  SEL R17, R6, R17, P0 ;  /* 0x0000001106117207 */ /* 0x000fc40000000000 */
[----:B------:R-:W-:Y:S02]  /*1000*/  SEL R11, R11, R15, P0 ;  /* 0x0000000f0b0b7207 */ /* 0x000fe40000000000 */
[----:B------:R-:W-:Y:S02]  /*1010*/  ISETP.GE.U32.AND P1, PT, R7, R8, PT ;  /* 0x000000080700720c */ /* 0x000fe40003f26070 */
[----:B------:R-:W-:Y:S02]  /*1020*/  SEL R21, R10, R21, P0 ;  /* 0x000000150a157207 */ /* 0x000fe40000000000 */
[----:B------:R-:W-:Y:S02]  /*1030*/  IADD3 R12, P2, R17, 0x1, RZ ;  /* 0x00000001110c7810 */ /* 0x000fe40007f5e0ff */
[----:B------:R-:W-:Y:S02]  /*1040*/  ISETP.GE.U32.AND.EX P0, PT, R11, R9, PT, P1 ;  /* 0x000000090b00720c */ /* 0x000fe40003f06110 */
[----:B------:R-:W-:Y:S01]  /*1050*/  LOP3.LUT R8, R2, R13, RZ, 0x3c, !PT ;  /* 0x0000000d02087212 */ /* 0x000fe200078e3cff */
[----:B------:R-:W-:Y:S01]  /*1060*/  IMAD.X R6, RZ, RZ, R21, P2 ;  /* 0x000000ffff067224 */ /* 0x000fe200010e0615 */
[----:B------:R-:W-:-:S02]  /*1070*/  SEL R12, R12, R17, P0 ;  /* 0x000000110c0c7207 */ /* 0x000fc40000000000 */
[----:B------:R-:W-:Y:S02]  /*1080*/  ISETP.GE.AND P1, PT, R8, RZ, PT ;  /* 0x000000ff0800720c */ /* 0x000fe40003f26270 */
[----:B------:R-:W-:Y:S02]  /*1090*/  SEL R13, R6, R21, P0 ;  /* 0x00000015060d7207 */ /* 0x000fe40000000000 */
[-C--:B------:R-:W-:Y:S02]  /*10a0*/  IADD3 R7, P2, RZ, -R12.reuse, RZ ;  /* 0x8000000cff077210 */ /* 0x080fe40007f5e0ff */
[----:B------:R-:W-:Y:S01]  /*10b0*/  ISETP.NE.U32.AND P0, PT, R3, RZ, PT ;  /* 0x000000ff0300720c */ /* 0x000fe20003f05070 */
[----:B------:R-:W-:Y:S01]  /*10c0*/  IMAD.MOV.U32 R3, RZ, RZ, 0x0 ;  /* 0x00000000ff037424 */ /* 0x000fe200078e00ff */
[----:B------:R-:W-:Y:S01]  /*10d0*/  SEL R12, R7, R12, !P1 ;  /* 0x0000000c070c7207 */ /* 0x000fe20004800000 */
[----:B------:R-:W-:Y:S01]  /*10e0*/  IMAD.X R6, RZ, RZ, ~R13, P2 ;  /* 0x000000ffff067224 */ /* 0x000fe200010e0e0d */
[----:B------:R-:W-:-:S02]  /*10f0*/  ISETP.NE.AND.EX P0, PT, R2, RZ, PT, P0 ;  /* 0x000000ff0200720c */ /* 0x000fc40003f05300 */
[----:B------:R-:W-:Y:S02]  /*1100*/  MOV R2, R0 ;  /* 0x0000000000027202 */ /* 0x000fe40000000f00 */
[----:B------:R-:W-:Y:S02]  /*1110*/  SEL R13, R6, R13, !P1 ;  /* 0x0000000d060d7207 */ /* 0x000fe40004800000 */
[----:B------:R-:W-:Y:S02]  /*1120*/  SEL R12, R12, 0xffffffff, P0 ;  /* 0xffffffff0c0c7807 */ /* 0x000fe40000000000 */
[----:B------:R-:W-:Y:S01]  /*1130*/  SEL R13, R13, 0xffffffff, P0 ;  /* 0xffffffff0d0d7807 */ /* 0x000fe20000000000 */
[----:B------:R-:W-:Y:S06]  /*1140*/  RET.REL.NODEC R2 `(_ZN2at6native30max_unpooling2d_forward_kernelIN3c108BFloat16EEEvlPKT_PKllllllPS4_) ;  /* 0xffffffec02ac7950 */ /* 0x000fec0003c3ffff */
.L_x_571:
        /* <DEDUP_REMOVED lines=11> */
.L_x_720:


//--------------------- .text._ZN2at6native30max_unpooling2d_forward_kernelIN3c104HalfEEEvlPKT_PKllllllPS4_ --------------------------
	.section	.text._ZN2at6native30max_unpooling2d_forward_kernelIN3c104HalfEEEvlPKT_PKllllllPS4_,"ax",@progbits
	.align	128
        .global         _ZN2at6native30max_unpooling2d_forward_kernelIN3c104HalfEEEvlPKT_PKllllllPS4_
        .type           _ZN2at6native30max_unpooling2d_forward_kernelIN3c104HalfEEEvlPKT_PKllllllPS4_,@function
        .size           _ZN2at6native30max_unpooling2d_forward_kernelIN3c104HalfEEEvlPKT_PKllllllPS4_,(.L_x_721 - _ZN2at6native30max_unpooling2d_forward_kernelIN3c104HalfEEEvlPKT_PKllllllPS4_)
        .other          _ZN2at6native30max_unpooling2d_forward_kernelIN3c104HalfEEEvlPKT_PKllllllPS4_,@"STO_CUDA_ENTRY STV_DEFAULT"
_ZN2at6native30max_unpooling2d_forward_kernelIN3c104HalfEEEvlPKT_PKllllllPS4_:
.text._ZN2at6native30max_unpooling2d_forward_kernelIN3c104HalfEEEvlPKT_PKllllllPS4_:
        /* <DEDUP_REMOVED lines=33> */
.L_x_584:
        /* <DEDUP_REMOVED lines=17> */
[----:B------:R-:W-:Y:S05]  /*0320*/  CALL.REL.NOINC `($__internal_37_$__cuda_sm20_div_s64) ;  /* 0x0000000800387944 */ /* 0x000fea0003c00000 */
[----:B------:R-:W-:Y:S05]  /*0330*/  BRA `(.L_x_575) ;  /* 0x00000000004c7947 */ /* 0x000fea0003800000 */
.L_x_574:
        /* <DEDUP_REMOVED lines=19> */
.L_x_575:
[----:B------:R-:W-:Y:S05]  /*0470*/  BSYNC B0 ;  /* 0x0000000000007941 */ /* 0x000fea0003800000 */
.L_x_573:
        /* <DEDUP_REMOVED lines=8> */
[----:B------:R-:W-:Y:S05]  /*0500*/  CALL.REL.NOINC `($__internal_37_$__cuda_sm20_div_s64) ;  /* 0x0000000400c07944 */ /* 0x000fea0003c00000 */
[----:B------:R-:W-:Y:S02]  /*0510*/  IMAD.MOV.U32 R4, RZ, RZ, R12 ;  /* 0x000000ffff047224 */ /* 0x000fe400078e000c */
[----:B------:R-:W-:Y:S01]  /*0520*/  IMAD.MOV.U32 R5, RZ, RZ, R13 ;  /* 0x000000ffff057224 */ /* 0x000fe200078e000d */
[----:B------:R-:W-:Y:S06]  /*0530*/  BRA `(.L_x_578) ;  /* 0x00000000004c7947 */ /* 0x000fec0003800000 */
.L_x_577:
        /* <DEDUP_REMOVED lines=19> */
.L_x_578:
[----:B------:R-:W-:Y:S05]  /*0670*/  BSYNC B0 ;  /* 0x0000000000007941 */ /* 0x000fea0003800000 */
.L_x_576:
        /* <DEDUP_REMOVED lines=10> */
[----:B------:R-:W-:Y:S05]  /*0720*/  CALL.REL.NOINC `($__internal_37_$__cuda_sm20_div_s64) ;  /* 0x0000000400387944 */ /* 0x000fea0003c00000 */
[----:B------:R-:W-:Y:S01]  /*0730*/  MOV R5, UR48 ;  /* 0x0000003000057c02 */ /* 0x000fe20008000f00 */
[--C-:B------:R-:W-:Y:S02]  /*0740*/  IMAD.MOV R9, RZ, RZ, -R12.reuse ;  /* 0x000000ffff097224 */ /* 0x100fe400078e0a0c */
[----:B------:R-:W-:Y:S02]  /*0750*/  IMAD.MOV.U32 R0, RZ, RZ, R12 ;  /* 0x000000ffff007224 */ /* 0x000fe400078e000c */
[----:B------:R-:W-:Y:S01]  /*0760*/  IMAD R9, R9, R5, R4 ;  /* 0x0000000509097224 */ /* 0x000fe200078e0204 */
[----:B------:R-:W-:Y:S06]  /*0770*/  BRA `(.L_x_581) ;  /* 0x0000000000547947 */ /* 0x000fec0003800000 */
.L_x_580:
        /* <DEDUP_REMOVED lines=21> */
.L_x_581:
[----:B------:R-:W-:Y:S05]  /*08d0*/  BSYNC B0 ;  /* 0x0000000000007941 */ /* 0x000fea0003800000 */
.L_x_579:
        /* <DEDUP_REMOVED lines=40> */
.L_x_583:
[----:B------:R-:W-:Y:S05]  /*0b60*/  BSYNC B6 ;  /* 0x0000000000067941 */ /* 0x000fea0003800000 */
.L_x_582:
        /* <DEDUP_REMOVED lines=9> */
.L_x_572:
[----:B------:R-:W-:Y:S05]  /*0c00*/  EXIT ;  /* 0x000000000000794d */ /* 0x000fea0003800000 */
        .weak           $__internal_37_$__cuda_sm20_div_s64
        .type           $__internal_37_$__cuda_sm20_div_s64,@function
        .size           $__internal_37_$__cuda_sm20_div_s64,(.L_x_721 - $__internal_37_$__cuda_sm20_div_s64)
$__internal_37_$__cuda_sm20_div_s64:
        /* <DEDUP_REMOVED lines=83> */
[----:B------:R-:W-:Y:S06]  /*1140*/  RET.REL.NODEC R2 `(_ZN2at6native30max_unpooling2d_forward_kernelIN3c104HalfEEEvlPKT_PKllllllPS4_) ;  /* 0xffffffec02ac7950 */ /* 0x000fec0003c3ffff */
.L_x_585:
        /* <DEDUP_REMOVED lines=11> */
.L_x_721:


//--------------------- .text._ZN2at6native30max_unpooling2d_forward_kernelIfEEvlPKT_PKllllllPS2_ --------------------------
	.section	.text._ZN2at6native30max_unpooling2d_forward_kernelIfEEvlPKT_PKllllllPS2_,"ax",@progbits
	.align	128
        .global         _ZN2at6native30max_unpooling2d_forward_kernelIfEEvlPKT_PKllllllPS2_
        .type           _ZN2at6native30max_unpooling2d_forward_kernelIfEEvlPKT_PKllllllPS2_,@function
        .size           _ZN2at6native30max_unpooling2d_forward_kernelIfEEvlPKT_PKllllllPS2_,(.L_x_722 - _ZN2at6native30max_unpooling2d_forward_kernelIfEEvlPKT_PKllllllPS2_)
        .other          _ZN2at6native30max_unpooling2d_forward_kernelIfEEvlPKT_PKllllllPS2_,@"STO_CUDA_ENTRY STV_DEFAULT"
_ZN2at6native30max_unpooling2d_forward_kernelIfEEvlPKT_PKllllllPS2_:
.text._ZN2at6native30max_unpooling2d_forward_kernelIfEEvlPKT_PKllllllPS2_:
        /* <DEDUP_REMOVED lines=33> */
.L_x_598:
        /* <DEDUP_REMOVED lines=17> */
[----:B------:R-:W-:Y:S05]  /*0320*/  CALL.REL.NOINC `($__internal_38_$__cuda_sm20_div_s64) ;  /* 0x0000000800387944 */ /* 0x000fea0003c00000 */
[----:B------:R-:W-:Y:S05]  /*0330*/  BRA `(.L_x_589) ;  /* 0x00000000004c7947 */ /* 0x000fea0003800000 */
.L_x_588:
        /* <DEDUP_REMOVED lines=19> */
.L_x_589:
[----:B------:R-:W-:Y:S05]  /*0470*/  BSYNC B0 ;  /* 0x0000000000007941 */ /* 0x000fea0003800000 */
.L_x_587:
        /* <DEDUP_REMOVED lines=8> */
[----:B------:R-:W-:Y:S05]  /*0500*/  CALL.REL.NOINC `($__internal_38_$__cuda_sm20_div_s64) ;  /* 0x0000000400c07944 */ /* 0x000fea0003c00000 */
[----:B------:R-:W-:Y:S02]  /*0510*/  IMAD.MOV.U32 R4, RZ, RZ, R12 ;  /* 0x000000ffff047224 */ /* 0x000fe400078e000c */
[----:B------:R-:W-:Y:S01]  /*0520*/  IMAD.MOV.U32 R5, RZ, RZ, R13 ;  /* 0x000000ffff057224 */ /* 0x000fe200078e000d */
[----:B------:R-:W-:Y:S06]  /*0530*/  BRA `(.L_x_592) ;  /* 0x00000000004c7947 */ /* 0x000fec0003800000 */
.L_x_591:
        /* <DEDUP_REMOVED lines=19> */
.L_x_592:
[----:B------:R-:W-:Y:S05]  /*0670*/  BSYNC B0 ;  /* 0x0000000000007941 */ /* 0x000fea0003800000 */
.L_x_590:
        /* <DEDUP_REMOVED lines=10> */
[----:B------:R-:W-:Y:S05]  /*0720*/  CALL.REL.NOINC `($__internal_38_$__cuda_sm20_div_s64) ;  /* 0x0000000400387944 */ /* 0x000fea0003c00000 */
[----:B------:R-:W-:Y:S01]  /*0730*/  MOV R5, UR48 ;  /* 0x0000003000057c02 */ /* 0x000fe20008000f00 */
[--C-:B------:R-:W-:Y:S02]  /*0740*/  IMAD.MOV R9, RZ, RZ, -R12.reuse ;  /* 0x000000ffff097224 */ /* 0x100fe400078e0a0c */
[----:B------:R-:W-:Y:S02]  /*0750*/  IMAD.MOV.U32 R0, RZ, RZ, R12 ;  /* 0x000000ffff007224 */ /* 0x000fe400078e000c */
[----:B------:R-:W-:Y:S01]  /*0760*/  IMAD R9, R9, R5, R4 ;  /* 0x0000000509097224 */ /* 0x000fe200078e0204 */
[----:B------:R-:W-:Y:S06]  /*0770*/  BRA `(.L_x_595) ;  /* 0x0000000000547947 */ /* 0x000fec0003800000 */
.L_x_594:
        /* <DEDUP_REMOVED lines=21> */
.L_x_595:
[----:B------:R-:W-:Y:S05]  /*08d0*/  BSYNC B0 ;  /* 0x0000000000007941 */ /* 0x000fea0003800000 */
.L_x_593:
        /* <DEDUP_REMOVED lines=40> */
.L_x_597:
[----:B------:R-:W-:Y:S05]  /*0b60*/  BSYNC B6 ;  /* 0x0000000000067941 */ /* 0x000fea0003800000 */
.L_x_596:
[----:B------:R-:W-:Y:S02]  /*0b70*/  LEA R4, P0, R16, UR46, 0x2 ;  /* 0x0000002e10047c11 */ /* 0x000fe4000f8010ff */
[----:B------:R-:W-:Y:S02]  /*0b80*/  ISETP.NE.AND P6, PT, R26, RZ, PT ;  /* 0x000000ff1a00720c */ /* 0x000fe40003fc5270 */
[----:B------:R-:W-:-:S06]  /*0b90*/  LEA.HI.X R5, R16, UR47, R19, 0x2, P0 ;  /* 0x0000002f10057c11 */ /* 0x000fcc00080f1413 */
[----:B------:R-:W2:Y:S01]  /*0ba0*/  LDG.E R5, desc[UR38][R4.64] ;  /* 0x0000002604057981 */ /* 0x000ea2000c1e1900 */
[----:B------:R-:W-:-:S04]  /*0bb0*/  LEA R6, P0, R17, R24, 0x2 ;  /* 0x0000001811067211 */ /* 0x000fc800078010ff */
[----:B------:R-:W-:-:S05]  /*0bc0*/  LEA.HI.X R7, R17, R22, R2, 0x2, P0 ;  /* 0x0000001611077211 */ /* 0x000fca00000f1402 */
[----:B--2---:R0:W-:Y:S01]  /*0bd0*/  STG.E desc[UR38][R6.64], R5 ;  /* 0x0000000506007986 */ /* 0x0041e2000c101926 */
[----:B------:R-:W-:Y:S05]  /*0be0*/  @!P6 BRA `(.L_x_598) ;  /* 0xfffffff40088e947 */ /* 0x000fea000383ffff */
[----:B------:R-:W-:Y:S05]  /*0bf0*/  BSYNC B7 ;  /* 0x0000000000077941 */ /* 0x000fea0003800000 */
.L_x_586:
[----:B------:R-:W-:Y:S05]  /*0c00*/  EXIT ;  /* 0x000000000000794d */ /* 0x000fea0003800000 */
        .weak           $__internal_38_$__cuda_sm20_div_s64
        .type           $__internal_38_$__cuda_sm20_div_s64,@function
        .size           $__internal_38_$__cuda_sm20_div_s64,(.L_x_722 - $__internal_38_$__cuda_sm20_div_s64)
$__internal_38_$__cuda_sm20_div_s64:
        /* <DEDUP_REMOVED lines=83> */
[----:B------:R-:W-:Y:S06]  /*1140*/  RET.REL.NODEC R2 `(_ZN2at6native30max_unpooling2d_forward_kernelIfEEvlPKT_PKllllllPS2_) ;  /* 0xffffffec02ac7950 */ /* 0x000fec0003c3ffff */
.L_x_599:
        /* <DEDUP_REMOVED lines=11> */
.L_x_722:


//--------------------- .text._ZN2at6native30max_unpooling2d_forward_kernelIdEEvlPKT_PKllllllPS2_ --------------------------
	.section	.text._ZN2at6native30max_unpooling2d_forward_kernelIdEEvlPKT_PKllllllPS2_,"ax",@progbits
	.align	128
        .global         _ZN2at6native30max_unpooling2d_forward_kernelIdEEvlPKT_PKllllllPS2_
        .type           _ZN2at6native30max_unpooling2d_forward_kernelIdEEvlPKT_PKllllllPS2_,@function
        .size           _ZN2at6native30max_unpooling2d_forward_kernelIdEEvlPKT_PKllllllPS2_,(.L_x_723 - _ZN2at6native30max_unpooling2d_forward_kernelIdEEvlPKT_PKllllllPS2_)
        .other          _ZN2at6native30max_unpooling2d_forward_kernelIdEEvlPKT_PKllllllPS2_,@"STO_CUDA_ENTRY STV_DEFAULT"
_ZN2at6native30max_unpooling2d_forward_kernelIdEEvlPKT_PKllllllPS2_:
.text._ZN2at6native30max_unpooling2d_forward_kernelIdEEvlPKT_PKllllllPS2_:
        /* <DEDUP_REMOVED lines=23> */
[----:B------:R-:W-:Y:S01]  /*0170*/  ULDC UR48, c[0x0][0x228] ;  /* 0x00008a0000307ab9 */ /* 0x000fe20000000800 */
[----:B------:R-:W-:Y:S01]  /*0180*/  IMAD.U32 R22, RZ, RZ, UR7 ;  /* 0x00000007ff167e24 */ /* 0x000fe2000f8e00ff */
        /* <DEDUP_REMOVED lines=8> */
.L_x_612:
[----:B------:R-:W-:Y:S01]  /*0210*/  SHF.R.S32.HI R3, RZ, 0x1f, R26 ;  /* 0x0000001fff037819 */ /* 0x000fe2000001141a */
[----:B------:R-:W-:Y:S01]  /*0220*/  BSSY B0, `(.L_x_601) ;  /* 0x0000025000007945 */ /* 0x000fe20003800000 */
[-C--:B------:R-:W-:Y:S02]  /*0230*/  MOV R0, R26.reuse ;  /* 0x0000001a00007202 */ /* 0x080fe40000000f00 */
[----:B------:R-:W-:Y:S02]  /*0240*/  LOP3.LUT R2, R3, UR49, RZ, 0xfc, !PT ;  /* 0x0000003103027c12 */ /* 0x000fe4000f8efcff */
[----:B------:R-:W-:Y:S02]  /*0250*/  IADD3 R26, P0, R19, R26, RZ ;  /* 0x0000001a131a7210 */ /* 0x000fe40007f1e0ff */
[----:B------:R-:W-:-:S03]  /*0260*/  ISETP.NE.U32.AND P1, PT, R2, RZ, PT ;  /* 0x000000ff0200720c */ /* 0x000fc60003f25070 */
[----:B------:R-:W-:Y:S01]  /*0270*/  IMAD.X R23, RZ, RZ, R23, P0 ;  /* 0x000000ffff177224 */ /* 0x000fe200000e0617 */
[----:B------:R-:W-:-:S04]  /*0280*/  ISETP.GE.U32.AND P0, PT, R26, UR42, PT ;  /* 0x0000002a1a007c0c */ /* 0x000fc8000bf06070 */
[----:B------:R-:W-:-:S04]  /*0290*/  ISETP.GE.AND.EX P0, PT, R23, UR43, PT, P0 ;  /* 0x0000002b17007c0c */ /* 0x000fc8000bf06300 */
[----:B------:R-:W-:Y:S01]  /*02a0*/  P2R R25, PR, RZ, 0x1 ;  /* 0x00000001ff197803 */ /* 0x000fe20000000000 */
[----:B0-----:R-:W-:Y:S08]  /*02b0*/  @!P1 BRA `(.L_x_602) ;  /* 0x0000000000209947 */ /* 0x001ff00003800000 */
[----:B------:R-:W-:Y:S01]  /*02c0*/  ULDC.64 UR4, c[0x0][0x238] ;  /* 0x00008e0000047ab9 */ /* 0x000fe20000000a00 */
[----:B------:R-:W-:Y:S01]  /*02d0*/  IMAD.MOV.U32 R14, RZ, RZ, R0 ;  /* 0x000000ffff0e7224 */ /* 0x000fe200078e0000 */
[----:B------:R-:W-:Y:S01]  /*02e0*/  MOV R4, UR5 ;  /* 0x0000000500047c02 */ /* 0x000fe20008000f00 */
[----:B------:R-:W-:Y:S01]  /*02f0*/  IMAD.U32 R5, RZ, RZ, UR4 ;  /* 0x00000004ff057e24 */ /* 0x000fe2000f8e00ff */
[----:B------:R-:W-:Y:S01]  /*0300*/  MOV R2, 0x330 ;  /* 0x0000033000027802 */ /* 0x000fe20000000f00 */
[----:B------:R-:W-:-:S07]  /*0310*/  IMAD.MOV.U32 R15, RZ, RZ, R3 ;  /* 0x000000ffff0f7224 */ /* 0x000fce00078e0003 */
[----:B------:R-:W-:Y:S05]  /*0320*/  CALL.REL.NOINC `($__internal_39_$__cuda_sm20_div_s64) ;  /* 0x00000008003c7944 */ /* 0x000fea0003c00000 */
[----:B------:R-:W-:Y:S05]  /*0330*/  BRA `(.L_x_603) ;  /* 0x00000000004c7947 */ /* 0x000fea0003800000 */
.L_x_602:
        /* <DEDUP_REMOVED lines=14> */
[----:B------:R-:W-:Y:S02]  /*0420*/  @P0 VIADD R5, R5, -UR50 ;  /* 0x8000003205050c36 */ /* 0x000fe40008000000 */
[----:B------:R-:W-:-:S03]  /*0430*/  @P0 VIADD R14, R14, 0x1 ;  /* 0x000000010e0e0836 */ /* 0x000fc60000000000 */
[----:B------:R-:W-:-:S13]  /*0440*/  ISETP.GE.U32.AND P1, PT, R5, UR50, PT ;  /* 0x0000003205007c0c */ /* 0x000fda000bf26070 */
[----:B------:R-:W-:Y:S02]  /*0450*/  @P1 IADD3 R14, R14, 0x1, RZ ;  /* 0x000000010e0e1810 */ /* 0x000fe40007ffe0ff */
[----:B------:R-:W-:-:S07]  /*0460*/  @!P2 LOP3.LUT R14, RZ, UR50, RZ, 0x33, !PT ;  /* 0x00000032ff0eac12 */ /* 0x000fce000f8e33ff */
.L_x_603:
[----:B------:R-:W-:Y:S05]  /*0470*/  BSYNC B0 ;  /* 0x0000000000007941 */ /* 0x000fea0003800000 */
.L_x_601:
        /* <DEDUP_REMOVED lines=8> */
[----:B------:R-:W-:Y:S05]  /*0500*/  CALL.REL.NOINC `($__internal_39_$__cuda_sm20_div_s64) ;  /* 0x0000000400c47944 */ /* 0x000fea0003c00000 */
[----:B------:R-:W-:Y:S01]  /*0510*/  MOV R6, R14 ;  /* 0x0000000e00067202 */ /* 0x000fe20000000f00 */
[----:B------:R-:W-:Y:S01]  /*0520*/  IMAD.MOV.U32 R7, RZ, RZ, R15 ;  /* 0x000000ffff077224 */ /* 0x000fe200078e000f */
[----:B------:R-:W-:Y:S06]  /*0530*/  BRA `(.L_x_606) ;  /* 0x00000000004c7947 */ /* 0x000fec0003800000 */
.L_x_605:
        /* <DEDUP_REMOVED lines=19> */
.L_x_606:
[----:B------:R-:W-:Y:S05]  /*0670*/  BSYNC B0 ;  /* 0x0000000000007941 */ /* 0x000fea0003800000 */
.L_x_604:
        /* <DEDUP_REMOVED lines=10> */
[----:B------:R-:W-:Y:S05]  /*0720*/  CALL.REL.NOINC `($__internal_39_$__cuda_sm20_div_s64) ;  /* 0x00000004003c7944 */ /* 0x000fea0003c00000 */
[----:B------:R-:W-:Y:S01]  /*0730*/  IMAD.MOV R2, RZ, RZ, -R14 ;  /* 0x000000ffff027224 */ /* 0x000fe200078e0a0e */
[----:B------:R-:W-:Y:S01]  /*0740*/  MOV R8, R14 ;  /* 0x0000000e00087202 */ /* 0x000fe20000000f00 */
[----:B------:R-:W-:-:S04]  /*0750*/  IMAD.U32 R5, RZ, RZ, UR48 ;  /* 0x00000030ff057e24 */ /* 0x000fc8000f8e00ff */
[----:B------:R-:W-:Y:S01]  /*0760*/  IMAD R2, R2, R5, R6 ;  /* 0x0000000502027224 */ /* 0x000fe200078e0206 */
[----:B------:R-:W-:Y:S06]  /*0770*/  BRA `(.L_x_609) ;  /* 0x0000000000547947 */ /* 0x000fec0003800000 */
.L_x_608:
[----:B------:R-:W-:-:S04]  /*0780*/  IMAD.U32 R5, RZ, RZ, UR48 ;  /* 0x00000030ff057e24 */ /* 0x000fc8000f8e00ff */
        /* <DEDUP_REMOVED lines=20> */
.L_x_609:
[----:B------:R-:W-:Y:S05]  /*08d0*/  BSYNC B0 ;  /* 0x0000000000007941 */ /* 0x000fea0003800000 */
.L_x_607:
[C---:B------:R-:W-:Y:S01]  /*08e0*/  IMAD.SHL.U32 R18, R0.reuse, 0x8, RZ ;  /* 0x0000000800127824 */ /* 0x040fe200078e00ff */
[----:B------:R-:W-:-:S04]  /*08f0*/  SHF.L.U64.HI R16, R0, 0x3, R3 ;  /* 0x0000000300107819 */ /* 0x000fc80000010203 */
[----:B------:R-:W-:-:S04]  /*0900*/  IADD3 R6, P0, R18, UR44, RZ ;  /* 0x0000002c12067c10 */ /* 0x000fc8000ff1e0ff */
[----:B------:R-:W-:-:S05]  /*0910*/  IADD3.X R7, R16, UR45, RZ, P0, !PT ;  /* 0x0000002d10077c10 */ /* 0x000fca00087fe4ff */
[----:B------:R0:W2:Y:S01]  /*0920*/  LDG.E R17, desc[UR38][R6.64] ;  /* 0x0000002606117981 */ /* 0x0000a2000c1e1900 */
[----:B------:R-:W-:Y:S01]  /*0930*/  SHF.R.S32.HI R0, RZ, 0x1f, R8 ;  /* 0x0000001fff007819 */ /* 0x000fe20000011408 */
[----:B------:R-:W-:Y:S01]  /*0940*/  BSSY B6, `(.L_x_610) ;  /* 0x0000023000067945 */ /* 0x000fe20003800000 */
[----:B------:R-:W-:-:S03]  /*0950*/  SHF.R.S32.HI R3, RZ, 0x1f, R2 ;  /* 0x0000001fff037819 */ /* 0x000fc60000011402 */
[-C--:B------:R-:W-:Y:S02]  /*0960*/  IMAD R9, R0, R5.reuse, RZ ;  /* 0x0000000500097224 */ /* 0x080fe400078e02ff */
[----:B------:R-:W-:-:S04]  /*0970*/  IMAD.WIDE.U32 R4, R8, R5, R2 ;  /* 0x0000000508047225 */ /* 0x000fc800078e0002 */
[----:B------:R-:W-:Y:S02]  /*0980*/  IMAD R9, R8, UR41, R9 ;  /* 0x0000002908097c24 */ /* 0x000fe4000f8e0209 */
[C---:B0-----:R-:W-:Y:S02]  /*0990*/  IMAD R7, R4.reuse, UR40, RZ ;  /* 0x0000002804077c24 */ /* 0x041fe4000f8e02ff */
[----:B------:R-:W-:Y:S02]  /*09a0*/  IMAD.IADD R8, R5, 0x1, R9 ;  /* 0x0000000105087824 */ /* 0x000fe400078e0209 */
        /* <DEDUP_REMOVED lines=8> */
[----:B------:R-:W-:Y:S02]  /*0a30*/  LOP3.LUT P0, RZ, R3, R0, RZ, 0xfc, !PT ;  /* 0x0000000003ff7212 */ /* 0x000fe4000780fcff */
[----:B------:R-:W-:-:S04]  /*0a40*/  IADD3 R3, R5, R7, RZ ;  /* 0x0000000705037210 */ /* 0x000fc80007ffe0ff */
[----:B------:R-:W-:-:S07]  /*0a50*/  LEA.HI.X R22, R4, R22, R3, 0x3, P1 ;  /* 0x0000001604167211 */ /* 0x000fce00008f1c03 */
[----:B------:R-:W-:Y:S05]  /*0a60*/  @!P0 BRA `(.L_x_611) ;  /* 0x0000000000408947 */ /* 0x000fea0003800000 */
[----:B------:R-:W-:Y:S01]  /*0a70*/  MOV R14, 0x188 ;  /* 0x00000188000e7802 */ /* 0x000fe20000000f00 */
[----:B------:R-:W-:Y:S01]  /*0a80*/  ULDC.64 UR4, c[0x4][0x170] ;  /* 0x01005c0000047ab9 */ /* 0x000fe20000000a00 */
[----:B------:R-:W-:Y:S01]  /*0a90*/  ULDC.64 UR6, c[0x4][0x28] ;  /* 0x01000a0000067ab9 */ /* 0x000fe20000000a00 */
[----:B------:R-:W-:Y:S01]  /*0aa0*/  IMAD.U32 R4, RZ, RZ, UR4 ;  /* 0x00000004ff047e24 */ /* 0x000fe2000f8e00ff */
[----:B------:R-:W-:Y:S01]  /*0ab0*/  HFMA2.MMA R12, -RZ, RZ, 0, 5.9604644775390625e-08 ;  /* 0x00000001ff0c7435 */ /* 0x000fe200000001ff */
        /* <DEDUP_REMOVED lines=11> */
.L_x_611:
[----:B------:R-:W-:Y:S05]  /*0b70*/  BSYNC B6 ;  /* 0x0000000000067941 */ /* 0x000fea0003800000 */
.L_x_610:
[----:B------:R-:W-:Y:S02]  /*0b80*/  IADD3 R4, P0, R18, UR46, RZ ;  /* 0x0000002e12047c10 */ /* 0x000fe4000ff1e0ff */
[----:B------:R-:W-:Y:S02]  /*0b90*/  ISETP.NE.AND P6, PT, R25, RZ, PT ;  /* 0x000000ff1900720c */ /* 0x000fe40003fc5270 */
[----:B------:R-:W-:-:S06]  /*0ba0*/  IADD3.X R5, R16, UR47, RZ, P0, !PT ;  /* 0x0000002f10057c10 */ /* 0x000fcc00087fe4ff */
[----:B------:R-:W2:Y:S01]  /*0bb0*/  LDG.E.64 R4, desc[UR38][R4.64] ;  /* 0x0000002604047981 */ /* 0x000ea2000c1e1b00 */
[----:B------:R-:W-:-:S04]  /*0bc0*/  LEA R6, P0, R17, R24, 0x3 ;  /* 0x0000001811067211 */ /* 0x000fc800078018ff */
[----:B------:R-:W-:-:S05]  /*0bd0*/  LEA.HI.X R7, R17, R22, R2, 0x3, P0 ;  /* 0x0000001611077211 */ /* 0x000fca00000f1c02 */
[----:B--2---:R0:W-:Y:S01]  /*0be0*/  STG.E.64 desc[UR38][R6.64], R4 ;  /* 0x0000000406007986 */ /* 0x0041e2000c101b26 */
[----:B------:R-:W-:Y:S05]  /*0bf0*/  @!P6 BRA `(.L_x_612) ;  /* 0xfffffff40084e947 */ /* 0x000fea000383ffff */
[----:B------:R-:W-:Y:S05]  /*0c00*/  BSYNC B7 ;  /* 0x0000000000077941 */ /* 0x000fea0003800000 */
.L_x_600:
[----:B------:R-:W-:Y:S05]  /*0c10*/  EXIT ;  /* 0x000000000000794d */ /* 0x000fea0003800000 */
        .weak           $__internal_39_$__cuda_sm20_div_s64
        .type           $__internal_39_$__cuda_sm20_div_s64,@function
        .size           $__internal_39_$__cuda_sm20_div_s64,(.L_x_723 - $__internal_39_$__cuda_sm20_div_s64)
$__internal_39_$__cuda_sm20_div_s64:
        /* <DEDUP_REMOVED lines=33> */
[----:B------:R-:W-:Y:S02]  /*0e30*/  SEL R13, R9, R14, !P3 ;  /* 0x0000000e090d7207 */ /* 0x000fe40005800000 */
[----:B------:R-:W-:Y:S01]  /*0e40*/  IADD3.X R14, RZ, ~R15, RZ, P4, !PT ;  /* 0x8000000fff0e7210 */ /* 0x000fe200027fe4ff */
[CC--:B------:R-:W-:Y:S02]  /*0e50*/  IMAD R21, R17.reuse, R8.reuse, RZ ;  /* 0x0000000811157224 */ /* 0x0c0fe400078e02ff */
[----:B------:R-:W-:-:S03]  /*0e60*/  IMAD.HI.U32 R8, R17, R8, RZ ;  /* 0x0000000811087227 */ /* 0x000fc600078e00ff */
[----:B------:R-:W-:Y:S01]  /*0e70*/  IADD3 R12, P2, R21, R12, RZ ;  /* 0x0000000c150c7210 */ /* 0x000fe20007f5e0ff */
[----:B------:R-:W-:Y:S01]  /*0e80*/  IMAD.X R9, R8, 0x1, R17, P0 ;  /* 0x0000000108097824 */ /* 0x000fe200000e0611 */
[----:B------:R-:W-:-:S03]  /*0e90*/  SEL R17, R14, R15, !P3 ;  /* 0x0000000f0e117207 */ /* 0x000fc60005800000 */
[----:B------:R-:W-:Y:S01]  /*0ea0*/  IMAD.HI.U32 R8, R12, R13, RZ ;  /* 0x0000000d0c087227 */ /* 0x000fe200078e00ff */
[----:B------:R-:W-:-:S03]  /*0eb0*/  IADD3.X R14, RZ, RZ, R9, P2, P1 ;  /* 0x000000ffff0e7210 */ /* 0x000fc600017e2409 */
[----:B------:R-:W-:Y:S02]  /*0ec0*/  IMAD.MOV.U32 R9, RZ, RZ, RZ ;  /* 0x000000ffff097224 */ /* 0x000fe400078e00ff */
[-C--:B------:R-:W-:Y:S02]  /*0ed0*/  IMAD R21, R14, R17.reuse, RZ ;  /* 0x000000110e157224 */ /* 0x080fe400078e02ff */
[----:B------:R-:W-:-:S04]  /*0ee0*/  IMAD.WIDE.U32 R8, R12, R17, R8 ;  /* 0x000000110c087225 */ /* 0x000fc800078e0008 */
[----:B------:R-:W-:-:S04]  /*0ef0*/  IMAD.HI.U32 R27, R14, R17, RZ ;  /* 0x000000110e1b7227 */ /* 0x000fc800078e00ff */
[----:B------:R-:W-:-:S04]  /*0f00*/  IMAD.HI.U32 R8, P0, R14, R13, R8 ;  /* 0x0000000d0e087227 */ /* 0x000fc80007800008 */
[----:B------:R-:W-:Y:S01]  /*0f10*/  IMAD.X R27, RZ, RZ, R27, P0 ;  /* 0x000000ffff1b7224 */ /* 0x000fe200000e061b */
[----:B------:R-:W-:-:S04]  /*0f20*/  IADD3 R21, P1, R21, R8, RZ ;  /* 0x0000000815157210 */ /* 0x000fc80007f3e0ff */
[----:B------:R-:W-:Y:S01]  /*0f30*/  IADD3.X R27, RZ, R27, RZ, P1, !PT ;  /* 0x0000001bff1b7210 */ /* 0x000fe20000ffe4ff */
[----:B------:R-:W-:-:S04]  /*0f40*/  IMAD.WIDE.U32 R8, R21, R10, RZ ;  /* 0x0000000a15087225 */ /* 0x000fc800078e00ff */
        /* <DEDUP_REMOVED lines=32> */
[----:B------:R-:W-:Y:S06]  /*1150*/  RET.REL.NODEC R4 `(_ZN2at6native30max_unpooling2d_forward_kernelIdEEvlPKT_PKllllllPS2_) ;  /* 0xffffffec04a87950 */ /* 0x000fec0003c3ffff */
.L_x_613:
        /* <DEDUP_REMOVED lines=10> */
.L_x_723:


//--------------------- .text._ZN2at6native30max_unpooling2d_forward_kernelIsEEvlPKT_PKllllllPS2_ --------------------------
	.section	.text._ZN2at6native30max_unpooling2d_forward_kernelIsEEvlPKT_PKllllllPS2_,"ax",@progbits
	.align	128
        .global         _ZN2at6native30max_unpooling2d_forward_kernelIsEEvlPKT_PKllllllPS2_
        .type           _ZN2at6native30max_unpooling2d_forward_kernelIsEEvlPKT_PKllllllPS2_,@function
        .size           _ZN2at6native30max_unpooling2d_forward_kernelIsEEvlPKT_PKllllllPS2_,(.L_x_724 - _ZN2at6native30max_unpooling2d_forward_kernelIsEEvlPKT_PKllllllPS2_)
        .other          _ZN2at6native30max_unpooling2d_forward_kernelIsEEvlPKT_PKllllllPS2_,@"STO_CUDA_ENTRY STV_DEFAULT"
_ZN2at6native30max_unpooling2d_forward_kernelIsEEvlPKT_PKllllllPS2_:
.text._ZN2at6native30max_unpooling2d_forward_kernelIsEEvlPKT_PKllllllPS2_:
        /* <DEDUP_REMOVED lines=33> */
.L_x_626:
        /* <DEDUP_REMOVED lines=17> */
[----:B------:R-:W-:Y:S05]  /*0320*/  CALL.REL.NOINC `($__internal_40_$__cuda_sm20_div_s64) ;  /* 0x0000000800387944 */ /* 0x000fea0003c00000 */
[----:B------:R-:W-:Y:S05]  /*0330*/  BRA `(.L_x_617) ;  /* 0x00000000004c7947 */ /* 0x000fea0003800000 */
.L_x_616:
        /* <DEDUP_REMOVED lines=19> */
.L_x_617:
[----:B------:R-:W-:Y:S05]  /*0470*/  BSYNC B0 ;  /* 0x0000000000007941 */ /* 0x000fea0003800000 */
.L_x_615:
        /* <DEDUP_REMOVED lines=8> */
[----:B------:R-:W-:Y:S05]  /*0500*/  CALL.REL.NOINC `($__internal_40_$__cuda_sm20_div_s64) ;  /* 0x0000000400c07944 */ /* 0x000fea0003c00000 */
[----:B------:R-:W-:Y:S02]  /*0510*/  IMAD.MOV.U32 R4, RZ, RZ, R12 ;  /* 0x000000ffff047224 */ /* 0x000fe400078e000c */
[----:B------:R-:W-:Y:S01]  /*0520*/  IMAD.MOV.U32 R5, RZ, RZ, R13 ;  /* 0x000000ffff057224 */ /* 0x000fe200078e000d */
[----:B------:R-:W-:Y:S06]  /*0530*/  BRA `(.L_x_620) ;  /* 0x00000000004c7947 */ /* 0x000fec0003800000 */
.L_x_619:
        /* <DEDUP_REMOVED lines=19> */
.L_x_620:
[----:B------:R-:W-:Y:S05]  /*0670*/  BSYNC B0 ;  /* 0x0000000000007941 */ /* 0x000fea0003800000 */
.L_x_618:
        /* <DEDUP_REMOVED lines=10> */
[----:B------:R-:W-:Y:S05]  /*0720*/  CALL.REL.NOINC `($__internal_40_$__cuda_sm20_div_s64) ;  /* 0x0000000400387944 */ /* 0x000fea0003c00000 */
[----:B------:R-:W-:Y:S01]  /*0730*/  MOV R5, UR48 ;  /* 0x0000003000057c02 */ /* 0x000fe20008000f00 */
[--C-:B------:R-:W-:Y:S02]  /*0740*/  IMAD.MOV R9, RZ, RZ, -R12.reuse ;  /* 0x000000ffff097224 */ /* 0x100fe400078e0a0c */
[----:B------:R-:W-:Y:S02]  /*0750*/  IMAD.MOV.U32 R0, RZ, RZ, R12 ;  /* 0x000000ffff007224 */ /* 0x000fe400078e000c */
[----:B------:R-:W-:Y:S01]  /*0760*/  IMAD R9, R9, R5, R4 ;  /* 0x0000000509097224 */ /* 0x000fe200078e0204 */
[----:B------:R-:W-:Y:S06]  /*0770*/  BRA `(.L_x_623) ;  /* 0x0000000000547947 */ /* 0x000fec0003800000 */
.L_x_622:
        /* <DEDUP_REMOVED lines=21> */
.L_x_623:
[----:B------:R-:W-:Y:S05]  /*08d0*/  BSYNC B0 ;  /* 0x0000000000007941 */ /* 0x000fea0003800000 */
.L_x_621:
        /* <DEDUP_REMOVED lines=40> */
.L_x_625:
[----:B------:R-:W-:Y:S05]  /*0b60*/  BSYNC B6 ;  /* 0x0000000000067941 */ /* 0x000fea0003800000 */
.L_x_624:
        /* <DEDUP_REMOVED lines=9> */
.L_x_614:
[----:B------:R-:W-:Y:S05]  /*0c00*/  EXIT ;  /* 0x000000000000794d */ /* 0x000fea0003800000 */
        .weak           $__internal_40_$__cuda_sm20_div_s64
        .type           $__internal_40_$__cuda_sm20_div_s64,@function
        .size           $__internal_40_$__cuda_sm20_div_s64,(.L_x_724 - $__internal_40_$__cuda_sm20_div_s64)
$__internal_40_$__cuda_sm20_div_s64:
        /* <DEDUP_REMOVED lines=83> */
[----:B------:R-:W-:Y:S06]  /*1140*/  RET.REL.NODEC R2 `(_ZN2at6native30max_unpooling2d_forward_kernelIsEEvlPKT_PKllllllPS2_) ;  /* 0xffffffec02ac7950 */ /* 0x000fec0003c3ffff */
.L_x_627:
        /* <DEDUP_REMOVED lines=11> */
.L_x_724:


//--------------------- .text._ZN2at6native30max_unpooling2d_forward_kernelIlEEvlPKT_PKllllllPS2_ --------------------------
	.section	.text._ZN2at6native30max_unpooling2d_forward_kernelIlEEvlPKT_PKllllllPS2_,"ax",@progbits
	.align	128
        .global         _ZN2at6native30max_unpooling2d_forward_kernelIlEEvlPKT_PKllllllPS2_
        .type           _ZN2at6native30max_unpooling2d_forward_kernelIlEEvlPKT_PKllllllPS2_,@function
        .size           _ZN2at6native30max_unpooling2d_forward_kernelIlEEvlPKT_PKllllllPS2_,(.L_x_725 - _ZN2at6native30max_unpooling2d_forward_kernelIlEEvlPKT_PKllllllPS2_)
        .other          _ZN2at6native30max_unpooling2d_forward_kernelIlEEvlPKT_PKllllllPS2_,@"STO_CUDA_ENTRY STV_DEFAULT"
_ZN2at6native30max_unpooling2d_forward_kernelIlEEvlPKT_PKllllllPS2_:
.text._ZN2at6native30max_unpooling2d_forward_kernelIlEEvlPKT_PKllllllPS2_:
        /* <DEDUP_REMOVED lines=33> */
.L_x_640:
        /* <DEDUP_REMOVED lines=17> */
[----:B------:R-:W-:Y:S05]  /*0320*/  CALL.REL.NOINC `($__internal_41_$__cuda_sm20_div_s64) ;  /* 0x00000008003c7944 */ /* 0x000fea0003c00000 */
[----:B------:R-:W-:Y:S05]  /*0330*/  BRA `(.L_x_631) ;  /* 0x00000000004c7947 */ /* 0x000fea0003800000 */
.L_x_630:
        /* <DEDUP_REMOVED lines=19> */
.L_x_631:
[----:B------:R-:W-:Y:S05]  /*0470*/  BSYNC B0 ;  /* 0x0000000000007941 */ /* 0x000fea0003800000 */
.L_x_629:
        /* <DEDUP_REMOVED lines=8> */
[----:B------:R-:W-:Y:S05]  /*0500*/  CALL.REL.NOINC `($__internal_41_$__cuda_sm20_div_s64) ;  /* 0x0000000400c47944 */ /* 0x000fea0003c00000 */
[----:B------:R-:W-:Y:S01]  /*0510*/  MOV R6, R14 ;  /* 0x0000000e00067202 */ /* 0x000fe20000000f00 */
[----:B------:R-:W-:Y:S01]  /*0520*/  IMAD.MOV.U32 R7, RZ, RZ, R15 ;  /* 0x000000ffff077224 */ /* 0x000fe200078e000f */
[----:B------:R-:W-:Y:S06]  /*0530*/  BRA `(.L_x_634) ;  /* 0x00000000004c7947 */ /* 0x000fec0003800000 */
.L_x_633:
        /* <DEDUP_REMOVED lines=19> */
.L_x_634:
[----:B------:R-:W-:Y:S05]  /*0670*/  BSYNC B0 ;  /* 0x0000000000007941 */ /* 0x000fea0003800000 */
.L_x_632:
        /* <DEDUP_REMOVED lines=10> */
[----:B------:R-:W-:Y:S05]  /*0720*/  CALL.REL.NOINC `($__internal_41_$__cuda_sm20_div_s64) ;  /* 0x00000004003c7944 */ /* 0x000fea0003c00000 */
[----:B------:R-:W-:Y:S01]  /*0730*/  IMAD.MOV R2, RZ, RZ, -R14 ;  /* 0x000000ffff027224 */ /* 0x000fe200078e0a0e */
[----:B------:R-:W-:Y:S01]  /*0740*/  MOV R8, R14 ;  /* 0x0000000e00087202 */ /* 0x000fe20000000f00 */
[----:B------:R-:W-:-:S04]  /*0750*/  IMAD.U32 R5, RZ, RZ, UR48 ;  /* 0x00000030ff057e24 */ /* 0x000fc8000f8e00ff */
[----:B------:R-:W-:Y:S01]  /*0760*/  IMAD R2, R2, R5, R6 ;  /* 0x0000000502027224 */ /* 0x000fe200078e0206 */
[----:B------:R-:W-:Y:S06]  /*0770*/  BRA `(.L_x_637) ;  /* 0x0000000000547947 */ /* 0x000fec0003800000 */
.L_x_636:
        /* <DEDUP_REMOVED lines=21> */
.L_x_637:
[----:B------:R-:W-:Y:S05]  /*08d0*/  BSYNC B0 ;  /* 0x0000000000007941 */ /* 0x000fea0003800000 */
.L_x_635:
        /* <DEDUP_REMOVED lines=41> */
.L_x_639:
[----:B------:R-:W-:Y:S05]  /*0b70*/  BSYNC B6 ;  /* 0x0000000000067941 */ /* 0x000fea0003800000 */
.L_x_638:
        /* <DEDUP_REMOVED lines=9> */
.L_x_628:
[----:B------:R-:W-:Y:S05]  /*0c10*/  EXIT ;  /* 0x000000000000794d */ /* 0x000fea0003800000 */
        .weak           $__internal_41_$__cuda_sm20_div_s64
        .type           $__internal_41_$__cuda_sm20_div_s64,@function
        .size           $__internal_41_$__cuda_sm20_div_s64,(.L_x_725 - $__internal_41_$__cuda_sm20_div_s64)
$__internal_41_$__cuda_sm20_div_s64:
        /* <DEDUP_REMOVED lines=83> */
[----:B------:R-:W-:Y:S06]  /*1150*/  RET.REL.NODEC R4 `(_ZN2at6native30max_unpooling2d_forward_kernelIlEEvlPKT_PKllllllPS2_) ;  /* 0xffffffec04a87950 */ /* 0x000fec0003c3ffff */
.L_x_641:
        /* <DEDUP_REMOVED lines=10> */
.L_x_725:


//--------------------- .text._ZN2at6native30max_unpooling2d_forward_kernelIiEEvlPKT_PKllllllPS2_ --------------------------
	.section	.text._ZN2at6native30max_unpooling2d_forward_kernelIiEEvlPKT_PKllllllPS2_,"ax",@progbits
	.align	128
        .global         _ZN2at6native30max_unpooling2d_forward_kernelIiEEvlPKT_PKllllllPS2_
        .type           _ZN2at6native30max_unpooling2d_forward_kernelIiEEvlPKT_PKllllllPS2_,@function
        .size           _ZN2at6native30max_unpooling2d_forward_kernelIiEEvlPKT_PKllllllPS2_,(.L_x_726 - _ZN2at6native30max_unpooling2d_forward_kernelIiEEvlPKT_PKllllllPS2_)
        .other          _ZN2at6native30max_unpooling2d_forward_kernelIiEEvlPKT_PKllllllPS2_,@"STO_CUDA_ENTRY STV_DEFAULT"
_ZN2at6native30max_unpooling2d_forward_kernelIiEEvlPKT_PKllllllPS2_:
.text._ZN2at6native30max_unpooling2d_forward_kernelIiEEvlPKT_PKllllllPS2_:
        /* <DEDUP_REMOVED lines=33> */
.L_x_654:
        /* <DEDUP_REMOVED lines=17> */
[----:B------:R-:W-:Y:S05]  /*0320*/  CALL.REL.NOINC `($__internal_42_$__cuda_sm20_div_s64) ;  /* 0x0000000800387944 */ /* 0x000fea0003c00000 */
[----:B------:R-:W-:Y:S05]  /*0330*/  BRA `(.L_x_645) ;  /* 0x00000000004c7947 */ /* 0x000fea0003800000 */
.L_x_644:
        /* <DEDUP_REMOVED lines=19> */
.L_x_645:
[----:B------:R-:W-:Y:S05]  /*0470*/  BSYNC B0 ;  /* 0x0000000000007941 */ /* 0x000fea0003800000 */
.L_x_643:
        /* <DEDUP_REMOVED lines=8> */
[----:B------:R-:W-:Y:S05]  /*0500*/  CALL.REL.NOINC `($__internal_42_$__cuda_sm20_div_s64) ;  /* 0x0000000400c07944 */ /* 0x000fea0003c00000 */
[----:B------:R-:W-:Y:S02]  /*0510*/  IMAD.MOV.U32 R4, RZ, RZ, R12 ;  /* 0x000000ffff047224 */ /* 0x000fe400078e000c */
[----:B------:R-:W-:Y:S01]  /*0520*/  IMAD.MOV.U32 R5, RZ, RZ, R13 ;  /* 0x000000ffff057224 */ /* 0x000fe200078e000d */
[----:B------:R-:W-:Y:S06]  /*0530*/  BRA `(.L_x_648) ;  /* 0x00000000004c7947 */ /* 0x000fec0003800000 */
.L_x_647:
        /* <DEDUP_REMOVED lines=19> */
.L_x_648:
[----:B------:R-:W-:Y:S05]  /*0670*/  BSYNC B0 ;  /* 0x0000000000007941 */ /* 0x000fea0003800000 */
.L_x_646:
        /* <DEDUP_REMOVED lines=10> */
[----:B------:R-:W-:Y:S05]  /*0720*/  CALL.REL.NOINC `($__internal_42_$__cuda_sm20_div_s64) ;  /* 0x0000000400387944 */ /* 0x000fea0003c00000 */
[----:B------:R-:W-:Y:S01]  /*0730*/  MOV R5, UR48 ;  /* 0x0000003000057c02 */ /* 0x000fe20008000f00 */
[--C-:B------:R-:W-:Y:S02]  /*0740*/  IMAD.MOV R9, RZ, RZ, -R12.reuse ;  /* 0x000000ffff097224 */ /* 0x100fe400078e0a0c */
[----:B------:R-:W-:Y:S02]  /*0750*/  IMAD.MOV.U32 R0, RZ, RZ, R12 ;  /* 0x000000ffff007224 */ /* 0x000fe400078e000c */
[----:B------:R-:W-:Y:S01]  /*0760*/  IMAD R9, R9, R5, R4 ;  /* 0x0000000509097224 */ /* 0x000fe200078e0204 */
[----:B------:R-:W-:Y:S06]  /*0770*/  BRA `(.L_x_651) ;  /* 0x0000000000547947 */ /* 0x000fec0003800000 */
.L_x_650:
        /* <DEDUP_REMOVED lines=21> */
.L_x_651:
[----:B------:R-:W-:Y:S05]  /*08d0*/  BSYNC B0 ;  /* 0x0000000000007941 */ /* 0x000fea0003800000 */
.L_x_649:
        /* <DEDUP_REMOVED lines=40> */
.L_x_653:
[----:B------:R-:W-:Y:S05]  /*0b60*/  BSYNC B6 ;  /* 0x0000000000067941 */ /* 0x000fea0003800000 */
.L_x_652:
        /* <DEDUP_REMOVED lines=9> */
.L_x_642:
[----:B------:R-:W-:Y:S05]  /*0c00*/  EXIT ;  /* 0x000000000000794d */ /* 0x000fea0003800000 */
        .weak           $__internal_42_$__cuda_sm20_div_s64
        .type           $__internal_42_$__cuda_sm20_div_s64,@function
        .size           $__internal_42_$__cuda_sm20_div_s64,(.L_x_726 - $__internal_42_$__cuda_sm20_div_s64)
$__internal_42_$__cuda_sm20_div_s64:
        /* <DEDUP_REMOVED lines=83> */
[----:B------:R-:W-:Y:S06]  /*1140*/  RET.REL.NODEC R2 `(_ZN2at6native30max_unpooling2d_forward_kernelIiEEvlPKT_PKllllllPS2_) ;  /* 0xffffffec02ac7950 */ /* 0x000fec0003c3ffff */
.L_x_655:
        /* <DEDUP_REMOVED lines=11> */
.L_x_726:


//--------------------- .text._ZN2at6native30max_unpooling2d_forward_kernelIaEEvlPKT_PKllllllPS2_ --------------------------
	.section	.text._ZN2at6native30max_unpooling2d_forward_kernelIaEEvlPKT_PKllllllPS2_,"ax",@progbits
	.align	128
        .global         _ZN2at6native30max_unpooling2d_forward_kernelIaEEvlPKT_PKllllllPS2_
        .type           _ZN2at6native30max_unpooling2d_forward_kernelIaEEvlPKT_PKllllllPS2_,@function
        .size           _ZN2at6native30max_unpooling2d_forward_kernelIaEEvlPKT_PKllllllPS2_,(.L_x_727 - _ZN2at6native30max_unpooling2d_forward_kernelIaEEvlPKT_PKllllllPS2_)
        .other          _ZN2at6native30max_unpooling2d_forward_kernelIaEEvlPKT_PKllllllPS2_,@"STO_CUDA_ENTRY STV_DEFAULT"
_ZN2at6native30max_unpooling2d_forward_kernelIaEEvlPKT_PKllllllPS2_:
.text._ZN2at6native30max_unpooling2d_forward_kernelIaEEvlPKT_PKllllllPS2_:
        /* <DEDUP_REMOVED lines=16> */
[----:B------:R-:W-:Y:S01]  /*0100*/  IMAD R19, R19, UR5, RZ ;  /* 0x0000000513137c24 */ /* 0x000fe2000f8e02ff */
[----:B------:R-:W-:Y:S01]  /*0110*/  UIMAD UR4, UR6, UR9, UR4 ;  /* 0x00000009060472a4 */ /* 0x000fe2000f8e0204 */
[----:B------:R-:W-:Y:S02]  /*0120*/  ULDC.64 UR38, c[0x0][0x208] ;  /* 0x0000820000267ab9 */ /* 0x000fe40000000a00 */
        /* <DEDUP_REMOVED lines=13> */
.L_x_668:
[----:B------:R-:W-:Y:S01]  /*0200*/  SHF.R.S32.HI R18, RZ, 0x1f, R24 ;  /* 0x0000001fff127819 */ /* 0x000fe20000011418 */
[----:B------:R-:W-:Y:S01]  /*0210*/  BSSY B0, `(.L_x_657) ;  /* 0x0000025000007945 */ /* 0x000fe20003800000 */
[-C--:B0-----:R-:W-:Y:S02]  /*0220*/  MOV R17, R24.reuse ;  /* 0x0000001800117202 */ /* 0x081fe40000000f00 */
[----:B------:R-:W-:Y:S02]  /*0230*/  LOP3.LUT R0, R18, UR49, RZ, 0xfc, !PT ;  /* 0x0000003112007c12 */ /* 0x000fe4000f8efcff */
[----:B------:R-:W-:Y:S02]  /*0240*/  IADD3 R24, P0, R19, R24, RZ ;  /* 0x0000001813187210 */ /* 0x000fe40007f1e0ff */
[----:B------:R-:W-:-:S03]  /*0250*/  ISETP.NE.U32.AND P1, PT, R0, RZ, PT ;  /* 0x000000ff0000720c */ /* 0x000fc60003f25070 */
[----:B------:R-:W-:Y:S01]  /*0260*/  IMAD.X R25, RZ, RZ, R25, P0 ;  /* 0x000000ffff197224 */ /* 0x000fe200000e0619 */
[----:B------:R-:W-:-:S04]  /*0270*/  ISETP.GE.U32.AND P0, PT, R24, UR42, PT ;  /* 0x0000002a18007c0c */ /* 0x000fc8000bf06070 */
[----:B------:R-:W-:-:S04]  /*0280*/  ISETP.GE.AND.EX P0, PT, R25, UR43, PT, P0 ;  /* 0x0000002b19007c0c */ /* 0x000fc8000bf06300 */
[----:B------:R-:W-:Y:S01]  /*0290*/  P2R R26, PR, RZ, 0x1 ;  /* 0x00000001ff1a7803 */ /* 0x000fe20000000000 */
[----:B------:R-:W-:Y:S08]  /*02a0*/  @!P1 BRA `(.L_x_658) ;  /* 0x0000000000209947 */ /* 0x000ff00003800000 */
[----:B------:R-:W-:Y:S01]  /*02b0*/  ULDC.64 UR4, c[0x0][0x238] ;  /* 0x00008e0000047ab9 */ /* 0x000fe20000000a00 */
[----:B------:R-:W-:Y:S01]  /*02c0*/  IMAD.MOV.U32 R12, RZ, RZ, R17 ;  /* 0x000000ffff0c7224 */ /* 0x000fe200078e0011 */
[----:B------:R-:W-:Y:S01]  /*02d0*/  MOV R2, UR5 ;  /* 0x0000000500027c02 */ /* 0x000fe20008000f00 */
[----:B------:R-:W-:Y:S01]  /*02e0*/  IMAD.U32 R3, RZ, RZ, UR4 ;  /* 0x00000004ff037e24 */ /* 0x000fe2000f8e00ff */
[----:B------:R-:W-:Y:S01]  /*02f0*/  MOV R0, 0x320 ;  /* 0x0000032000007802 */ /* 0x000fe20000000f00 */
[----:B------:R-:W-:-:S07]  /*0300*/  IMAD.MOV.U32 R13, RZ, RZ, R18 ;  /* 0x000000ffff0d7224 */ /* 0x000fce00078e0012 */
[----:B------:R-:W-:Y:S05]  /*0310*/  CALL.REL.NOINC `($__internal_43_$__cuda_sm20_div_s64) ;  /* 0x00000008002c7944 */ /* 0x000fea0003c00000 */
[----:B------:R-:W-:Y:S05]  /*0320*/  BRA `(.L_x_659) ;  /* 0x00000000004c7947 */ /* 0x000fea0003800000 */
.L_x_658:
        /* <DEDUP_REMOVED lines=19> */
.L_x_659:
[----:B------:R-:W-:Y:S05]  /*0460*/  BSYNC B0 ;  /* 0x0000000000007941 */ /* 0x000fea0003800000 */
.L_x_657:
        /* <DEDUP_REMOVED lines=8> */
[----:B------:R-:W-:Y:S05]  /*04f0*/  CALL.REL.NOINC `($__internal_43_$__cuda_sm20_div_s64) ;  /* 0x0000000400b47944 */ /* 0x000fea0003c00000 */
[----:B------:R-:W-:Y:S01]  /*0500*/  MOV R4, R12 ;  /* 0x0000000c00047202 */ /* 0x000fe20000000f00 */
[----:B------:R-:W-:Y:S01]  /*0510*/  IMAD.MOV.U32 R5, RZ, RZ, R13 ;  /* 0x000000ffff057224 */ /* 0x000fe200078e000d */
[----:B------:R-:W-:Y:S06]  /*0520*/  BRA `(.L_x_662) ;  /* 0x00000000004c7947 */ /* 0x000fec0003800000 */
.L_x_661:
        /* <DEDUP_REMOVED lines=19> */
.L_x_662:
[----:B------:R-:W-:Y:S05]  /*0660*/  BSYNC B0 ;  /* 0x0000000000007941 */ /* 0x000fea0003800000 */
.L_x_660:
        /* <DEDUP_REMOVED lines=10> */
[----:B------:R-:W-:Y:S05]  /*0710*/  CALL.REL.NOINC `($__internal_43_$__cuda_sm20_div_s64) ;  /* 0x00000004002c7944 */ /* 0x000fea0003c00000 */
[----:B------:R-:W-:Y:S01]  /*0720*/  IMAD.MOV R2, RZ, RZ, -R12 ;  /* 0x000000ffff027224 */ /* 0x000fe200078e0a0c */
[----:B------:R-:W-:Y:S01]  /*0730*/  MOV R0, R12 ;  /* 0x0000000c00007202 */ /* 0x000fe20000000f00 */
[----:B------:R-:W-:-:S04]  /*0740*/  IMAD.U32 R5, RZ, RZ, UR48 ;  /* 0x00000030ff057e24 */ /* 0x000fc8000f8e00ff */
[----:B------:R-:W-:Y:S01]  /*0750*/  IMAD R2, R2, R5, R4 ;  /* 0x0000000502027224 */ /* 0x000fe200078e0204 */
[----:B------:R-:W-:Y:S06]  /*0760*/  BRA `(.L_x_665) ;  /* 0x0000000000547947 */ /* 0x000fec0003800000 */
.L_x_664:
        /* <DEDUP_REMOVED lines=21> */
.L_x_665:
[----:B------:R-:W-:Y:S05]  /*08c0*/  BSYNC B0 ;  /* 0x0000000000007941 */ /* 0x000fea0003800000 */
.L_x_663:
[----:B------:R-:W-:-:S04]  /*08d0*/  LEA R6, P0, R17, UR44, 0x3 ;  /* 0x0000002c11067c11 */ /* 0x000fc8000f8018ff */
[----:B------:R-:W-:-:S05]  /*08e0*/  LEA.HI.X R7, R17, UR45, R18, 0x3, P0 ;  /* 0x0000002d11077c11 */ /* 0x000fca00080f1c12 */
        /* <DEDUP_REMOVED lines=9> */
[----:B------:R-:W-:-:S04]  /*0980*/  IMAD.WIDE.U32 R22, R4, UR36, R22 ;  /* 0x0000002404167c25 */ /* 0x000fc8000f8e0016 */
[----:B------:R-:W-:-:S05]  /*0990*/  IMAD R5, R5, UR36, R6 ;  /* 0x0000002405057c24 */ /* 0x000fca000f8e0206 */
[----:B------:R-:W-:Y:S02]  /*09a0*/  IADD3 R23, R23, R5, RZ ;  /* 0x0000000517177210 */ /* 0x000fe40007ffe0ff */
[----:B--2---:R-:W-:Y:S02]  /*09b0*/  ISETP.GE.U32.AND P0, PT, R16, UR36, PT ;  /* 0x0000002410007c0c */ /* 0x004fe4000bf06070 */
[--C-:B------:R-:W-:Y:S02]  /*09c0*/  SHF.R.S32.HI R2, RZ, 0x1f, R16.reuse ;  /* 0x0000001fff027819 */ /* 0x100fe40000011410 */
        /* <DEDUP_REMOVED lines=9> */
[----:B------:R-:W-:Y:S01]  /*0a60*/  HFMA2.MMA R13, -RZ, RZ, 0, 0 ;  /* 0x00000000ff0d7435 */ /* 0x000fe200000001ff */
[----:B------:R-:W-:Y:S01]  /*0a70*/  IMAD.U32 R5, RZ, RZ, UR5 ;  /* 0x00000005ff057e24 */ /* 0x000fe2000f8e00ff */
[----:B------:R-:W0:Y:S01]  /*0a80*/  LDC.64 R14, c[0x4][R14] ;  /* 0x010000000e0e7b82 */ /* 0x000e220000000a00 */
[----:B------:R-:W-:Y:S01]  /*0a90*/  ULDC.64 UR4, c[0x4][0x178] ;  /* 0x01005e0000047ab9 */ /* 0x000fe20000000a00 */
[----:B------:R-:W-:Y:S01]  /*0aa0*/  IMAD.U32 R10, RZ, RZ, UR6 ;  /* 0x00000006ff0a7e24 */ /* 0x000fe2000f8e00ff */
[----:B------:R-:W-:Y:S01]  /*0ab0*/  MOV R6, UR4 ;  /* 0x0000000400067c02 */ /* 0x000fe20008000f00 */
[----:B------:R-:W-:Y:S01]  /*0ac0*/  IMAD.U32 R7, RZ, RZ, UR5 ;  /* 0x00000005ff077e24 */ /* 0x000fe2000f8e00ff */
[----:B------:R-:W-:Y:S01]  /*0ad0*/  MOV R11, UR7 ;  /* 0x00000007000b7c02 */ /* 0x000fe20008000f00 */
[----:B------:R-:W-:-:S02]  /*0ae0*/  IMAD.MOV.U32 R8, RZ, RZ, 0x2f ;  /* 0x0000002fff087424 */ /* 0x000fc400078e00ff */
[----:B------:R-:W-:-:S07]  /*0af0*/  IMAD.MOV.U32 R12, RZ, RZ, 0x1 ;  /* 0x00000001ff0c7424 */ /* 0x000fce00078e00ff */
[----:B------:R-:W-:-:S07]  /*0b00*/  LEPC R20, `(.L_x_667) ;  /* 0x000000001014794e */ /* 0x000fce0000000000 */
[----:B0-----:R-:W-:Y:S05]  /*0b10*/  CALL.ABS.NOINC R14 ;  /* 0x000000000e007343 */ /* 0x001fea0003c00000 */
.L_x_667:
[----:B------:R-:W-:Y:S05]  /*0b20*/  BSYNC B6 ;  /* 0x0000000000067941 */ /* 0x000fea0003800000 */
.L_x_666:
[----:B------:R-:W-:Y:S02]  /*0b30*/  IADD3 R4, P0, R17, UR46, RZ ;  /* 0x0000002e11047c10 */ /* 0x000fe4000ff1e0ff */
[----:B------:R-:W-:Y:S02]  /*0b40*/  ISETP.NE.AND P6, PT, R26, RZ, PT ;  /* 0x000000ff1a00720c */ /* 0x000fe40003fc5270 */
[----:B------:R-:W-:-:S06]  /*0b50*/  IADD3.X R5, R18, UR47, RZ, P0, !PT ;  /* 0x0000002f12057c10 */ /* 0x000fcc00087fe4ff */
[----:B------:R-:W2:Y:S01]  /*0b60*/  LDG.E.U8 R5, desc[UR38][R4.64] ;  /* 0x0000002604057981 */ /* 0x000ea2000c1e1100 */
[----:B------:R-:W-:-:S05]  /*0b70*/  IADD3 R16, P0, R16, R22, RZ ;  /* 0x0000001610107210 */ /* 0x000fca0007f1e0ff */
[----:B------:R-:W-:-:S05]  /*0b80*/  IMAD.X R17, R2, 0x1, R23, P0 ;  /* 0x0000000102117824 */ /* 0x000fca00000e0617 */
[----:B--2---:R0:W-:Y:S01]  /*0b90*/  STG.E.U8 desc[UR38][R16.64], R5 ;  /* 0x0000000510007986 */ /* 0x0041e2000c101126 */
[----:B------:R-:W-:Y:S05]  /*0ba0*/  @!P6 BRA `(.L_x_668) ;  /* 0xfffffff40094e947 */ /* 0x000fea000383ffff */
[----:B------:R-:W-:Y:S05]  /*0bb0*/  BSYNC B7 ;  /* 0x0000000000077941 */ /* 0x000fea0003800000 */
.L_x_656:
[----:B------:R-:W-:Y:S05]  /*0bc0*/  EXIT ;  /* 0x000000000000794d */ /* 0x000fea0003800000 */
        .weak           $__internal_43_$__cuda_sm20_div_s64
        .type           $__internal_43_$__cuda_sm20_div_s64,@function
        .size           $__internal_43_$__cuda_sm20_div_s64,(.L_x_727 - $__internal_43_$__cuda_sm20_div_s64)
$__internal_43_$__cuda_sm20_div_s64:
        /* <DEDUP_REMOVED lines=83> */
[----:B------:R-:W-:Y:S06]  /*1100*/  RET.REL.NODEC R2 `(_ZN2at6native30max_unpooling2d_forward_kernelIaEEvlPKT_PKllllllPS2_) ;  /* 0xffffffec02bc7950 */ /* 0x000fec0003c3ffff */
.L_x_669:
        /* <DEDUP_REMOVED lines=15> */
.L_x_727:


//--------------------- .text._ZN2at6native30max_unpooling2d_forward_kernelIhEEvlPKT_PKllllllPS2_ --------------------------
	.section	.text._ZN2at6native30max_unpooling2d_forward_kernelIhEEvlPKT_PKllllllPS2_,"ax",@progbits
	.align	128
        .global         _ZN2at6native30max_unpooling2d_forward_kernelIhEEvlPKT_PKllllllPS2_
        .type           _ZN2at6native30max_unpooling2d_forward_kernelIhEEvlPKT_PKllllllPS2_,@function
        .size           _ZN2at6native30max_unpooling2d_forward_kernelIhEEvlPKT_PKllllllPS2_,(.L_x_728 - _ZN2at6native30max_unpooling2d_forward_kernelIhEEvlPKT_PKllllllPS2_)
        .other          _ZN2at6native30max_unpooling2d_forward_kernelIhEEvlPKT_PKllllllPS2_,@"STO_CUDA_ENTRY STV_DEFAULT"
_ZN2at6native30max_unpooling2d_forward_kernelIhEEvlPKT_PKllllllPS2_:
.text._ZN2at6native30max_unpooling2d_forward_kernelIhEEvlPKT_PKllllllPS2_:
        /* <DEDUP_REMOVED lines=32> */
.L_x_682:
        /* <DEDUP_REMOVED lines=17> */
[----:B------:R-:W-:Y:S05]  /*0310*/  CALL.REL.NOINC `($__internal_44_$__cuda_sm20_div_s64) ;  /* 0x00000008002c7944 */ /* 0x000fea0003c00000 */
[----:B------:R-:W-:Y:S05]  /*0320*/  BRA `(.L_x_673) ;  /* 0x00000000004c7947 */ /* 0x000fea0003800000 */
.L_x_672:
        /* <DEDUP_REMOVED lines=19> */
.L_x_673:
[----:B------:R-:W-:Y:S05]  /*0460*/  BSYNC B0 ;  /* 0x0000000000007941 */ /* 0x000fea0003800000 */
.L_x_671:
        /* <DEDUP_REMOVED lines=8> */
[----:B------:R-:W-:Y:S05]  /*04f0*/  CALL.REL.NOINC `($__internal_44_$__cuda_sm20_div_s64) ;  /* 0x0000000400b47944 */ /* 0x000fea0003c00000 */
[----:B------:R-:W-:Y:S01]  /*0500*/  MOV R4, R12 ;  /* 0x0000000c00047202 */ /* 0x000fe20000000f00 */
[----:B------:R-:W-:Y:S01]  /*0510*/  IMAD.MOV.U32 R5, RZ, RZ, R13 ;  /* 0x000000ffff057224 */ /* 0x000fe200078e000d */
[----:B------:R-:W-:Y:S06]  /*0520*/  BRA `(.L_x_676) ;  /* 0x00000000004c7947 */ /* 0x000fec0003800000 */
.L_x_675:
        /* <DEDUP_REMOVED lines=19> */
.L_x_676:
[----:B------:R-:W-:Y:S05]  /*0660*/  BSYNC B0 ;  /* 0x0000000000007941 */ /* 0x000fea0003800000 */
.L_x_674:
        /* <DEDUP_REMOVED lines=10> */
[----:B------:R-:W-:Y:S05]  /*0710*/  CALL.REL.NOINC `($__internal_44_$__cuda_sm20_div_s64) ;  /* 0x00000004002c7944 */ /* 0x000fea0003c00000 */
[----:B------:R-:W-:Y:S01]  /*0720*/  IMAD.MOV R2, RZ, RZ, -R12 ;  /* 0x000000ffff027224 */ /* 0x000fe200078e0a0c */
[----:B------:R-:W-:Y:S01]  /*0730*/  MOV R0, R12 ;  /* 0x0000000c00007202 */ /* 0x000fe20000000f00 */
[----:B------:R-:W-:-:S04]  /*0740*/  IMAD.U32 R5, RZ, RZ, UR48 ;  /* 0x00000030ff057e24 */ /* 0x000fc8000f8e00ff */
[----:B------:R-:W-:Y:S01]  /*0750*/  IMAD R2, R2, R5, R4 ;  /* 0x0000000502027224 */ /* 0x000fe200078e0204 */
[----:B------:R-:W-:Y:S06]  /*0760*/  BRA `(.L_x_679) ;  /* 0x0000000000547947 */ /* 0x000fec0003800000 */
.L_x_678:
        /* <DEDUP_REMOVED lines=21> */
.L_x_679:
[----:B------:R-:W-:Y:S05]  /*08c0*/  BSYNC B0 ;  /* 0x0000000000007941 */ /* 0x000fea0003800000 */
.L_x_677:
        /* <DEDUP_REMOVED lines=37> */
.L_x_681:
[----:B------:R-:W-:Y:S05]  /*0b20*/  BSYNC B6 ;  /* 0x0000000000067941 */ /* 0x000fea0003800000 */
.L_x_680:
        /* <DEDUP_REMOVED lines=9> */
.L_x_670:
[----:B------:R-:W-:Y:S05]  /*0bc0*/  EXIT ;  /* 0x000000000000794d */ /* 0x000fea0003800000 */
        .weak           $__internal_44_$__cuda_sm20_div_s64
        .type           $__internal_44_$__cuda_sm20_div_s64,@function
        .size           $__internal_44_$__cuda_sm20_div_s64,(.L_x_728 - $__internal_44_$__cuda_sm20_div_s64)
$__internal_44_$__cuda_sm20_div_s64:
        /* <DEDUP_REMOVED lines=83> */
[----:B------:R-:W-:Y:S06]  /*1100*/  RET.REL.NODEC R2 `(_ZN2at6native30max_unpooling2d_forward_kernelIhEEvlPKT_PKllllllPS2_) ;  /* 0xffffffec02bc7950 */ /* 0x000fec0003c3ffff */
.L_x_683:
        /* <DEDUP_REMOVED lines=15> */
.L_x_728:


//--------------------- .nv.global.init           --------------------------
	.section	.nv.global.init,"aw",@progbits
.nv.global.init:
	.type		__unnamed_1,@object
	.size		__unnamed_1,(__unnamed_17 - __unnamed_1)
__unnamed_1:
        /*0000*/ 	.byte	0x6d, 0x61, 0x78, 0x5f, 0x75, 0x6e, 0x70, 0x6f, 0x6f, 0x6c, 0x69, 0x6e, 0x67, 0x32, 0x64, 0x5f
        /*0010*/ 	.byte	0x66, 0x6f, 0x72, 0x77, 0x61, 0x72, 0x64, 0x5f, 0x6b, 0x65, 0x72, 0x6e, 0x65, 0x6c, 0x00
	.type		__unnamed_17,@object
	.size		__unnamed_17,(__unnamed_9 - __unnamed_17)
__unnamed_17:
        /*001f*/ 	.byte	0x6d, 0x61, 0x78, 0x5f, 0x75, 0x6e, 0x70, 0x6f, 0x6f, 0x6c, 0x69, 0x6e, 0x67, 0x33, 0x64, 0x5f
        /*002f*/ 	.byte	0x66, 0x6f, 0x72, 0x77, 0x61, 0x72, 0x64, 0x5f, 0x6b, 0x65, 0x72, 0x6e, 0x65, 0x6c, 0x00
	.type		__unnamed_9,@object
	.size		__unnamed_9,(__unnamed_5 - __unnamed_9)
__unnamed_9:
        /*003e*/ 	.byte	0x6d, 0x61, 0x78, 0x5f, 0x75, 0x6e, 0x70, 0x6f, 0x6f, 0x6c, 0x69, 0x6e, 0x67, 0x32, 0x64, 0x5f
        /*004e*/ 	.byte	0x66, 0x6f, 0x72, 0x77, 0x61, 0x72, 0x64, 0x5f, 0x6b, 0x65, 0x72, 0x6e, 0x65, 0x6c, 0x00
	.type		__unnamed_5,@object
	.size		__unnamed_5,(__unnamed_13 - __unnamed_5)
__unnamed_5:
        /*005d*/ 	.byte	0x6d, 0x61, 0x78, 0x5f, 0x75, 0x6e, 0x70, 0x6f, 0x6f, 0x6c, 0x69, 0x6e, 0x67, 0x32, 0x64, 0x5f
        /*006d*/ 	.byte	0x66, 0x6f, 0x72, 0x77, 0x61, 0x72, 0x64, 0x5f, 0x6b, 0x65, 0x72, 0x6e, 0x65, 0x6c, 0x00
	.type		__unnamed_13,@object
	.size		__unnamed_13,(__unnamed_3 - __unnamed_13)
__unnamed_13:
        /*007c*/ 	.byte	0x6d, 0x61, 0x78, 0x5f, 0x75, 0x6e, 0x70, 0x6f, 0x6f, 0x6c, 0x69, 0x6e, 0x67, 0x33, 0x64, 0x5f
        /*008c*/ 	.byte	0x66, 0x6f, 0x72, 0x77, 0x61, 0x72, 0x64, 0x5f, 0x6b, 0x65, 0x72, 0x6e, 0x65, 0x6c, 0x00
	.type		__unnamed_3,@object
	.size		__unnamed_3,(__unnamed_11 - __unnamed_3)
__unnamed_3:
        /*009b*/ 	.byte	0x6d, 0x61, 0x78, 0x5f, 0x75, 0x6e, 0x70, 0x6f, 0x6f, 0x6c, 0x69, 0x6e, 0x67, 0x32, 0x64, 0x5f
        /*00ab*/ 	.byte	0x66, 0x6f, 0x72, 0x77, 0x61, 0x72, 0x64, 0x5f, 0x6b, 0x65, 0x72, 0x6e, 0x65, 0x6c, 0x00
	.type		__unnamed_11,@object
	.size		__unnamed_11,(__unnamed_15 - __unnamed_11)
__unnamed_11:
        /*00ba*/ 	.byte	0x6d, 0x61, 0x78, 0x5f, 0x75, 0x6e, 0x70, 0x6f, 0x6f, 0x6c, 0x69, 0x6e, 0x67, 0x33, 0x64, 0x5f
        /*00ca*/ 	.byte	0x66, 0x6f, 0x72, 0x77, 0x61, 0x72, 0x64, 0x5f, 0x6b, 0x65, 0x72, 0x6e, 0x65, 0x6c, 0x00
	.type		__unnamed_15,@object
	.size		__unnamed_15,(__unnamed_7 - __unnamed_15)
__unnamed_15:
        /*00d9*/ 	.byte	0x6d, 0x61, 0x78, 0x5f, 0x75, 0x6e, 0x70, 0x6f, 0x6f, 0x6c, 0x69, 0x6e, 0x67, 0x33, 0x64, 0x5f
        /*00e9*/ 	.byte	0x66, 0x6f, 0x72, 0x77, 0x61, 0x72, 0x64, 0x5f, 0x6b, 0x65, 0x72, 0x6e, 0x65, 0x6c, 0x00
	.type		__unnamed_7,@object
	.size		__unnamed_7,(__unnamed_4 - __unnamed_7)
__unnamed_7:
        /*00f8*/ 	.byte	0x6d, 0x61, 0x78, 0x5f, 0x75, 0x6e, 0x70, 0x6f, 0x6f, 0x6c, 0x69, 0x6e, 0x67, 0x32, 0x64, 0x5f
        /*0108*/ 	.byte	0x66, 0x6f, 0x72, 0x77, 0x61, 0x72, 0x64, 0x5f, 0x6b, 0x65, 0x72, 0x6e, 0x65, 0x6c, 0x00
	.type		__unnamed_4,@object
	.size		__unnamed_4,(__unnamed_12 - __unnamed_4)
__unnamed_4:
        /*0117*/ 	.byte	0x6d, 0x61, 0x78, 0x5f, 0x75, 0x6e, 0x70, 0x6f, 0x6f, 0x6c, 0x69, 0x6e, 0x67, 0x32, 0x64, 0x5f
        /*0127*/ 	.byte	0x66, 0x6f, 0x72, 0x77, 0x61, 0x72, 0x64, 0x5f, 0x6b, 0x65, 0x72, 0x6e, 0x65, 0x6c, 0x00
	.type		__unnamed_12,@object
	.size		__unnamed_12,(__unnamed_16 - __unnamed_12)
__unnamed_12:
        /*0136*/ 	.byte	0x6d, 0x61, 0x78, 0x5f, 0x75, 0x6e, 0x70, 0x6f, 0x6f, 0x6c, 0x69, 0x6e, 0x67, 0x33, 0x64, 0x5f
        /*0146*/ 	.byte	0x66, 0x6f, 0x72, 0x77, 0x61, 0x72, 0x64, 0x5f, 0x6b, 0x65, 0x72, 0x6e, 0x65, 0x6c, 0x00
	.type		__unnamed_16,@object
	.size		__unnamed_16,(__unnamed_8 - __unnamed_16)
__unnamed_16:
        /*0155*/ 	.byte	0x6d, 0x61, 0x78, 0x5f, 0x75, 0x6e, 0x70, 0x6f, 0x6f, 0x6c, 0x69, 0x6e, 0x67, 0x33, 0x64, 0x5f
        /*0165*/ 	.byte	0x66, 0x6f, 0x72, 0x77, 0x61, 0x72, 0x64, 0x5f, 0x6b, 0x65, 0x72, 0x6e, 0x65, 0x6c, 0x00
	.type		__unnamed_8,@object
	.size		__unnamed_8,(__unnamed_2 - __unnamed_8)
__unnamed_8:
        /*0174*/ 	.byte	0x6d, 0x61, 0x78, 0x5f, 0x75, 0x6e, 0x70, 0x6f, 0x6f, 0x6c, 0x69, 0x6e, 0x67, 0x32, 0x64, 0x5f
        /*0184*/ 	.byte	0x66, 0x6f, 0x72, 0x77, 0x61, 0x72, 0x64, 0x5f, 0x6b, 0x65, 0x72, 0x6e, 0x65, 0x6c, 0x00
	.type		__unnamed_2,@object
	.size		__unnamed_2,(__unnamed_18 - __unnamed_2)
__unnamed_2:
        /*0193*/ 	.byte	0x6d, 0x61, 0x78, 0x5f, 0x75, 0x6e, 0x70, 0x6f, 0x6f, 0x6c, 0x69, 0x6e, 0x67, 0x32, 0x64, 0x5f
        /*01a3*/ 	.byte	0x66, 0x6f, 0x72, 0x77, 0x61, 0x72, 0x64, 0x5f, 0x6b, 0x65, 0x72, 0x6e, 0x65, 0x6c, 0x00
	.type		__unnamed_18,@object
	.size		__unnamed_18,(__unnamed_10 - __unnamed_18)
__unnamed_18:
        /*01b2*/ 	.byte	0x6d, 0x61, 0x78, 0x5f, 0x75, 0x6e, 0x70, 0x6f, 0x6f, 0x6c, 0x69, 0x6e, 0x67, 0x33, 0x64, 0x5f
        /*01c2*/ 	.byte	0x66, 0x6f, 0x72, 0x77, 0x61, 0x72, 0x64, 0x5f, 0x6b, 0x65, 0x72, 0x6e, 0x65, 0x6c, 0x00
	.type		__unnamed_10,@object
	.size		__unnamed_10,(__unnamed_14 - __unnamed_10)
__unnamed_10:
        /*01d1*/ 	.byte	0x6d, 0x61, 0x78, 0x5f, 0x75, 0x6e, 0x70, 0x6f, 0x6f, 0x6c, 0x69, 0x6e, 0x67, 0x33, 0x64, 0x5f
        /*01e1*/ 	.byte	0x66, 0x6f, 0x72, 0x77, 0x61, 0x72, 0x64, 0x5f, 0x6b, 0x65, 0x72, 0x6e, 0x65, 0x6c, 0x00
	.type		__unnamed_14,@object
	.size		__unnamed_14,(__unnamed_6 - __unnamed_14)
__unnamed_14:
        /*01f0*/ 	.byte	0x6d, 0x61, 0x78, 0x5f, 0x75, 0x6e, 0x70, 0x6f, 0x6f, 0x6c, 0x69, 0x6e, 0x67, 0x33, 0x64, 0x5f
        /*0200*/ 	.byte	0x66, 0x6f, 0x72, 0x77, 0x61, 0x72, 0x64, 0x5f, 0x6b, 0x65, 0x72, 0x6e, 0x65, 0x6c, 0x00
	.type		__unnamed_6,@object
	.size		__unnamed_6,($str$2 - __unnamed_6)
__unnamed_6:
        /*020f*/ 	.byte	0x6d, 0x61, 0x78, 0x5f, 0x75, 0x6e, 0x70, 0x6f, 0x6f, 0x6c, 0x69, 0x6e, 0x67, 0x32, 0x64, 0x5f
        /*021f*/ 	.byte	0x66, 0x6f, 0x72, 0x77, 0x61, 0x72, 0x64, 0x5f, 0x6b, 0x65, 0x72, 0x6e, 0x65, 0x6c, 0x00
	.type		$str$2,@object
	.size		$str$2,($str - $str$2)
$str$2:
        /*022e*/ 	.byte	0x69, 0x6e, 0x64, 0x65, 0x78, 0x20, 0x3e, 0x3d, 0x20, 0x30, 0x20, 0x26, 0x26, 0x20, 0x69, 0x6e
        /*023e*/ 	.byte	0x64, 0x65, 0x78, 0x20, 0x3c, 0x20, 0x6f, 0x75, 0x74, 0x70, 0x75, 0x74, 0x49, 0x6d, 0x61, 0x67
        /*024e*/ 	.byte	0x65, 0x53, 0x69, 0x7a, 0x65, 0x00
	.type		$str,@object
	.size		$str,($str$1 - $str)
$str:
        /*0254*/ 	.byte	0x6d, 0x61, 0x78, 0x69, 0x6e, 0x64, 0x20, 0x3e, 0x3d, 0x20, 0x30, 0x20, 0x26, 0x26, 0x20, 0x6d
        /*0264*/ 	.byte	0x61, 0x78, 0x69, 0x6e, 0x64, 0x20, 0x3c, 0x20, 0x6f, 0x75, 0x74, 0x70, 0x75, 0x74, 0x49, 0x6d
        /*0274*/ 	.byte	0x61, 0x67, 0x65, 0x53, 0x69, 0x7a, 0x65, 0x00
	.type		$str$1,@object
	.size		$str$1,(.L_47 - $str$1)
$str$1:
        /*027c*/ 	.byte	0x2f, 0x74, 0x6d, 0x70, 0x2f, 0x6f, 0x73, 0x73, 0x5f, 0x6b, 0x65, 0x72, 0x6e, 0x65, 0x6c, 0x73
        /*028c*/ 	.byte	0x5f, 0x73, 0x72, 0x63, 0x2f, 0x70, 0x79, 0x74, 0x6f, 0x72, 0x63, 0x68, 0x2f, 0x61, 0x74, 0x65
        /*029c*/ 	.byte	0x6e, 0x2f, 0x73, 0x72, 0x63, 0x2f, 0x41, 0x54, 0x65, 0x6e, 0x2f, 0x6e, 0x61, 0x74, 0x69, 0x76
        /*02ac*/ 	.byte	0x65, 0x2f, 0x63, 0x75, 0x64, 0x61, 0x2f, 0x4d, 0x61, 0x78, 0x55, 0x6e, 0x70, 0x6f, 0x6f, 0x6c
        /*02bc*/ 	.byte	0x69, 0x6e, 0x67, 0x2e, 0x63, 0x75, 0x00
.L_47:


//--------------------- .nv.shared.reserved.0     --------------------------
	.section	.nv.shared.reserved.0,"aw",@nobits
	.weak		__nv_reservedSMEM_offset_0_alias
	.size		__nv_reservedSMEM_offset_0_alias, 0, 0
	.other		__nv_reservedSMEM_offset_0_alias,@"STO_CUDA_RESERVED_SHARED STV_DEFAULT"
__nv_reservedSMEM_offset_0_alias:
	.zero		0


//--------------------- .nv.global                --------------------------
	.section	.nv.global,"aw",@nobits
.nv.global:
	.type		_ZN46_INTERNAL_0339b1c6_15_MaxUnpooling_cu_ab75f7014cuda3std3__48in_placeE,@object
	.size		_ZN46_INTERNAL_0339b1c6_15_MaxUnpooling_cu_ab75f7014cuda3std3__48in_placeE,(_ZN46_INTERNAL_0339b1c6_15_MaxUnpooling_cu_ab75f7014cuda3std6ranges3__45__cpo8distanceE - _ZN46_INTERNAL_0339b1c6_15_MaxUnpooling_cu_ab75f7014cuda3std3__48in_placeE)
_ZN46_INTERNAL_0339b1c6_15_MaxUnpooling_cu_ab75f7014cuda3std3__48in_placeE:
	.zero		1
	.type		_ZN46_INTERNAL_0339b1c6_15_MaxUnpooling_cu_ab75f7014cuda3std6ranges3__45__cpo8distanceE,@object
	.size		_ZN46_INTERNAL_0339b1c6_15_MaxUnpooling_cu_ab75f7014cuda3std6ranges3__45__cpo8distanceE,(_ZN46_INTERNAL_0339b1c6_15_MaxUnpooling_cu_ab75f7014cuda3std3__45__cpo6cbeginE - _ZN46_INTERNAL_0339b1c6_15_MaxUnpooling_cu_ab75f7014cuda3std6ranges3__45__cpo8distanceE)
_ZN46_INTERNAL_0339b1c6_15_MaxUnpooling_cu_ab75f7014cuda3std6ranges3__45__cpo8distanceE:
	.zero		1
	.type		_ZN46_INTERNAL_0339b1c6_15_MaxUnpooling_cu_ab75f7014cuda3std3__45__cpo6cbeginE,@object
	.size		_ZN46_INTERNAL_0339b1c6_15_MaxUnpooling_cu_ab75f7014cuda3std3__45__cpo6cbeginE,(_ZN46_INTERNAL_0339b1c6_15_MaxUnpooling_cu_ab75f7014cuda3std6ranges3__45__cpo7advanceE - _ZN46_INTERNAL_0339b1c6_15_MaxUnpooling_cu_ab75f7014cuda3std3__45__cpo6cbeginE)
_ZN46_INTERNAL_0339b1c6_15_MaxUnpooling_cu_ab75f7014cuda3std3__45__cpo6cbeginE:
	.zero		1
	.type		_ZN46_INTERNAL_0339b1c6_15_MaxUnpooling_cu_ab75f7014cuda3std6ranges3__45__cpo7advanceE,@object
	.size		_ZN46_INTERNAL_0339b1c6_15_MaxUnpooling_cu_ab75f7014cuda3std6ranges3__45__cpo7advanceE,(_ZN46_INTERNAL_0339b1c6_15_MaxUnpooling_cu_ab75f7014cuda3std3__45__cpo7crbeginE - _ZN46_INTERNAL_0339b1c6_15_MaxUnpooling_cu_ab75f7014cuda3std6ranges3__45__cpo7advanceE)
_ZN46_INTERNAL_0339b1c6_15_MaxUnpooling_cu_ab75f7014cuda3std6ranges3__45__cpo7advanceE:
	.zero		1
	.type		_ZN46_INTERNAL_0339b1c6_15_MaxUnpooling_cu_ab75f7014cuda3std3__45__cpo7crbeginE,@object
	.size		_ZN46_INTERNAL_0339b1c6_15_MaxUnpooling_cu_ab75f7014cuda3std3__45__cpo7crbeginE,(_ZN46_INTERNAL_0339b1c6_15_MaxUnpooling_cu_ab75f7014cuda3std6ranges3__45__cpo4dataE - _ZN46_INTERNAL_0339b1c6_15_MaxUnpooling_cu_ab75f7014cuda3std3__45__cpo7crbeginE)
_ZN46_INTERNAL_0339b1c6_15_MaxUnpooling_cu_ab75f7014cuda3std3__45__cpo7crbeginE:
	.zero		1
	.type		_ZN46_INTERNAL_0339b1c6_15_MaxUnpooling_cu_ab75f7014cuda3std6ranges3__45__cpo4dataE,@object
	.size		_ZN46_INTERNAL_0339b1c6_15_MaxUnpooling_cu_ab75f7014cuda3std6ranges3__45__cpo4dataE,(_ZN46_INTERNAL_0339b1c6_15_MaxUnpooling_cu_ab75f7014cuda3std6ranges3__45__cpo5beginE - _ZN46_INTERNAL_0339b1c6_15_MaxUnpooling_cu_ab75f7014cuda3std6ranges3__45__cpo4dataE)
_ZN46_INTERNAL_0339b1c6_15_MaxUnpooling_cu_ab75f7014cuda3std6ranges3__45__cpo4dataE:
	.zero		1
	.type		_ZN46_INTERNAL_0339b1c6_15_MaxUnpooling_cu_ab75f7014cuda3std6ranges3__45__cpo5beginE,@object
	.size		_ZN46_INTERNAL_0339b1c6_15_MaxUnpooling_cu_ab75f7014cuda3std6ranges3__45__cpo5beginE,(_ZN46_INTERNAL_0339b1c6_15_MaxUnpooling_cu_ab75f7014cuda3std3__448_GLOBAL__N__0339b1c6_15_MaxUnpooling_cu_ab75f7016ignoreE - _ZN46_INTERNAL_0339b1c6_15_MaxUnpooling_cu_ab75f7014cuda3std6ranges3__45__cpo5beginE)
_ZN46_INTERNAL_0339b1c6_15_MaxUnpooling_cu_ab75f7014cuda3std6ranges3__45__cpo5beginE:
	.zero		1
	.type		_ZN46_INTERNAL_0339b1c6_15_MaxUnpooling_cu_ab75f7014cuda3std3__448_GLOBAL__N__0339b1c6_15_MaxUnpooling_cu_ab75f7016ignoreE,@object
	.size		_ZN46_INTERNAL_0339b1c6_15_MaxUnpooling_cu_ab75f7014cuda3std3__448_GLOBAL__N__0339b1c6_15_MaxUnpooling_cu_ab75f7016ignoreE,(_ZN46_INTERNAL_0339b1c6_15_MaxUnpooling_cu_ab75f7014cuda3std6ranges3__45__cpo4sizeE - _ZN46_INTERNAL_0339b1c6_15_MaxUnpooling_cu_ab75f7014cuda3std3__448_GLOBAL__N__0339b1c6_15_MaxUnpooling_cu_ab75f7016ignoreE)
_ZN46_INTERNAL_0339b1c6_15_MaxUnpooling_cu_ab75f7014cuda3std3__448_GLOBAL__N__0339b1c6_15_MaxUnpooling_cu_ab75f7016ignoreE:
	.zero		1
	.type		_ZN46_INTERNAL_0339b1c6_15_MaxUnpooling_cu_ab75f7014cuda3std6ranges3__45__cpo4sizeE,@object
	.size		_ZN46_INTERNAL_0339b1c6_15_MaxUnpooling_cu_ab75f7014cuda3std6ranges3__45__cpo4sizeE,(_ZN46_INTERNAL_0339b1c6_15_MaxUnpooling_cu_ab75f7014cuda3std3__45__cpo5beginE - _ZN46_INTERNAL_0339b1c6_15_MaxUnpooling_cu_ab75f7014cuda3std6ranges3__45__cpo4sizeE)
_ZN46_INTERNAL_0339b1c6_15_MaxUnpooling_cu_ab75f7014cuda3std6ranges3__45__cpo4sizeE:
	.zero		1
	.type		_ZN46_INTERNAL_0339b1c6_15_MaxUnpooling_cu_ab75f7014cuda3std3__45__cpo5beginE,@object
	.size		_ZN46_INTERNAL_0339b1c6_15_MaxUnpooling_cu_ab75f7014cuda3std3__45__cpo5beginE,(_ZN46_INTERNAL_0339b1c6_15_MaxUnpooling_cu_ab75f7014cuda3std6ranges3__45__cpo6cbeginE - _ZN46_INTERNAL_0339b1c6_15_MaxUnpooling_cu_ab75f7014cuda3std3__45__cpo5beginE)
_ZN46_INTERNAL_0339b1c6_15_MaxUnpooling_cu_ab75f7014cuda3std3__45__cpo5beginE:
	.zero		1
	.type		_ZN46_INTERNAL_0339b1c6_15_MaxUnpooling_cu_ab75f7014cuda3std6ranges3__45__cpo6cbeginE,@object
	.size		_ZN46_INTERNAL_0339b1c6_15_MaxUnpooling_cu_ab75f7014cuda3std6ranges3__45__cpo6cbeginE,(_ZN46_INTERNAL_0339b1c6_15_MaxUnpooling_cu_ab75f7014cuda3std3__45__cpo6rbeginE - _ZN46_INTERNAL_0339b1c6_15_MaxUnpooling_cu_ab75f7014cuda3std6ranges3__45__cpo6cbeginE)
_ZN46_INTERNAL_0339b1c6_15_MaxUnpooling_cu_ab75f7014cuda3std6ranges3__45__cpo6cbeginE:
	.zero		1
	.type		_ZN46_INTERNAL_0339b1c6_15_MaxUnpooling_cu_ab75f7014cuda3std3__45__cpo6rbeginE,@object
	.size		_ZN46_INTERNAL_0339b1c6_15_MaxUnpooling_cu_ab75f7014cuda3std3__45__cpo6rbeginE,(_ZN46_INTERNAL_0339b1c6_15_MaxUnpooling_cu_ab75f7014cuda3std6ranges3__45__cpo4nextE - _ZN46_INTERNAL_0339b1c6_15_MaxUnpooling_cu_ab75f7014cuda3std3__45__cpo6rbeginE)
_ZN46_INTERNAL_0339b1c6_15_MaxUnpooling_cu_ab75f7014cuda3std3__45__cpo6rbeginE:
	.zero		1
	.type		_ZN46_INTERNAL_0339b1c6_15_MaxUnpooling_cu_ab75f7014cuda3std6ranges3__45__cpo4nextE,@object
	.size		_ZN46_INTERNAL_0339b1c6_15_MaxUnpooling_cu_ab75f7014cuda3std6ranges3__45__cpo4nextE,(_ZN46_INTERNAL_0339b1c6_15_MaxUnpooling_cu_ab75f7014cuda3std6ranges3__45__cpo4swapE - _ZN46_INTERNAL_0339b1c6_15_MaxUnpooling_cu_ab75f7014cuda3std6ranges3__45__cpo4nextE)
_ZN46_INTERNAL_0339b1c6_15_MaxUnpooling_cu_ab75f7014cuda3std6ranges3__45__cpo4nextE:
	.zero		1
	.type		_ZN46_INTERNAL_0339b1c6_15_MaxUnpooling_cu_ab75f7014cuda3std6ranges3__45__cpo4swapE,@object
	.size		_ZN46_INTERNAL_0339b1c6_15_MaxUnpooling_cu_ab75f7014cuda3std6ranges3__45__cpo4swapE,(_ZN46_INTERNAL_0339b1c6_15_MaxUnpooling_cu_ab75f7014cuda3std3__420unreachable_sentinelE - _ZN46_INTERNAL_0339b1c6_15_MaxUnpooling_cu_ab75f7014cuda3std6ranges3__45__cpo4swapE)
_ZN46_INTERNAL_0339b1c6_15_MaxUnpooling_cu_ab75f7014cuda3std6ranges3__45__cpo4swapE:
	.zero		1
	.type		_ZN46_INTERNAL_0339b1c6_15_MaxUnpooling_cu_ab75f7014cuda3std3__420unreachable_sentinelE,@object
	.size		_ZN46_INTERNAL_0339b1c6_15_MaxUnpooling_cu_ab75f7014cuda3std3__420unreachable_sentinelE,(_ZN46_INTERNAL_0339b1c6_15_MaxUnpooling_cu_ab75f7016thrust23THRUST_300001_SM_900_NS6system6detail10sequential3seqE - _ZN46_INTERNAL_0339b1c6_15_MaxUnpooling_cu_ab75f7014cuda3std3__420unreachable_sentinelE)
_ZN46_INTERNAL_0339b1c6_15_MaxUnpooling_cu_ab75f7014cuda3std3__420unreachable_sentinelE:
	.zero		1
	.type		_ZN46_INTERNAL_0339b1c6_15_MaxUnpooling_cu_ab75f7016thrust23THRUST_300001_SM_900_NS6system6detail10sequential3seqE,@object
	.size		_ZN46_INTERNAL_0339b1c6_15_MaxUnpooling_cu_ab75f7016thrust23THRUST_300001_SM_900_NS6system6detail10sequential3seqE,(_ZN46_INTERNAL_0339b1c6_15_MaxUnpooling_cu_ab75f7014cuda3std3__45__cpo4cendE - _ZN46_INTERNAL_0339b1c6_15_MaxUnpooling_cu_ab75f7016thrust23THRUST_300001_SM_900_NS6system6detail10sequential3seqE)
_ZN46_INTERNAL_0339b1c6_15_MaxUnpooling_cu_ab75f7016thrust23THRUST_300001_SM_900_NS6system6detail10sequential3seqE:
	.zero		1
	.type		_ZN46_INTERNAL_0339b1c6_15_MaxUnpooling_cu_ab75f7014cuda3std3__45__cpo4cendE,@object
	.size		_ZN46_INTERNAL_0339b1c6_15_MaxUnpooling_cu_ab75f7014cuda3std3__45__cpo4cendE,(_ZN46_INTERNAL_0339b1c6_15_MaxUnpooling_cu_ab75f7014cuda3std6ranges3__45__cpo9iter_swapE - _ZN46_INTERNAL_0339b1c6_15_MaxUnpooling_cu_ab75f7014cuda3std3__45__cpo4cendE)
_ZN46_INTERNAL_0339b1c6_15_MaxUnpooling_cu_ab75f7014cuda3std3__45__cpo4cendE:
	.zero		1
	.type		_ZN46_INTERNAL_0339b1c6_15_MaxUnpooling_cu_ab75f7014cuda3std6ranges3__45__cpo9iter_swapE,@object
	.size		_ZN46_INTERNAL_0339b1c6_15_MaxUnpooling_cu_ab75f7014cuda3std6ranges3__45__cpo9iter_swapE,(_ZN46_INTERNAL_0339b1c6_15_MaxUnpooling_cu_ab75f7014cuda3std3__45__cpo5crendE - _ZN46_INTERNAL_0339b1c6_15_MaxUnpooling_cu_ab75f7014cuda3std6ranges3__45__cpo9iter_swapE)
_ZN46_INTERNAL_0339b1c6_15_MaxUnpooling_cu_ab75f7014cuda3std6ranges3__45__cpo9iter_swapE:
	.zero		1
	.type		_ZN46_INTERNAL_0339b1c6_15_MaxUnpooling_cu_ab75f7014cuda3std3__45__cpo5crendE,@object
	.size		_ZN46_INTERNAL_0339b1c6_15_MaxUnpooling_cu_ab75f7014cuda3std3__45__cpo5crendE,(_ZN46_INTERNAL_0339b1c6_15_MaxUnpooling_cu_ab75f7014cuda3std6ranges3__45__cpo5cdataE - _ZN46_INTERNAL_0339b1c6_15_MaxUnpooling_cu_ab75f7014cuda3std3__45__cpo5crendE)
_ZN46_INTERNAL_0339b1c6_15_MaxUnpooling_cu_ab75f7014cuda3std3__45__cpo5crendE:
	.zero		1
	.type		_ZN46_INTERNAL_0339b1c6_15_MaxUnpooling_cu_ab75f7014cuda3std6ranges3__45__cpo5cdataE,@object
	.size		_ZN46_INTERNAL_0339b1c6_15_MaxUnpooling_cu_ab75f7014cuda3std6ranges3__45__cpo5cdataE,(_ZN46_INTERNAL_0339b1c6_15_MaxUnpooling_cu_ab75f7014cuda3std6ranges3__45__cpo3endE - _ZN46_INTERNAL_0339b1c6_15_MaxUnpooling_cu_ab75f7014cuda3std6ranges3__45__cpo5cdataE)
_ZN46_INTERNAL_0339b1c6_15_MaxUnpooling_cu_ab75f7014cuda3std6ranges3__45__cpo5cdataE:
	.zero		1
	.type		_ZN46_INTERNAL_0339b1c6_15_MaxUnpooling_cu_ab75f7014cuda3std6ranges3__45__cpo3endE,@object
	.size		_ZN46_INTERNAL_0339b1c6_15_MaxUnpooling_cu_ab75f7014cuda3std6ranges3__45__cpo3endE,(_ZN46_INTERNAL_0339b1c6_15_MaxUnpooling_cu_ab75f7014cuda3std3__419piecewise_constructE - _ZN46_INTERNAL_0339b1c6_15_MaxUnpooling_cu_ab75f7014cuda3std6ranges3__45__cpo3endE)
_ZN46_INTERNAL_0339b1c6_15_MaxUnpooling_cu_ab75f7014cuda3std6ranges3__45__cpo3endE:
	.zero		1
	.type		_ZN46_INTERNAL_0339b1c6_15_MaxUnpooling_cu_ab75f7014cuda3std3__419piecewise_constructE,@object
	.size		_ZN46_INTERNAL_0339b1c6_15_MaxUnpooling_cu_ab75f7014cuda3std3__419piecewise_constructE,(_ZN46_INTERNAL_0339b1c6_15_MaxUnpooling_cu_ab75f7014cuda3std6ranges3__45__cpo5ssizeE - _ZN46_INTERNAL_0339b1c6_15_MaxUnpooling_cu_ab75f7014cuda3std3__419piecewise_constructE)
_ZN46_INTERNAL_0339b1c6_15_MaxUnpooling_cu_ab75f7014cuda3std3__419piecewise_constructE:
	.zero		1
	.type		_ZN46_INTERNAL_0339b1c6_15_MaxUnpooling_cu_ab75f7014cuda3std6ranges3__45__cpo5ssizeE,@object
	.size		_ZN46_INTERNAL_0339b1c6_15_MaxUnpooling_cu_ab75f7014cuda3std6ranges3__45__cpo5ssizeE,(_ZN46_INTERNAL_0339b1c6_15_MaxUnpooling_cu_ab75f7014cuda3std3__45__cpo3endE - _ZN46_INTERNAL_0339b1c6_15_MaxUnpooling_cu_ab75f7014cuda3std6ranges3__45__cpo5ssizeE)
_ZN46_INTERNAL_0339b1c6_15_MaxUnpooling_cu_ab75f7014cuda3std6ranges3__45__cpo5ssizeE:
	.zero		1
	.type		_ZN46_INTERNAL_0339b1c6_15_MaxUnpooling_cu_ab75f7014cuda3std3__45__cpo3endE,@object
	.size		_ZN46_INTERNAL_0339b1c6_15_MaxUnpooling_cu_ab75f7014cuda3std3__45__cpo3endE,(_ZN46_INTERNAL_0339b1c6_15_MaxUnpooling_cu_ab75f7014cuda3std6ranges3__45__cpo4cendE - _ZN46_INTERNAL_0339b1c6_15_MaxUnpooling_cu_ab75f7014cuda3std3__45__cpo3endE)
_ZN46_INTERNAL_0339b1c6_15_MaxUnpooling_cu_ab75f7014cuda3std3__45__cpo3endE:
	.zero		1
	.type		_ZN46_INTERNAL_0339b1c6_15_MaxUnpooling_cu_ab75f7014cuda3std6ranges3__45__cpo4cendE,@object
	.size		_ZN46_INTERNAL_0339b1c6_15_MaxUnpooling_cu_ab75f7014cuda3std6ranges3__45__cpo4cendE,(_ZN46_INTERNAL_0339b1c6_15_MaxUnpooling_cu_ab75f7014cuda3std3__45__cpo4rendE - _ZN46_INTERNAL_0339b1c6_15_MaxUnpooling_cu_ab75f7014cuda3std6ranges3__45__cpo4cendE)
_ZN46_INTERNAL_0339b1c6_15_MaxUnpooling_cu_ab75f7014cuda3std6ranges3__45__cpo4cendE:
	.zero		1
	.type		_ZN46_INTERNAL_0339b1c6_15_MaxUnpooling_cu_ab75f7014cuda3std3__45__cpo4rendE,@object
	.size		_ZN46_INTERNAL_0339b1c6_15_MaxUnpooling_cu_ab75f7014cuda3std3__45__cpo4rendE,(_ZN46_INTERNAL_0339b1c6_15_MaxUnpooling_cu_ab75f7014cuda3std6ranges3__45__cpo4prevE - _ZN46_INTERNAL_0339b1c6_15_MaxUnpooling_cu_ab75f7014cuda3std3__45__cpo4rendE)
_ZN46_INTERNAL_0339b1c6_15_MaxUnpooling_cu_ab75f7014cuda3std3__45__cpo4rendE:
	.zero		1
	.type		_ZN46_INTERNAL_0339b1c6_15_MaxUnpooling_cu_ab75f7014cuda3std6ranges3__45__cpo4prevE,@object
	.size		_ZN46_INTERNAL_0339b1c6_15_MaxUnpooling_cu_ab75f7014cuda3std6ranges3__45__cpo4prevE,(_ZN46_INTERNAL_0339b1c6_15_MaxUnpooling_cu_ab75f7014cuda3std6ranges3__45__cpo9iter_moveE - _ZN46_INTERNAL_0339b1c6_15_MaxUnpooling_cu_ab75f7014cuda3std6ranges3__45__cpo4prevE)
_ZN46_INTERNAL_0339b1c6_15_MaxUnpooling_cu_ab75f7014cuda3std6ranges3__45__cpo4prevE:
	.zero		1
	.type		_ZN46_INTERNAL_0339b1c6_15_MaxUnpooling_cu_ab75f7014cuda3std6ranges3__45__cpo9iter_moveE,@object
	.size		_ZN46_INTERNAL_0339b1c6_15_MaxUnpooling_cu_ab75f7014cuda3std6ranges3__45__cpo9iter_moveE,(.L_31 - _ZN46_INTERNAL_0339b1c6_15_MaxUnpooling_cu_ab75f7014cuda3std6ranges3__45__cpo9iter_moveE)
_ZN46_INTERNAL_0339b1c6_15_MaxUnpooling_cu_ab75f7014cuda3std6ranges3__45__cpo9iter_moveE:
	.zero		1
.L_31:


//--------------------- .nv.constant0._ZN2at6native31max_unpooling3d_backward_kernelIN3c108BFloat16EEEvPKT_lllNS_27GenericPackedTensorAccessorIlLm4ENS_16DefaultPtrTraitsElEENS7_IS4_Lm4ES8_lEEi --------------------------
	.section	.nv.constant0._ZN2at6native31max_unpooling3d_backward_kernelIN3c108BFloat16EEEvPKT_lllNS_27GenericPackedTensorAccessorIlLm4ENS_16DefaultPtrTraitsElEENS7_IS4_Lm4ES8_lEEi,"a",@progbits
	.sectionflags	@""
	.align	4
.nv.constant0._ZN2at6native31max_unpooling3d_backward_kernelIN3c108BFloat16EEEvPKT_lllNS_27GenericPackedTensorAccessorIlLm4ENS_16DefaultPtrTraitsElEENS7_IS4_Lm4ES8_lEEi:
	.zero		708


//--------------------- .nv.constant0._ZN2at6native31max_unpooling3d_backward_kernelIN3c104HalfEEEvPKT_lllNS_27GenericPackedTensorAccessorIlLm4ENS_16DefaultPtrTraitsElEENS7_IS4_Lm4ES8_lEEi --------------------------
	.section	.nv.constant0._ZN2at6native31max_unpooling3d_backward_kernelIN3c104HalfEEEvPKT_lllNS_27GenericPackedTensorAccessorIlLm4ENS_16DefaultPtrTraitsElEENS7_IS4_Lm4ES8_lEEi,"a",@progbits
	.sectionflags	@""
	.align	4
.nv.constant0._ZN2at6native31max_unpooling3d_backward_kernelIN3c104HalfEEEvPKT_lllNS_27GenericPackedTensorAccessorIlLm4ENS_16DefaultPtrTraitsElEENS7_IS4_Lm4ES8_lEEi:
	.zero		708


//--------------------- .nv.constant0._ZN2at6native31max_unpooling3d_backward_kernelIfEEvPKT_lllNS_27GenericPackedTensorAccessorIlLm4ENS_16DefaultPtrTraitsElEENS5_IS2_Lm4ES6_lEEi --------------------------
	.section	.nv.constant0._ZN2at6native31max_unpooling3d_backward_kernelIfEEvPKT_lllNS_27GenericPackedTensorAccessorIlLm4ENS_16DefaultPtrTraitsElEENS5_IS2_Lm4ES6_lEEi,"a",@progbits
	.sectionflags	@""
	.align	4
.nv.constant0._ZN2at6native31max_unpooling3d_backward_kernelIfEEvPKT_lllNS_27GenericPackedTensorAccessorIlLm4ENS_16DefaultPtrTraitsElEENS5_IS2_Lm4ES6_lEEi:
	.zero		708


//--------------------- .nv.constant0._ZN2at6native31max_unpooling3d_backward_kernelIdEEvPKT_lllNS_27GenericPackedTensorAccessorIlLm4ENS_16DefaultPtrTraitsElEENS5_IS2_Lm4ES6_lEEi --------------------------
	.section	.nv.constant0._ZN2at6native31max_unpooling3d_backward_kernelIdEEvPKT_lllNS_27GenericPackedTensorAccessorIlLm4ENS_16DefaultPtrTraitsElEENS5_IS2_Lm4ES6_lEEi,"a",@progbits
	.sectionflags	@""
	.align	4
.nv.constant0._ZN2at6native31max_unpooling3d_backward_kernelIdEEvPKT_lllNS_27GenericPackedTensorAccessorIlLm4ENS_16DefaultPtrTraitsElEENS5_IS2_Lm4ES6_lEEi:
	.zero		708


//--------------------- .nv.constant0._ZN2at6native31max_unpooling3d_backward_kernelIsEEvPKT_lllNS_27GenericPackedTensorAccessorIlLm4ENS_16DefaultPtrTraitsElEENS5_IS2_Lm4ES6_lEEi --------------------------
	.section	.nv.constant0._ZN2at6native31max_unpooling3d_backward_kernelIsEEvPKT_lllNS_27GenericPackedTensorAccessorIlLm4ENS_16DefaultPtrTraitsElEENS5_IS2_Lm4ES6_lEEi,"a",@progbits
	.sectionflags	@""
	.align	4
.nv.constant0._ZN2at6native31max_unpooling3d_backward_kernelIsEEvPKT_lllNS_27GenericPackedTensorAccessorIlLm4ENS_16DefaultPtrTraitsElEENS5_IS2_Lm4ES6_lEEi:
	.zero		708


//--------------------- .nv.constant0._ZN2at6native31max_unpooling3d_backward_kernelIlEEvPKT_lllNS_27GenericPackedTensorAccessorIlLm4ENS_16DefaultPtrTraitsElEENS5_IS2_Lm4ES6_lEEi --------------------------
	.section	.nv.constant0._ZN2at6native31max_unpooling3d_backward_kernelIlEEvPKT_lllNS_27GenericPackedTensorAccessorIlLm4ENS_16DefaultPtrTraitsElEENS5_IS2_Lm4ES6_lEEi,"a",@progbits
	.sectionflags	@""
	.align	4
.nv.constant0._ZN2at6native31max_unpooling3d_backward_kernelIlEEvPKT_lllNS_27GenericPackedTensorAccessorIlLm4ENS_16DefaultPtrTraitsElEENS5_IS2_Lm4ES6_lEEi:
	.zero		708


//--------------------- .nv.constant0._ZN2at6native31max_unpooling3d_backward_kernelIiEEvPKT_lllNS_27GenericPackedTensorAccessorIlLm4ENS_16DefaultPtrTraitsElEENS5_IS2_Lm4ES6_lEEi --------------------------
	.section	.nv.constant0._ZN2at6native31max_unpooling3d_backward_kernelIiEEvPKT_lllNS_27GenericPackedTensorAccessorIlLm4ENS_16DefaultPtrTraitsElEENS5_IS2_Lm4ES6_lEEi,"a",@progbits
	.sectionflags	@""
	.align	4
.nv.constant0._ZN2at6native31max_unpooling3d_backward_kernelIiEEvPKT_lllNS_27GenericPackedTensorAccessorIlLm4ENS_16DefaultPtrTraitsElEENS5_IS2_Lm4ES6_lEEi:
	.zero		708


//--------------------- .nv.constant0._ZN2at6native31max_unpooling3d_backward_kernelIaEEvPKT_lllNS_27GenericPackedTensorAccessorIlLm4ENS_16DefaultPtrTraitsElEENS5_IS2_Lm4ES6_lEEi --------------------------
	.section	.nv.constant0._ZN2at6native31max_unpooling3d_backward_kernelIaEEvPKT_lllNS_27GenericPackedTensorAccessorIlLm4ENS_16DefaultPtrTraitsElEENS5_IS2_Lm4ES6_lEEi,"a",@progbits
	.sectionflags	@""
	.align	4
.nv.constant0._ZN2at6native31max_unpooling3d_backward_kernelIaEEvPKT_lllNS_27GenericPackedTensorAccessorIlLm4ENS_16DefaultPtrTraitsElEENS5_IS2_Lm4ES6_lEEi:
	.zero		708


//--------------------- .nv.constant0._ZN2at6native31max_unpooling3d_backward_kernelIhEEvPKT_lllNS_27GenericPackedTensorAccessorIlLm4ENS_16DefaultPtrTraitsElEENS5_IS2_Lm4ES6_lEEi --------------------------
	.section	.nv.constant0._ZN2at6native31max_unpooling3d_backward_kernelIhEEvPKT_lllNS_27GenericPackedTensorAccessorIlLm4ENS_16DefaultPtrTraitsElEENS5_IS2_Lm4ES6_lEEi,"a",@progbits
	.sectionflags	@""
	.align	4
.nv.constant0._ZN2at6native31max_unpooling3d_backward_kernelIhEEvPKT_lllNS_27GenericPackedTensorAccessorIlLm4ENS_16DefaultPtrTraitsElEENS5_IS2_Lm4ES6_lEEi:
	.zero		708


//--------------------- .nv.constant0._ZN2at6native31max_unpooling2d_backward_kernelIN3c108BFloat16EEEvlPKT_PKllllllPS4_ --------------------------
	.section	.nv.constant0._ZN2at6native31max_unpooling2d_backward_kernelIN3c108BFloat16EEEvlPKT_PKllllllPS4_,"a",@progbits
	.sectionflags	@""
	.align	4
.nv.constant0._ZN2at6native31max_unpooling2d_backward_kernelIN3c108BFloat16EEEvlPKT_PKllllllPS4_:
	.zero		600


//--------------------- .nv.constant0._ZN2at6native31max_unpooling2d_backward_kernelIN3c104HalfEEEvlPKT_PKllllllPS4_ --------------------------
	.section	.nv.constant0._ZN2at6native31max_unpooling2d_backward_kernelIN3c104HalfEEEvlPKT_PKllllllPS4_,"a",@progbits
	.sectionflags	@""
	.align	4
.nv.constant0._ZN2at6native31max_unpooling2d_backward_kernelIN3c104HalfEEEvlPKT_PKllllllPS4_:
	.zero		600


//--------------------- .nv.constant0._ZN2at6native31max_unpooling2d_backward_kernelIfEEvlPKT_PKllllllPS2_ --------------------------
	.section	.nv.constant0._ZN2at6native31max_unpooling2d_backward_kernelIfEEvlPKT_PKllllllPS2_,"a",@progbits
	.sectionflags	@""
	.align	4
.nv.constant0._ZN2at6native31max_unpooling2d_backward_kernelIfEEvlPKT_PKllllllPS2_:
	.zero		600


//--------------------- .nv.constant0._ZN2at6native31max_unpooling2d_backward_kernelIdEEvlPKT_PKllllllPS2_ --------------------------
	.section	.nv.constant0._ZN2at6native31max_unpooling2d_backward_kernelIdEEvlPKT_PKllllllPS2_,"a",@progbits
	.sectionflags	@""
	.align	4
.nv.constant0._ZN2at6native31max_unpooling2d_backward_kernelIdEEvlPKT_PKllllllPS2_:
	.zero		600


//--------------------- .nv.constant0._ZN2at6native31max_unpooling2d_backward_kernelIsEEvlPKT_PKllllllPS2_ --------------------------
	.section	.nv.constant0._ZN2at6native31max_unpooling2d_backward_kernelIsEEvlPKT_PKllllllPS2_,"a",@progbits
	.sectionflags	@""
	.align	4
.nv.constant0._ZN2at6native31max_unpooling2d_backward_kernelIsEEvlPKT_PKllllllPS2_:
	.zero		600


//--------------------- .nv.constant0._ZN2at6native31max_unpooling2d_backward_kernelIlEEvlPKT_PKllllllPS2_ --------------------------
	.section	.nv.constant0._ZN2at6native31max_unpooling2d_backward_kernelIlEEvlPKT_PKllllllPS2_,"a",@progbits
	.sectionflags	@""
	.align	4
.nv.constant0._ZN2at6native31max_unpooling2d_backward_kernelIlEEvlPKT_PKllllllPS2_:
	.zero		600


//--------------------- .nv.constant0._ZN2at6native31max_unpooling2d_backward_kernelIiEEvlPKT_PKllllllPS2_ --------------------------
	.section	.nv.constant0._ZN2at6native31max_unpooling2d_backward_kernelIiEEvlPKT_PKllllllPS2_,"a",@progbits
	.sectionflags	@""
	.align	4
.nv.constant0._ZN2at6native31max_unpooling2d_backward_kernelIiEEvlPKT_PKllllllPS2_:
	.zero		600


//--------------------- .nv.constant0._ZN2at6native31max_unpooling2d_backward_kernelIaEEvlPKT_PKllllllPS2_ --------------------------
	.section	.nv.constant0._ZN2at6native31max_unpooling2d_backward_kernelIaEEvlPKT_PKllllllPS2_,"a",@progbits
	.sectionflags	@""
	.align	4
.nv.constant0._ZN2at6native31max_unpooling2d_backward_kernelIaEEvlPKT_PKllllllPS2_:
	.zero		600


//--------------------- .nv.constant0._ZN2at6native31max_unpooling2d_backward_kernelIhEEvlPKT_PKllllllPS2_ --------------------------
	.section	.nv.constant0._ZN2at6native31max_unpooling2d_backward_kernelIhEEvlPKT_PKllllllPS2_,"a",@progbits
	.sectionflags	@""
	.align	4
.nv.constant0._ZN2at6native31max_unpooling2d_backward_kernelIhEEvlPKT_PKllllllPS2_:
	.zero		600


//--------------------- .nv.constant0._ZN2at6native30max_unpooling3d_forward_kernelIN3c108BFloat16EEEvNS_27GenericPackedTensorAccessorIKT_Lm4ENS_16DefaultPtrTraitsElEENS4_IKlLm4ES7_lEEPS5_llll --------------------------
	.section	.nv.constant0._ZN2at6native30max_unpooling3d_forward_kernelIN3c108BFloat16EEEvNS_27GenericPackedTensorAccessorIKT_Lm4ENS_16DefaultPtrTraitsElEENS4_IKlLm4ES7_lEEPS5_llll,"a",@progbits
	.sectionflags	@""
	.align	4
.nv.constant0._ZN2at6native30max_unpooling3d_forward_kernelIN3c108BFloat16EEEvNS_27GenericPackedTensorAccessorIKT_Lm4ENS_16DefaultPtrTraitsElEENS4_IKlLm4ES7_lEEPS5_llll:
	.zero		712


//--------------------- .nv.constant0._ZN2at6native30max_unpooling3d_forward_kernelIN3c104HalfEEEvNS_27GenericPackedTensorAccessorIKT_Lm4ENS_16DefaultPtrTraitsElEENS4_IKlLm4ES7_lEEPS5_llll --------------------------
	.section	.nv.constant0._ZN2at6native30max_unpooling3d_forward_kernelIN3c104HalfEEEvNS_27GenericPackedTensorAccessorIKT_Lm4ENS_16DefaultPtrTraitsElEENS4_IKlLm4ES7_lEEPS5_llll,"a",@progbits
	.sectionflags	@""
	.align	4
.nv.constant0._ZN2at6native30max_unpooling3d_forward_kernelIN3c104HalfEEEvNS_27GenericPackedTensorAccessorIKT_Lm4ENS_16DefaultPtrTraitsElEENS4_IKlLm4ES7_lEEPS5_llll:
	.zero		712


//--------------------- .nv.constant0._ZN2at6native30max_unpooling3d_forward_kernelIfEEvNS_27GenericPackedTensorAccessorIKT_Lm4ENS_16DefaultPtrTraitsElEENS2_IKlLm4ES5_lEEPS3_llll --------------------------
	.section	.nv.constant0._ZN2at6native30max_unpooling3d_forward_kernelIfEEvNS_27GenericPackedTensorAccessorIKT_Lm4ENS_16DefaultPtrTraitsElEENS2_IKlLm4ES5_lEEPS3_llll,"a",@progbits
	.sectionflags	@""
	.align	4
.nv.constant0._ZN2at6native30max_unpooling3d_forward_kernelIfEEvNS_27GenericPackedTensorAccessorIKT_Lm4ENS_16DefaultPtrTraitsElEENS2_IKlLm4ES5_lEEPS3_llll:
	.zero		712


//--------------------- .nv.constant0._ZN2at6native30max_unpooling3d_forward_kernelIdEEvNS_27GenericPackedTensorAccessorIKT_Lm4ENS_16DefaultPtrTraitsElEENS2_IKlLm4ES5_lEEPS3_llll --------------------------
	.section	.nv.constant0._ZN2at6native30max_unpooling3d_forward_kernelIdEEvNS_27GenericPackedTensorAccessorIKT_Lm4ENS_16DefaultPtrTraitsElEENS2_IKlLm4ES5_lEEPS3_llll,"a",@progbits
	.sectionflags	@""
	.align	4
.nv.constant0._ZN2at6native30max_unpooling3d_forward_kernelIdEEvNS_27GenericPackedTensorAccessorIKT_Lm4ENS_16DefaultPtrTraitsElEENS2_IKlLm4ES5_lEEPS3_llll:
	.zero		712


//--------------------- .nv.constant0._ZN2at6native30max_unpooling3d_forward_kernelIsEEvNS_27GenericPackedTensorAccessorIKT_Lm4ENS_16DefaultPtrTraitsElEENS2_IKlLm4ES5_lEEPS3_llll --------------------------
	.section	.nv.constant0._ZN2at6native30max_unpooling3d_forward_kernelIsEEvNS_27GenericPackedTensorAccessorIKT_Lm4ENS_16DefaultPtrTraitsElEENS2_IKlLm4ES5_lEEPS3_llll,"a",@progbits
	.sectionflags	@""
	.align	4
.nv.constant0._ZN2at6native30max_unpooling3d_forward_kernelIsEEvNS_27GenericPackedTensorAccessorIKT_Lm4ENS_16DefaultPtrTraitsElEENS2_IKlLm4ES5_lEEPS3_llll:
	.zero		712


//--------------------- .nv.constant0._ZN2at6native30max_unpooling3d_forward_kernelIlEEvNS_27GenericPackedTensorAccessorIKT_Lm4ENS_16DefaultPtrTraitsElEENS2_IKlLm4ES5_lEEPS3_llll --------------------------
	.section	.nv.constant0._ZN2at6native30max_unpooling3d_forward_kernelIlEEvNS_27GenericPackedTensorAccessorIKT_Lm4ENS_16DefaultPtrTraitsElEENS2_IKlLm4ES5_lEEPS3_llll,"a",@progbits
	.sectionflags	@""
	.align	4
.nv.constant0._ZN2at6native30max_unpooling3d_forward_kernelIlEEvNS_27GenericPackedTensorAccessorIKT_Lm4ENS_16DefaultPtrTraitsElEENS2_IKlLm4ES5_lEEPS3_llll:
	.zero		712


//--------------------- .nv.constant0._ZN2at6native30max_unpooling3d_forward_kernelIiEEvNS_27GenericPackedTensorAccessorIKT_Lm4ENS_16DefaultPtrTraitsElEENS2_IKlLm4ES5_lEEPS3_llll --------------------------
	.section	.nv.constant0._ZN2at6native30max_unpooling3d_forward_kernelIiEEvNS_27GenericPackedTensorAccessorIKT_Lm4ENS_16DefaultPtrTraitsElEENS2_IKlLm4ES5_lEEPS3_llll,"a",@progbits
	.sectionflags	@""
	.align	4
.nv.constant0._ZN2at6native30max_unpooling3d_forward_kernelIiEEvNS_27GenericPackedTensorAccessorIKT_Lm4ENS_16DefaultPtrTraitsElEENS2_IKlLm4ES5_lEEPS3_llll:
	.zero		712


//--------------------- .nv.constant0._ZN2at6native30max_unpooling3d_forward_kernelIaEEvNS_27GenericPackedTensorAccessorIKT_Lm4ENS_16DefaultPtrTraitsElEENS2_IKlLm4ES5_lEEPS3_llll --------------------------
	.section	.nv.constant0._ZN2at6native30max_unpooling3d_forward_kernelIaEEvNS_27GenericPackedTensorAccessorIKT_Lm4ENS_16DefaultPtrTraitsElEENS2_IKlLm4ES5_lEEPS3_llll,"a",@progbits
	.sectionflags	@""
	.align	4
.nv.constant0._ZN2at6native30max_unpooling3d_forward_kernelIaEEvNS_27GenericPackedTensorAccessorIKT_Lm4ENS_16DefaultPtrTraitsElEENS2_IKlLm4ES5_lEEPS3_llll:
	.zero		712


//--------------------- .nv.constant0._ZN2at6native30max_unpooling3d_forward_kernelIhEEvNS_27GenericPackedTensorAccessorIKT_Lm4ENS_16DefaultPtrTraitsElEENS2_IKlLm4ES5_lEEPS3_llll --------------------------
	.section	.nv.constant0._ZN2at6native30max_unpooling3d_forward_kernelIhEEvNS_27GenericPackedTensorAccessorIKT_Lm4ENS_16DefaultPtrTraitsElEENS2_IKlLm4ES5_lEEPS3_llll,"a",@progbits
	.sectionflags	@""
	.align	4
.nv.constant0._ZN2at6native30max_unpooling3d_forward_kernelIhEEvNS_27GenericPackedTensorAccessorIKT_Lm4ENS_16DefaultPtrTraitsElEENS2_IKlLm4ES5_lEEPS3_llll:
	.zero		712


//--------------------- .nv.constant0._ZN2at6native30max_unpooling2d_forward_kernelIN3c108BFloat16EEEvlPKT_PKllllllPS4_ --------------------------
	.section	.nv.constant0._ZN2at6native30max_unpooling2d_forward_kernelIN3c108BFloat16EEEvlPKT_PKllllllPS4_,"a",@progbits
	.sectionflags	@""
	.align	4
.nv.constant0._ZN2at6native30max_unpooling2d_forward_kernelIN3c108BFloat16EEEvlPKT_PKllllllPS4_:
	.zero		600


//--------------------- .nv.constant0._ZN2at6native30max_unpooling2d_forward_kernelIN3c104HalfEEEvlPKT_PKllllllPS4_ --------------------------
	.section	.nv.constant0._ZN2at6native30max_unpooling2d_forward_kernelIN3c104HalfEEEvlPKT_PKllllllPS4_,"a",@progbits
	.sectionflags	@""
	.align	4
.nv.constant0._ZN2at6native30max_unpooling2d_forward_kernelIN3c104HalfEEEvlPKT_PKllllllPS4_:
	.zero		600


//--------------------- .nv.constant0._ZN2at6native30max_unpooling2d_forward_kernelIfEEvlPKT_PKllllllPS2_ --------------------------
	.section	.nv.constant0._ZN2at6native30max_unpooling2d_forward_kernelIfEEvlPKT_PKllllllPS2_,"a",@progbits
	.sectionflags	@""
	.align	4
.nv.constant0._ZN2at6native30max_unpooling2d_forward_kernelIfEEvlPKT_PKllllllPS2_:
	.zero		600


//--------------------- .nv.constant0._ZN2at6native30max_unpooling2d_forward_kernelIdEEvlPKT_PKllllllPS2_ --------------------------
	.section	.nv.constant0._ZN2at6native30max_unpooling2d_forward_kernelIdEEvlPKT_PKllllllPS2_,"a",@progbits
	.sectionflags	@""
	.align	4
.nv.constant0._ZN2at6native30max_unpooling2d_forward_kernelIdEEvlPKT_PKllllllPS2_:
	.zero		600


//--------------------- .nv.constant0._ZN2at6native30max_unpooling2d_forward_kernelIsEEvlPKT_PKllllllPS2_ --------------------------
	.section	.nv.constant0._ZN2at6native30max_unpooling2d_forward_kernelIsEEvlPKT_PKllllllPS2_,"a",@progbits
	.sectionflags	@""
	.align	4
.nv.constant0._ZN2at6native30max_unpooling2d_forward_kernelIsEEvlPKT_PKllllllPS2_:
	.zero		600


//--------------------- .nv.constant0._ZN2at6native30max_unpooling2d_forward_kernelIlEEvlPKT_PKllllllPS2_ --------------------------
	.section	.nv.constant0._ZN2at6native30max_unpooling2d_forward_kernelIlEEvlPKT_PKllllllPS2_,"a",@progbits
	.sectionflags	@""
	.align	4
.nv.constant0._ZN2at6native30max_unpooling2d_forward_kernelIlEEvlPKT_PKllllllPS2_:
	.zero		600


//--------------------- .nv.constant0._ZN2at6native30max_unpooling2d_forward_kernelIiEEvlPKT_PKllllllPS2_ --------------------------
	.section	.nv.constant0._ZN2at6native30max_unpooling2d_forward_kernelIiEEvlPKT_PKllllllPS2_,"a",@progbits
	.sectionflags	@""
	.align	4
.nv.constant0._ZN2at6native30max_unpooling2d_forward_kernelIiEEvlPKT_PKllllllPS2_:
	.zero		600


//--------------------- .nv.constant0._ZN2at6native30max_unpooling2d_forward_kernelIaEEvlPKT_PKllllllPS2_ --------------------------
	.section	.nv.constant0._ZN2at6native30max_unpooling2d_forward_kernelIaEEvlPKT_PKllllllPS2_,"a",@progbits
	.sectionflags	@""
	.align	4
.nv.constant0._ZN2at6native30max_unpooling2d_forward_kernelIaEEvlPKT_PKllllllPS2_:
	.zero		600


//--------------------- .nv.constant0._ZN2at6native30max_unpooling2d_forward_kernelIhEEvlPKT_PKllllllPS2_ --------------------------
	.section	.nv.constant0._ZN2at6native30max_unpooling2d_forward_kernelIhEEvlPKT_PKllllllPS2_,"a",@progbits
	.sectionflags	@""
	.align	4
.nv.constant0._ZN2at6native30max_unpooling2d_forward_kernelIhEEvlPKT_PKllllllPS2_:
	.zero		600


//--------------------- SYMBOLS --------------------------

	.type		.nv.reservedSmem.offset0,@object
	.size		.nv.reservedSmem.offset0,0x4
	.type		__assertfail,@function
